	.target	sm_90a

	.elftype	@"ET_EXEC"


//--------------------- .note.nv.tkinfo           --------------------------
	.section	.note.nv.tkinfo,"",@"SHT_NOTE"
	.sectionflags	@"SHF_NOTE_NV_TKINFO"
	.tkinfo
        /*0018*/ 	.word	0x00000002
        /*0030*/ 	.string	""
        /*0030*/ 	.string	"ptxas"
        /*0030*/ 	.string	"Cuda compilation tools, release 13.0, V13.0.88"
        /*0030*/ 	.string	"Build cuda_13.0.r13.0/compiler.36424714_0"
        /*0030*/ 	.string	"-v  -suppress-debug-info  -lineinfo  -arch sm_90a "



//--------------------- .note.nv.cuinfo           --------------------------
	.section	.note.nv.cuinfo,"",@"SHT_NOTE"
	.sectionflags	@"SHF_NOTE_NV_CUINFO"
        /*0018*/ 	.short	0x0002
        /*001a*/ 	.short	0x005a
        /*001c*/ 	.short	0x0082
	.zero		2


//--------------------- .nv.info                  --------------------------
	.section	.nv.info,"",@"SHT_CUDA_INFO"
	.align	4


	//----- nvinfo : EIATTR_REGCOUNT
	.align		4
        /*0000*/ 	.byte	0x04, 0x2f
        /*0002*/ 	.short	(.L_1 - .L_0)
	.align		4
.L_0:
        /*0004*/ 	.word	index@(matmul_kernel)
        /*0008*/ 	.word	0x000000ff


	//----- nvinfo : EIATTR_FRAME_SIZE
	.align		4
.L_1:
        /*000c*/ 	.byte	0x04, 0x11
        /*000e*/ 	.short	(.L_3 - .L_2)
	.align		4
.L_2:
        /*0010*/ 	.word	index@(matmul_kernel)
        /*0014*/ 	.word	0x00001958


	//----- nvinfo : EIATTR_MIN_STACK_SIZE
	.align		4
.L_3:
        /*0018*/ 	.byte	0x04, 0x12
        /*001a*/ 	.short	(.L_5 - .L_4)
	.align		4
.L_4:
        /*001c*/ 	.word	index@(matmul_kernel)
        /*0020*/ 	.word	0x00001958
.L_5:


//--------------------- .nv.compat                --------------------------
	.section	.nv.compat,"",@"SHT_CUDA_COMPAT_INFO"
	.align	4
        /*0000*/ 	.byte	0x02, 0x09, 0x01, 0x00, 0x02, 0x02, 0x01, 0x00, 0x02, 0x05, 0x05, 0x00, 0x03, 0x07, 0x01, 0x01
        /*0010*/ 	.byte	0x02, 0x03, 0x00, 0x00, 0x02, 0x06, 0x01, 0x00, 0x04, 0x0b, 0x08, 0x00, 0x00, 0x00, 0x00, 0x00
        /*0020*/ 	.byte	0x00, 0x00, 0x00, 0x00


//--------------------- .nv.info.matmul_kernel    --------------------------
	.section	.nv.info.matmul_kernel,"",@"SHT_CUDA_INFO"
	.sectionflags	@""
	.align	4


	//----- nvinfo : EIATTR_CUDA_API_VERSION
	.align		4
        /*0000*/ 	.byte	0x04, 0x37
        /*0002*/ 	.short	(.L_7 - .L_6)
.L_6:
        /*0004*/ 	.word	0x00000082


	//----- nvinfo : EIATTR_KPARAM_INFO
	.align		4
.L_7:
        /*0008*/ 	.byte	0x04, 0x17
        /*000a*/ 	.short	(.L_9 - .L_8)
.L_8:
        /*000c*/ 	.word	0x00000000
        /*0010*/ 	.short	0x000d
        /*0012*/ 	.short	0x0048
        /*0014*/ 	.byte	0x00, 0xf4, 0x21, 0x00


	//----- nvinfo : EIATTR_KPARAM_INFO
	.align		4
.L_9:
        /*0018*/ 	.byte	0x04, 0x17
        /*001a*/ 	.short	(.L_11 - .L_10)
.L_10:
        /*001c*/ 	.word	0x00000000
        /*0020*/ 	.short	0x000c
        /*0022*/ 	.short	0x0040
        /*0024*/ 	.byte	0x00, 0xf4, 0x21, 0x00


	//----- nvinfo : EIATTR_KPARAM_INFO
	.align		4
.L_11:
        /*0028*/ 	.byte	0x04, 0x17
        /*002a*/ 	.short	(.L_13 - .L_12)
.L_12:
        /*002c*/ 	.word	0x00000000
        /*0030*/ 	.short	0x000b
        /*0032*/ 	.short	0x0038
        /*0034*/ 	.byte	0x00, 0xf0, 0x11, 0x00


	//----- nvinfo : EIATTR_KPARAM_INFO
	.align		4
.L_13:
        /*0038*/ 	.byte	0x04, 0x17
        /*003a*/ 	.short	(.L_15 - .L_14)
.L_14:
        /*003c*/ 	.word	0x00000000
        /*0040*/ 	.short	0x000a
        /*0042*/ 	.short	0x0034
        /*0044*/ 	.byte	0x00, 0xf0, 0x11, 0x00


	//----- nvinfo : EIATTR_KPARAM_INFO
	.align		4
.L_15:
        /*0048*/ 	.byte	0x04, 0x17
        /*004a*/ 	.short	(.L_17 - .L_16)
.L_16:
        /*004c*/ 	.word	0x00000000
        /*0050*/ 	.short	0x0009
        /*0052*/ 	.short	0x0030
        /*0054*/ 	.byte	0x00, 0xf0, 0x11, 0x00


	//----- nvinfo : EIATTR_KPARAM_INFO
	.align		4
.L_17:
        /*0058*/ 	.byte	0x04, 0x17
        /*005a*/ 	.short	(.L_19 - .L_18)
.L_18:
        /*005c*/ 	.word	0x00000000
        /*0060*/ 	.short	0x0008
        /*0062*/ 	.short	0x002c
        /*0064*/ 	.byte	0x00, 0xf0, 0x11, 0x00


	//----- nvinfo : EIATTR_KPARAM_INFO
	.align		4
.L_19:
        /*0068*/ 	.byte	0x04, 0x17
        /*006a*/ 	.short	(.L_21 - .L_20)
.L_20:
        /*006c*/ 	.word	0x00000000
        /*0070*/ 	.short	0x0007
        /*0072*/ 	.short	0x0028
        /*0074*/ 	.byte	0x00, 0xf0, 0x11, 0x00


	//----- nvinfo : EIATTR_KPARAM_INFO
	.align		4
.L_21:
        /*0078*/ 	.byte	0x04, 0x17
        /*007a*/ 	.short	(.L_23 - .L_22)
.L_22:
        /*007c*/ 	.word	0x00000000
        /*0080*/ 	.short	0x0006
        /*0082*/ 	.short	0x0024
        /*0084*/ 	.byte	0x00, 0xf0, 0x11, 0x00


	//----- nvinfo : EIATTR_KPARAM_INFO
	.align		4
.L_23:
        /*0088*/ 	.byte	0x04, 0x17
        /*008a*/ 	.short	(.L_25 - .L_24)
.L_24:
        /*008c*/ 	.word	0x00000000
        /*0090*/ 	.short	0x0005
        /*0092*/ 	.short	0x0020
        /*0094*/ 	.byte	0x00, 0xf0, 0x11, 0x00


	//----- nvinfo : EIATTR_KPARAM_INFO
	.align		4
.L_25:
        /*0098*/ 	.byte	0x04, 0x17
        /*009a*/ 	.short	(.L_27 - .L_26)
.L_26:
        /*009c*/ 	.word	0x00000000
        /*00a0*/ 	.short	0x0004
        /*00a2*/ 	.short	0x001c
        /*00a4*/ 	.byte	0x00, 0xf0, 0x11, 0x00


	//----- nvinfo : EIATTR_KPARAM_INFO
	.align		4
.L_27:
        /*00a8*/ 	.byte	0x04, 0x17
        /*00aa*/ 	.short	(.L_29 - .L_28)
.L_28:
        /*00ac*/ 	.word	0x00000000
        /*00b0*/ 	.short	0x0003
        /*00b2*/ 	.short	0x0018
        /*00b4*/ 	.byte	0x00, 0xf0, 0x11, 0x00


	//----- nvinfo : EIATTR_KPARAM_INFO
	.align		4
.L_29:
        /*00b8*/ 	.byte	0x04, 0x17
        /*00ba*/ 	.short	(.L_31 - .L_30)
.L_30:
        /*00bc*/ 	.word	0x00000000
        /*00c0*/ 	.short	0x0002
        /*00c2*/ 	.short	0x0010
        /*00c4*/ 	.byte	0x00, 0xf4, 0x21, 0x00


	//----- nvinfo : EIATTR_KPARAM_INFO
	.align		4
.L_31:
        /*00c8*/ 	.byte	0x04, 0x17
        /*00ca*/ 	.short	(.L_33 - .L_32)
.L_32:
        /*00cc*/ 	.word	0x00000000
        /*00d0*/ 	.short	0x0001
        /*00d2*/ 	.short	0x0008
        /*00d4*/ 	.byte	0x00, 0xf4, 0x21, 0x00


	//----- nvinfo : EIATTR_KPARAM_INFO
	.align		4
.L_33:
        /*00d8*/ 	.byte	0x04, 0x17
        /*00da*/ 	.short	(.L_35 - .L_34)
.L_34:
        /*00dc*/ 	.word	0x00000000
        /*00e0*/ 	.short	0x0000
        /*00e2*/ 	.short	0x0000
        /*00e4*/ 	.byte	0x00, 0xf4, 0x21, 0x00


	//----- nvinfo : EIATTR_SPARSE_MMA_MASK
	.align		4
.L_35:
        /*00e8*/ 	.byte	0x03, 0x50
        /*00ea*/ 	.short	0x0000


	//----- nvinfo : EIATTR_MAXREG_COUNT
	.align		4
        /*00ec*/ 	.byte	0x03, 0x1b
        /*00ee*/ 	.short	0x00ff


	//----- nvinfo : EIATTR_NUM_BARRIERS
	.align		4
        /*00f0*/ 	.byte	0x02, 0x4c
        /*00f2*/ 	.byte	0x01
	.zero		1


	//----- nvinfo : EIATTR_ANNOTATIONS
	.align		4
        /*00f4*/ 	.byte	0x04, 0x55
        /*00f6*/ 	.short	(.L_37 - .L_36)


	//   ....[0]....
.L_36:
        /*00f8*/ 	.word	0x00000001
        /*00fc*/ 	.byte	0xe0, 0x0d, 0x00, 0x00, 0x01, 0x00, 0x00, 0x00, 0xb0, 0x0e, 0x00, 0x00, 0x01, 0x00, 0x00, 0x00
        /* <DEDUP_REMOVED lines=3214> */
        /*c9ec*/ 	.byte	0x10, 0xad, 0x03, 0x00, 0x01, 0x00, 0x00, 0x00, 0x40, 0xad, 0x03, 0x00


	//----- nvinfo : EIATTR_MERCURY_ISA_VERSION
	.align		4
.L_37:
        /*c9f8*/ 	.byte	0x03, 0x5f
        /*c9fa*/ 	.short	0x0101


	//----- nvinfo : EIATTR_EXIT_INSTR_OFFSETS
	.align		4
        /*c9fc*/ 	.byte	0x04, 0x1c
        /*c9fe*/ 	.short	(.L_39 - .L_38)


	//   ....[0]....
.L_38:
        /*ca00*/ 	.word	0x0003aef0


	//   ....[1]....
        /*ca04*/ 	.word	0x0003af10


	//----- nvinfo : EIATTR_REQNTID
	.align		4
.L_39:
        /*ca08*/ 	.byte	0x04, 0x10
        /*ca0a*/ 	.short	(.L_41 - .L_40)
.L_40:
        /*ca0c*/ 	.word	0x00000040
        /*ca10*/ 	.word	0x00000001
        /*ca14*/ 	.word	0x00000001


	//----- nvinfo : EIATTR_CBANK_PARAM_SIZE
	.align		4
.L_41:
        /*ca18*/ 	.byte	0x03, 0x19
        /*ca1a*/ 	.short	0x0050


	//----- nvinfo : EIATTR_PARAM_CBANK
	.align		4
        /*ca1c*/ 	.byte	0x04, 0x0a
        /*ca1e*/ 	.short	(.L_43 - .L_42)
	.align		4
.L_42:
        /*ca20*/ 	.word	index@(.nv.constant0.matmul_kernel)
        /*ca24*/ 	.short	0x0210
        /*ca26*/ 	.short	0x0050


	//----- nvinfo : EIATTR_SW_WAR
	.align		4
.L_43:
        /*ca28*/ 	.byte	0x04, 0x36
        /*ca2a*/ 	.short	(.L_45 - .L_44)
.L_44:
        /*ca2c*/ 	.word	0x00000008
.L_45:


//--------------------- .nv.callgraph             --------------------------
	.section	.nv.callgraph,"",@"SHT_CUDA_CALLGRAPH"
	.align	4
	.sectionentsize	8
	.align		4
        /*0000*/ 	.word	0x00000000
	.align		4
        /*0004*/ 	.word	0xffffffff
	.align		4
        /*0008*/ 	.word	0x00000000
	.align		4
        /*000c*/ 	.word	0xfffffffe
	.align		4
        /*0010*/ 	.word	0x00000000
	.align		4
        /*0014*/ 	.word	0xfffffffd
	.align		4
        /*0018*/ 	.word	0x00000000
	.align		4
        /*001c*/ 	.word	0xfffffffc


//--------------------- .text.matmul_kernel       --------------------------
	.section	.text.matmul_kernel,"ax",@progbits
	.align	128
        .global         matmul_kernel
        .type           matmul_kernel,@function
        .size           matmul_kernel,(.L_x_3 - matmul_kernel)
        .other          matmul_kernel,@"STO_CUDA_ENTRY STV_DEFAULT"
matmul_kernel:
.text.matmul_kernel:
[----:B------:R-:W1:Y:S08]  /*0000*/  LDC R1, c[0x0][0x28] ;  /* 0x00000a00ff017b82 */ /* 0x000e700000000800 */
[----:B------:R-:W2:Y:S01]  /*0010*/  LDC.64 R2, c[0x0][0x228] ;  /* 0x00008a00ff027b82 */ /* 0x000ea20000000a00 */
[----:B------:R-:W3:Y:S01]  /*0020*/  S2R R7, SR_CTAID.X ;  /* 0x0000000000077919 */ /* 0x000ee20000002500 */
[----:B-1----:R-:W-:Y:S01]  /*0030*/  VIADD R1, R1, 0xffffe6a8 ;  /* 0xffffe6a801017836 */ /* 0x002fe20000000000 */
[----:B------:R-:W-:Y:S01]  /*0040*/  ULDC UR5, c[0x0][0x230] ;  /* 0x00008c0000057ab9 */ /* 0x000fe20000000800 */
[----:B------:R-:W-:Y:S01]  /*0050*/  ULDC UR6, c[0x0][0x230] ;  /* 0x00008c0000067ab9 */ /* 0x000fe20000000800 */
[----:B------:R-:W1:Y:S01]  /*0060*/  S2R R15, SR_TID.X ;  /* 0x00000000000f7919 */ /* 0x000e620000002100 */
[----:B------:R-:W-:Y:S01]  /*0070*/  UIADD3 UR5, UR5, 0x1f, URZ ;  /* 0x0000001f05057890 */ /* 0x000fe2000fffe03f */
[----:B------:R-:W-:Y:S01]  /*0080*/  ULDC.64 UR22, c[0x0][0x218] ;  /* 0x0000860000167ab9 */ /* 0x000fe20000000a00 */
[----:B------:R-:W-:-:S02]  /*0090*/  ULDC UR25, c[0x0][0x240] ;  /* 0x0000900000197ab9 */ /* 0x000fc40000000800 */
[----:B------:R-:W-:Y:S01]  /*00a0*/  UISETP.GT.AND UP0, UPT, UR5, 0x1f, UPT ;  /* 0x0000001f0500788c */ /* 0x000fe2000bf04270 */
[----:B------:R-:W4:Y:S01]  /*00b0*/  LDC R81, c[0x0][0x230] ;  /* 0x00008c00ff517b82 */ /* 0x000f220000000800 */
[----:B------:R-:W-:Y:S01]  /*00c0*/  ULDC UR29, c[0x0][0x240] ;  /* 0x00009000001d7ab9 */ /* 0x000fe20000000800 */
[----:B------:R-:W-:Y:S01]  /*00d0*/  ULDC UR31, c[0x0][0x240] ;  /* 0x00009000001f7ab9 */ /* 0x000fe20000000800 */
[----:B------:R-:W-:Y:S01]  /*00e0*/  USEL UR4, URZ, 0x4, !UP0 ;  /* 0x000000043f047887 */ /* 0x000fe2000c000000 */
[----:B------:R-:W-:Y:S01]  /*00f0*/  ULDC UR36, c[0x0][0x240] ;  /* 0x0000900000247ab9 */ /* 0x000fe20000000800 */
[----:B------:R-:W-:Y:S01]  /*0100*/  ULDC UR26, c[0x0][0x240] ;  /* 0x00009000001a7ab9 */ /* 0x000fe20000000800 */
[----:B------:R-:W-:Y:S01]  /*0110*/  ULDC UR28, c[0x0][0x240] ;  /* 0x00009000001c7ab9 */ /* 0x000fe20000000800 */
[----:B------:R-:W-:Y:S01]  /*0120*/  ULDC UR40, c[0x0][0x240] ;  /* 0x0000900000287ab9 */ /* 0x000fe20000000800 */
[----:B------:R-:W-:Y:S01]  /*0130*/  ULDC UR32, c[0x0][0x240] ;  /* 0x0000900000207ab9 */ /* 0x000fe20000000800 */
[----:B------:R-:W5:Y:S01]  /*0140*/  LDC R92, c[0x0][0x230] ;  /* 0x00008c00ff5c7b82 */ /* 0x000f620000000800 */
[----:B------:R-:W-:Y:S01]  /*0150*/  ULDC UR33, c[0x0][0x240] ;  /* 0x0000900000217ab9 */ /* 0x000fe20000000800 */
[----:B------:R-:W-:Y:S01]  /*0160*/  ULDC UR27, c[0x0][0x240] ;  /* 0x00009000001b7ab9 */ /* 0x000fe20000000800 */
[----:B--2---:R-:W-:Y:S01]  /*0170*/  VIADD R0, R3, 0x3f ;  /* 0x0000003f03007836 */ /* 0x004fe20000000000 */
[----:B------:R-:W-:Y:S01]  /*0180*/  IABS R18, R2 ;  /* 0x0000000200127213 */ /* 0x000fe20000000000 */
[----:B------:R-:W-:Y:S01]  /*0190*/  ULDC UR30, c[0x0][0x240] ;  /* 0x00009000001e7ab9 */ /* 0x000fe20000000800 */
[----:B------:R-:W-:Y:S01]  /*01a0*/  ULDC UR34, c[0x0][0x240] ;  /* 0x0000900000227ab9 */ /* 0x000fe20000000800 */
[----:B------:R-:W-:Y:S01]  /*01b0*/  ULDC UR37, c[0x0][0x240] ;  /* 0x0000900000257ab9 */ /* 0x000fe20000000800 */
[----:B------:R-:W-:Y:S01]  /*01c0*/  SHF.R.S32.HI R5, RZ, 0x1f, R0 ;  /* 0x0000001fff057819 */ /* 0x000fe20000011400 */
[----:B------:R-:W2:Y:S01]  /*01d0*/  LDC R82, c[0x0][0x230] ;  /* 0x00008c00ff527b82 */ /* 0x000ea20000000800 */
[----:B------:R-:W-:Y:S01]  /*01e0*/  ULDC UR38, c[0x0][0x240] ;  /* 0x0000900000267ab9 */ /* 0x000fe20000000800 */
[----:B------:R-:W-:Y:S01]  /*01f0*/  ULDC UR44, c[0x0][0x240] ;  /* 0x00009000002c7ab9 */ /* 0x000fe20000000800 */
[----:B------:R-:W-:Y:S01]  /*0200*/  LEA.HI R5, R5, R0, RZ, 0x6 ;  /* 0x0000000005057211 */ /* 0x000fe200078f30ff */
[----:B------:R-:W-:Y:S01]  /*0210*/  ULDC UR41, c[0x0][0x240] ;  /* 0x0000900000297ab9 */ /* 0x000fe20000000800 */
[----:B---3--:R-:W-:Y:S01]  /*0220*/  IABS R10, R7 ;  /* 0x00000007000a7213 */ /* 0x008fe20000000000 */
[----:B------:R-:W-:Y:S01]  /*0230*/  ULDC UR35, c[0x0][0x240] ;  /* 0x0000900000237ab9 */ /* 0x000fe20000000800 */
[----:B------:R-:W-:Y:S01]  /*0240*/  SHF.R.S32.HI R5, RZ, 0x6, R5 ;  /* 0x00000006ff057819 */ /* 0x000fe20000011405 */
[----:B------:R-:W3:Y:S01]  /*0250*/  LDC R83, c[0x0][0x230] ;  /* 0x00008c00ff537b82 */ /* 0x000ee20000000800 */
[----:B-1----:R-:W-:Y:S01]  /*0260*/  LOP3.LUT R93, R15, 0x3f, RZ, 0xc0, !PT ;  /* 0x0000003f0f5d7812 */ /* 0x002fe200078ec0ff */
[----:B------:R-:W-:Y:S01]  /*0270*/  ULDC UR42, c[0x0][0x240] ;  /* 0x00009000002a7ab9 */ /* 0x000fe20000000800 */
[----:B------:R-:W-:Y:S01]  /*0280*/  SHF.L.U32 R6, R5, 0x3, RZ ;  /* 0x0000000305067819 */ /* 0x000fe200000006ff */
[----:B------:R-:W-:Y:S01]  /*0290*/  ULDC UR24, c[0x0][0x234] ;  /* 0x00008d0000187ab9 */ /* 0x000fe20000000800 */
[----:B------:R-:W-:Y:S01]  /*02a0*/  ULDC UR39, c[0x0][0x240] ;  /* 0x0000900000277ab9 */ /* 0x000fe20000000800 */
[----:B------:R-:W-:Y:S01]  /*02b0*/  ULDC UR14, c[0x0][0x230] ;  /* 0x00008c00000e7ab9 */ /* 0x000fe20000000800 */
[-C--:B------:R-:W-:Y:S01]  /*02c0*/  IABS R9, R6.reuse ;  /* 0x0000000600097213 */ /* 0x080fe20000000000 */
[----:B------:R-:W1:Y:S01]  /*02d0*/  LDC R87, c[0x0][0x230] ;  /* 0x00008c00ff577b82 */ /* 0x000e620000000800 */
[----:B------:R-:W-:Y:S01]  /*02e0*/  IABS R12, R6 ;  /* 0x00000006000c7213 */ /* 0x000fe20000000000 */
[----:B------:R-:W-:Y:S01]  /*02f0*/  ULDC UR17, c[0x0][0x230] ;  /* 0x00008c0000117ab9 */ /* 0x000fe20000000800 */
[----:B------:R-:W4:Y:S01]  /*0300*/  I2F.RP R0, R9 ;  /* 0x0000000900007306 */ /* 0x000f220000209400 */
[----:B------:R-:W-:Y:S01]  /*0310*/  UIADD3 UR14, UR14, -0x13, URZ ;  /* 0xffffffed0e0e7890 */ /* 0x000fe2000fffe03f */
[----:B------:R-:W-:Y:S01]  /*0320*/  ULDC UR11, c[0x0][0x230] ;  /* 0x00008c00000b7ab9 */ /* 0x000fe20000000800 */
[----:B------:R-:W-:Y:S01]  /*0330*/  ULDC UR16, c[0x0][0x230] ;  /* 0x00008c0000107ab9 */ /* 0x000fe20000000800 */
[----:B------:R-:W-:Y:S01]  /*0340*/  ULDC.64 UR20, c[0x0][0x210] ;  /* 0x0000840000147ab9 */ /* 0x000fe20000000a00 */
[----:B------:R-:W-:Y:S01]  /*0350*/  UIADD3 UR17, UR17, -0x12, URZ ;  /* 0xffffffee11117890 */ /* 0x000fe2000fffe03f */
[----:B------:R-:W5:Y:S01]  /*0360*/  LDC R116, c[0x0][0x230] ;  /* 0x00008c00ff747b82 */ /* 0x000f620000000800 */
[----:B------:R-:W-:Y:S01]  /*0370*/  ULDC UR9, c[0x0][0x230] ;  /* 0x00008c0000097ab9 */ /* 0x000fe20000000800 */
[----:B------:R-:W-:-:S02]  /*0380*/  UIADD3 UR11, UR11, -0x18, URZ ;  /* 0xffffffe80b0b7890 */ /* 0x000fc4000fffe03f */
[----:B------:R-:W-:Y:S02]  /*0390*/  UIADD3 UR16, UR16, -0x11, URZ ;  /* 0xffffffef10107890 */ /* 0x000fe4000fffe03f */
[----:B------:R-:W-:Y:S01]  /*03a0*/  UISETP.GE.U32.AND UP2, UPT, UR14, 0x7fffffce, UPT ;  /* 0x7fffffce0e00788c */ /* 0x000fe2000bf46070 */
[----:B----4-:R-:W4:Y:S01]  /*03b0*/  MUFU.RCP R0, R0 ;  /* 0x0000000000007308 */ /* 0x010f220000001000 */
[----:B------:R-:W-:Y:S01]  /*03c0*/  ULDC UR8, c[0x0][0x230] ;  /* 0x00008c0000087ab9 */ /* 0x000fe20000000800 */
[----:B------:R-:W-:Y:S01]  /*03d0*/  UIADD3 UR9, UR9, -0x1c, URZ ;  /* 0xffffffe409097890 */ /* 0x000fe2000fffe03f */
[----:B------:R-:W2:Y:S01]  /*03e0*/  LDC R117, c[0x0][0x230] ;  /* 0x00008c00ff757b82 */ /* 0x000ea20000000800 */
[----:B------:R-:W-:Y:S01]  /*03f0*/  UISETP.GE.U32.AND UP6, UPT, UR17, 0x7fffffcf, UPT ;  /* 0x7fffffcf1100788c */ /* 0x000fe2000bfc6070 */
[----:B------:R-:W-:Y:S01]  /*0400*/  ULDC UR15, c[0x0][0x230] ;  /* 0x00008c00000f7ab9 */ /* 0x000fe20000000800 */
[----:B------:R-:W-:Y:S01]  /*0410*/  UIADD3 UR8, UR8, -0x1b, URZ ;  /* 0xffffffe508087890 */ /* 0x000fe2000fffe03f */
[----:B-1----:R-:W-:Y:S01]  /*0420*/  IADD3 R87, R87, -0x20, RZ ;  /* 0xffffffe057577810 */ /* 0x002fe20007ffe0ff */
[----:B------:R-:W-:-:S02]  /*0430*/  UISETP.GE.U32.AND UP1, UPT, UR11, 0x7fffffc9, UPT ;  /* 0x7fffffc90b00788c */ /* 0x000fc4000bf26070 */
[----:B------:R-:W-:Y:S01]  /*0440*/  UISETP.GE.U32.AND UP5, UPT, UR16, 0x7fffffd0, UPT ;  /* 0x7fffffd01000788c */ /* 0x000fe2000bfa6070 */
[----:B------:R-:W1:Y:S01]  /*0450*/  S2UR UR16, SR_CgaCtaId ;  /* 0x00000000001079c3 */ /* 0x000e620000008800 */
[----:B------:R-:W-:Y:S01]  /*0460*/  USEL UR11, URZ, 0x1fffe, UP2 ;  /* 0x0001fffe3f0b7887 */ /* 0x000fe20009000000 */
[----:B------:R-:W-:Y:S01]  /*0470*/  ULDC UR10, c[0x0][0x230] ;  /* 0x00008c00000a7ab9 */ /* 0x000fe20000000800 */
[----:B------:R-:W-:Y:S01]  /*0480*/  UIADD3 UR15, UR15, -0x14, URZ ;  /* 0xffffffec0f0f7890 */ /* 0x000fe2000fffe03f */
[----:B----4-:R-:W-:Y:S01]  /*0490*/  VIADD R4, R0, 0xffffffe ;  /* 0x0ffffffe00047836 */ /* 0x010fe20000000000 */
[----:B------:R-:W-:Y:S01]  /*04a0*/  UISETP.GE.U32.AND UP2, UPT, UR9, 0x7fffffc5, UPT ;  /* 0x7fffffc50900788c */ /* 0x000fe2000bf46070 */
[----:B------:R-:W-:Y:S01]  /*04b0*/  IMAD.MOV R0, RZ, RZ, -R12 ;  /* 0x000000ffff007224 */ /* 0x000fe200078e0a0c */
[----:B------:R-:W-:Y:S01]  /*04c0*/  USEL UR9, URZ, 0x4, UP6 ;  /* 0x000000043f097887 */ /* 0x000fe2000b000000 */
[----:B------:R4:W3:Y:S01]  /*04d0*/  F2I.FTZ.U32.TRUNC.NTZ R5, R4 ;  /* 0x0000000400057305 */ /* 0x0008e2000021f000 */
[----:B------:R-:W-:Y:S01]  /*04e0*/  UIADD3 UR10, UR10, -0x17, URZ ;  /* 0xffffffe90a0a7890 */ /* 0x000fe2000fffe03f */
[----:B-----5:R-:W-:Y:S01]  /*04f0*/  IADD3 R116, R116, -0xa, RZ ;  /* 0xfffffff674747810 */ /* 0x020fe20007ffe0ff */
[----:B------:R-:W-:Y:S01]  /*0500*/  UISETP.GE.U32.AND UP6, UPT, UR8, 0x7fffffc6, UPT ;  /* 0x7fffffc60800788c */ /* 0x000fe2000bfc6070 */
[----:B------:R-:W5:Y:S01]  /*0510*/  LDC R156, c[0x0][0x230] ;  /* 0x00008c00ff9c7b82 */ /* 0x000f620000000800 */
[----:B------:R-:W-:Y:S01]  /*0520*/  ULDC UR12, c[0x0][0x230] ;  /* 0x00008c00000c7ab9 */ /* 0x000fe20000000800 */
[----:B------:R-:W-:Y:S01]  /*0530*/  ULDC UR13, c[0x0][0x230] ;  /* 0x00008c00000d7ab9 */ /* 0x000fe20000000800 */
[----:B------:R-:W-:Y:S01]  /*0540*/  ULDC UR43, c[0x0][0x240] ;  /* 0x00009000002b7ab9 */ /* 0x000fe20000000800 */
[----:B------:R-:W-:Y:S01]  /*0550*/  USEL UR8, URZ, 0x7fff8, UP5 ;  /* 0x0007fff83f087887 */ /* 0x000fe2000a800000 */
[----:B----4-:R-:W-:Y:S01]  /*0560*/  IMAD.MOV.U32 R4, RZ, RZ, RZ ;  /* 0x000000ffff047224 */ /* 0x010fe200078e00ff */
[----:B------:R-:W-:Y:S01]  /*0570*/  UISETP.GE.U32.AND UP3, UPT, UR15, 0x7fffffcd, UPT ;  /* 0x7fffffcd0f00788c */ /* 0x000fe2000bf66070 */
[----:B--2---:R-:W-:Y:S01]  /*0580*/  VIADD R117, R117, 0xfffffff2 ;  /* 0xfffffff275757836 */ /* 0x004fe20000000000 */
[----:B------:R-:W-:Y:S01]  /*0590*/  UIADD3 UR12, UR12, -0x15, URZ ;  /* 0xffffffeb0c0c7890 */ /* 0x000fe2000fffe03f */
[----:B------:R-:W2:Y:S01]  /*05a0*/  LDC R157, c[0x0][0x230] ;  /* 0x00008c00ff9d7b82 */ /* 0x000ea20000000800 */
[----:B------:R-:W-:Y:S01]  /*05b0*/  UIADD3 UR13, UR13, -0x16, URZ ;  /* 0xffffffea0d0d7890 */ /* 0x000fe2000fffe03f */
[----:B---3--:R-:W-:Y:S01]  /*05c0*/  IMAD.MOV R8, RZ, RZ, -R5 ;  /* 0x000000ffff087224 */ /* 0x008fe200078e0a05 */
[----:B------:R-:W-:Y:S01]  /*05d0*/  UISETP.GE.U32.AND UP0, UPT, UR10, 0x7fffffca, UPT ;  /* 0x7fffffca0a00788c */ /* 0x000fe2000bf06070 */
[----:B------:R-:W-:-:S02]  /*05e0*/  ULDC UR7, c[0x0][0x230] ;  /* 0x00008c0000077ab9 */ /* 0x000fc40000000800 */
[----:B------:R-:W-:Y:S01]  /*05f0*/  IMAD R11, R8, R9, RZ ;  /* 0x00000009080b7224 */ /* 0x000fe200078e02ff */
[----:B------:R-:W-:Y:S01]  /*0600*/  MOV R8, R10 ;  /* 0x0000000a00087202 */ /* 0x000fe20000000f00 */
[----:B------:R-:W-:Y:S01]  /*0610*/  USEL UR10, URZ, 0x1, UP3 ;  /* 0x000000013f0a7887 */ /* 0x000fe20009800000 */
[----:B------:R-:W3:Y:S01]  /*0620*/  LDC R158, c[0x0][0x230] ;  /* 0x00008c00ff9e7b82 */ /* 0x000ee20000000800 */
[----:B------:R-:W-:Y:S01]  /*0630*/  IMAD.HI.U32 R5, R5, R11, R4 ;  /* 0x0000000b05057227 */ /* 0x000fe200078e0004 */
[----:B------:R-:W-:Y:S01]  /*0640*/  IABS R11, R3 ;  /* 0x00000003000b7213 */ /* 0x000fe20000000000 */
[----:B------:R-:W-:Y:S02]  /*0650*/  UIADD3 UR7, UR7, -0x1d, URZ ;  /* 0xffffffe307077890 */ /* 0x000fe4000fffe03f */
[----:B------:R-:W-:Y:S01]  /*0660*/  UISETP.GE.U32.AND UP4, UPT, UR13, 0x7fffffcb, UPT ;  /* 0x7fffffcb0d00788c */ /* 0x000fe2000bf86070 */
[----:B-----5:R-:W-:Y:S01]  /*0670*/  VIADD R156, R156, 0xfffffff9 ;  /* 0xfffffff99c9c7836 */ /* 0x020fe20000000000 */
[----:B------:R-:W-:Y:S01]  /*0680*/  UISETP.GE.U32.AND UP3, UPT, UR12, 0x7fffffcc, UPT ;  /* 0x7fffffcc0c00788c */ /* 0x000fe2000bf66070 */
[----:B------:R-:W-:Y:S01]  /*0690*/  IMAD.HI.U32 R5, R5, R8, RZ ;  /* 0x0000000805057227 */ /* 0x000fe200078e00ff */
[----:B------:R-:W-:Y:S01]  /*06a0*/  USEL UR12, URZ, 0x1, UP1 ;  /* 0x000000013f0c7887 */ /* 0x000fe20008800000 */
[----:B------:R-:W4:Y:S01]  /*06b0*/  LDC R188, c[0x0][0x230] ;  /* 0x00008c00ffbc7b82 */ /* 0x000f220000000800 */
[----:B------:R-:W-:Y:S01]  /*06c0*/  USEL UR13, URZ, 0x1fffe, UP0 ;  /* 0x0001fffe3f0d7887 */ /* 0x000fe20008000000 */
[----:B------:R-:W-:Y:S01]  /*06d0*/  IMAD R0, R5, R0, R8 ;  /* 0x0000000005007224 */ /* 0x000fe200078e0208 */
[----:B------:R-:W-:Y:S01]  /*06e0*/  USEL UR14, URZ, 0x1, UP2 ;  /* 0x000000013f0e7887 */ /* 0x000fe20009000000 */
[----:B------:R-:W5:Y:S01]  /*06f0*/  I2F.RP R8, R18 ;  /* 0x0000001200087306 */ /* 0x000f620000209400 */
[----:B------:R-:W-:Y:S01]  /*0700*/  USEL UR15, URZ, 0x1fffe, UP6 ;  /* 0x0001fffe3f0f7887 */ /* 0x000fe2000b000000 */
[----:B--2---:R-:W-:Y:S01]  /*0710*/  IADD3 R157, R157, -0xb, RZ ;  /* 0xfffffff59d9d7810 */ /* 0x004fe20007ffe0ff */
[----:B------:R-:W-:Y:S01]  /*0720*/  UISETP.GE.U32.AND UP1, UPT, UR7, 0x7fffffc4, UPT ;  /* 0x7fffffc40700788c */ /* 0x000fe2000bf26070 */
[----:B------:R-:W-:Y:S01]  /*0730*/  ISETP.GT.U32.AND P1, PT, R9, R0, PT ;  /* 0x000000000900720c */ /* 0x000fe20003f24070 */
[----:B------:R-:W-:Y:S01]  /*0740*/  UIADD3 UR14, UR14, UR15, URZ ;  /* 0x0000000f0e0e7290 */ /* 0x000fe2000fffe03f */
[----:B------:R-:W2:Y:S01]  /*0750*/  LDC R202, c[0x0][0x230] ;  /* 0x00008c00ffca7b82 */ /* 0x000ea20000000800 */
[----:B------:R-:W-:-:S02]  /*0760*/  UIADD3 UR12, UR12, UR13, URZ ;  /* 0x0000000d0c0c7290 */ /* 0x000fc4000fffe03f */
[----:B------:R-:W-:Y:S02]  /*0770*/  USEL UR17, URZ, 0x7fff8, UP1 ;  /* 0x0007fff83f117887 */ /* 0x000fe40008800000 */
[----:B------:R-:W-:Y:S02]  /*0780*/  USEL UR7, URZ, 0x7fff8, UP3 ;  /* 0x0007fff83f077887 */ /* 0x000fe40009800000 */
[----:B------:R-:W-:Y:S01]  /*0790*/  ULOP3.LUT UR14, UR14, 0x3, URZ, 0xc0, !UPT ;  /* 0x000000030e0e7892 */ /* 0x000fe2000f8ec03f */
[----:B------:R-:W2:Y:S01]  /*07a0*/  LDC R203, c[0x0][0x230] ;  /* 0x00008c00ffcb7b82 */ /* 0x000ea20000000800 */
[----:B-----5:R-:W-:Y:S01]  /*07b0*/  MUFU.RCP R8, R8 ;  /* 0x0000000800087308 */ /* 0x020fe20000001000 */
[----:B------:R-:W-:Y:S01]  /*07c0*/  ULOP3.LUT UR12, UR12, 0x3, URZ, 0xc0, !UPT ;  /* 0x000000030c0c7892 */ /* 0x000fe2000f8ec03f */
[-C--:B------:R-:W-:Y:S01]  /*07d0*/  @!P1 IADD3 R0, R0, -R9.reuse, RZ ;  /* 0x8000000900009210 */ /* 0x080fe20007ffe0ff */
[----:B------:R-:W-:Y:S01]  /*07e0*/  @!P1 VIADD R5, R5, 0x1 ;  /* 0x0000000105059836 */ /* 0x000fe20000000000 */
[----:B------:R-:W-:Y:S01]  /*07f0*/  ISETP.NE.AND P1, PT, R6, RZ, PT ;  /* 0x000000ff0600720c */ /* 0x000fe20003f25270 */
[----:B------:R-:W-:Y:S01]  /*0800*/  UIADD3 UR10, UR10, UR11, URZ ;  /* 0x0000000b0a0a7290 */ /* 0x000fe2000fffe03f */
[----:B------:R-:W-:Y:S01]  /*0810*/  ISETP.GE.U32.AND P0, PT, R0, R9, PT ;  /* 0x000000090000720c */ /* 0x000fe20003f06070 */
[----:B------:R-:W-:Y:S01]  /*0820*/  ULDC.64 UR18, c[0x0][0x208] ;  /* 0x0000820000127ab9 */ /* 0x000fe20000000a00 */
[----:B------:R-:W-:Y:S01]  /*0830*/  LOP3.LUT R0, R7, R6, RZ, 0x3c, !PT ;  /* 0x0000000607007212 */ /* 0x000fe200078e3cff */
[----:B------:R-:W-:Y:S01]  /*0840*/  ULOP3.LUT UR10, UR10, 0x3, URZ, 0xc0, !UPT ;  /* 0x000000030a0a7892 */ /* 0x000fe2000f8ec03f */
[----:B------:R-:W5:Y:S01]  /*0850*/  LDC R205, c[0x0][0x230] ;  /* 0x00008c00ffcd7b82 */ /* 0x000f620000000800 */
[----:B------:R-:W-:Y:S01]  /*0860*/  UISETP.GT.AND UP0, UPT, UR5, 0x3f, UPT ;  /* 0x0000003f0500788c */ /* 0x000fe2000bf04270 */
[----:B------:R-:W-:Y:S01]  /*0870*/  ISETP.GE.AND P2, PT, R0, RZ, PT ;  /* 0x000000ff0000720c */ /* 0x000fe20003f46270 */
[----:B------:R-:W-:Y:S01]  /*0880*/  VIADD R0, R2, 0x1ff ;  /* 0x000001ff02007836 */ /* 0x000fe20000000000 */
[----:B------:R-:W-:Y:S01]  /*0890*/  UIADD3 UR8, UR10, UR8, UR9 ;  /* 0x000000080a087290 */ /* 0x000fe2000fffe009 */
[----:B------:R-:W-:Y:S01]  /*08a0*/  ULDC UR15, c[0x0][0x230] ;  /* 0x00008c00000f7ab9 */ /* 0x000fe20000000800 */
[----:B------:R-:W-:-:S02]  /*08b0*/  ULDC UR11, c[0x0][0x230] ;  /* 0x00008c00000b7ab9 */ /* 0x000fc40000000800 */
[----:B------:R-:W5:Y:S01]  /*08c0*/  LDC R204, c[0x0][0x230] ;  /* 0x00008c00ffcc7b82 */ /* 0x000f620000000800 */
[----:B------:R-:W-:Y:S01]  /*08d0*/  @P0 VIADD R5, R5, 0x1 ;  /* 0x0000000105050836 */ /* 0x000fe20000000000 */
[----:B------:R-:W-:Y:S02]  /*08e0*/  UIADD3 UR15, UR15, -0x27, URZ ;  /* 0xffffffd90f0f7890 */ /* 0x000fe4000fffe03f */
[----:B------:R-:W-:Y:S02]  /*08f0*/  UIADD3 UR11, UR11, -0x2b, URZ ;  /* 0xffffffd50b0b7890 */ /* 0x000fe4000fffe03f */
[----:B------:R-:W-:Y:S01]  /*0900*/  MOV R4, R5 ;  /* 0x0000000500047202 */ /* 0x000fe20000000f00 */
[----:B------:R-:W-:Y:S01]  /*0910*/  UISETP.GE.U32.AND UP6, UPT, UR15, 0x7fffffba, UPT ;  /* 0x7fffffba0f00788c */ /* 0x000fe2000bfc6070 */
[----:B------:R-:W-:Y:S01]  /*0920*/  SHF.R.S32.HI R5, RZ, 0x1f, R0 ;  /* 0x0000001fff057819 */ /* 0x000fe20000011400 */
[----:B------:R-:W5:Y:S01]  /*0930*/  LDC R207, c[0x0][0x230] ;  /* 0x00008c00ffcf7b82 */ /* 0x000f620000000800 */
[----:B------:R-:W-:Y:S01]  /*0940*/  ULDC UR13, c[0x0][0x230] ;  /* 0x00008c00000d7ab9 */ /* 0x000fe20000000800 */
[----:B------:R-:W-:Y:S01]  /*0950*/  @!P2 IMAD.MOV R4, RZ, RZ, -R4 ;  /* 0x000000ffff04a224 */ /* 0x000fe200078e0a04 */
[----:B------:R-:W-:Y:S01]  /*0960*/  @!P1 LOP3.LUT R4, RZ, R6, RZ, 0x33, !PT ;  /* 0x00000006ff049212 */ /* 0x000fe200078e33ff */
[----:B------:R-:W-:Y:S01]  /*0970*/  ULDC UR10, c[0x0][0x230] ;  /* 0x00008c00000a7ab9 */ /* 0x000fe20000000800 */
[----:B------:R-:W-:Y:S01]  /*0980*/  LEA.HI R5, R5, R0, RZ, 0x9 ;  /* 0x0000000005057211 */ /* 0x000fe200078f48ff */
[----:B------:R-:W-:Y:S01]  /*0990*/  UIADD3 UR13, UR13, -0x29, URZ ;  /* 0xffffffd70d0d7890 */ /* 0x000fe2000fffe03f */
[----:B------:R-:W-:Y:S01]  /*09a0*/  SHF.L.U32 R14, R4, 0x3, RZ ;  /* 0x00000003040e7819 */ /* 0x000fe200000006ff */
[----:B------:R-:W-:Y:S01]  /*09b0*/  IMAD.MOV R4, RZ, RZ, -R4 ;  /* 0x000000ffff047224 */ /* 0x000fe200078e0a04 */
[----:B------:R-:W5:Y:S01]  /*09c0*/  LDC R208, c[0x0][0x230] ;  /* 0x00008c00ffd07b82 */ /* 0x000f620000000800 */
[----:B------:R-:W-:Y:S01]  /*09d0*/  ULDC UR9, c[0x0][0x230] ;  /* 0x00008c0000097ab9 */ /* 0x000fe20000000800 */
[----:B------:R-:W-:Y:S01]  /*09e0*/  LEA.HI.SX32 R5, R5, -R14, 0x17 ;  /* 0x8000000e05057211 */ /* 0x000fe200078fbaff */
[----:B------:R-:W-:Y:S01]  /*09f0*/  IMAD R13, R6, R4, R7 ;  /* 0x00000004060d7224 */ /* 0x000fe200078e0207 */
[----:B------:R-:W-:Y:S01]  /*0a00*/  UIADD3 UR10, UR10, -0x2e, URZ ;  /* 0xffffffd20a0a7890 */ /* 0x000fe2000fffe03f */
[----:B------:R-:W-:Y:S01]  /*0a10*/  IMAD.MOV.U32 R4, RZ, RZ, RZ ;  /* 0x000000ffff047224 */ /* 0x000fe200078e00ff */
[----:B------:R-:W-:Y:S01]  /*0a20*/  VIMNMX R16, R5, 0x8, PT ;  /* 0x0000000805107848 */ /* 0x000fe20003fe0100 */
[----:B------:R-:W-:Y:S01]  /*0a30*/  UIADD3 UR9, UR9, -0x2d, URZ ;  /* 0xffffffd309097890 */ /* 0x000fe2000fffe03f */
[----:B------:R-:W5:Y:S02]  /*0a40*/  LDC R209, c[0x0][0x230] ;  /* 0x00008c00ffd17b82 */ /* 0x000f640000000800 */
[----:B------:R-:W-:-:S02]  /*0a50*/  IABS R9, R16 ;  /* 0x0000001000097213 */ /* 0x000fc40000000000 */
[----:B------:R-:W-:Y:S02]  /*0a60*/  IABS R6, R16 ;  /* 0x0000001000067213 */ /* 0x000fe40000000000 */
[----:B------:R-:W1:Y:S02]  /*0a70*/  I2F.RP R0, R9 ;  /* 0x0000000900007306 */ /* 0x000e640000209400 */
[----:B------:R-:W-:Y:S01]  /*0a80*/  IADD3 R6, RZ, -R6, RZ ;  /* 0x80000006ff067210 */ /* 0x000fe20007ffe0ff */
[----:B------:R-:W5:Y:S08]  /*0a90*/  LDC R210, c[0x0][0x230] ;  /* 0x00008c00ffd27b82 */ /* 0x000f700000000800 */
[----:B------:R-:W5:Y:S01]  /*0aa0*/  LDC.64 R238, c[0x0][0x238] ;  /* 0x00008e00ffee7b82 */ /* 0x000f620000000a00 */
[----:B-1----:R-:W1:Y:S02]  /*0ab0*/  MUFU.RCP R0, R0 ;  /* 0x0000000000007308 */ /* 0x002e640000001000 */
[----:B-1----:R-:W-:Y:S01]  /*0ac0*/  VIADD R5, R0, 0xffffffe ;  /* 0x0ffffffe00057836 */ /* 0x002fe20000000000 */
[----:B------:R-:W-:-:S05]  /*0ad0*/  IABS R0, R13 ;  /* 0x0000000d00007213 */ /* 0x000fca0000000000 */
[----:B------:R-:W1:Y:S02]  /*0ae0*/  F2I.FTZ.U32.TRUNC.NTZ R5, R5 ;  /* 0x0000000500057305 */ /* 0x000e64000021f000 */
[----:B-1----:R-:W-:-:S05]  /*0af0*/  IADD3 R10, RZ, -R5, RZ ;  /* 0x80000005ff0a7210 */ /* 0x002fca0007ffe0ff */
[----:B------:R-:W-:-:S04]  /*0b00*/  IMAD R7, R10, R9, RZ ;  /* 0x000000090a077224 */ /* 0x000fc800078e02ff */
[----:B------:R-:W-:-:S04]  /*0b10*/  IMAD.HI.U32 R5, R5, R7, R4 ;  /* 0x0000000705057227 */ /* 0x000fc800078e0004 */
[----:B------:R-:W-:Y:S02]  /*0b20*/  IMAD.MOV.U32 R4, RZ, RZ, R11 ;  /* 0x000000ffff047224 */ /* 0x000fe400078e000b */
[----:B------:R-:W-:Y:S02]  /*0b30*/  IMAD.HI.U32 R5, R5, R0, RZ ;  /* 0x0000000005057227 */ /* 0x000fe400078e00ff */
[----:B------:R-:W1:Y:S02]  /*0b40*/  I2F.RP R10, R4 ;  /* 0x00000004000a7306 */ /* 0x000e640000209400 */
[----:B------:R-:W-:Y:S02]  /*0b50*/  IMAD R0, R5, R6, R0 ;  /* 0x0000000605007224 */ /* 0x000fe400078e0200 */
[----:B------:R-:W-:Y:S01]  /*0b60*/  VIADD R6, R8, 0xffffffe ;  /* 0x0ffffffe08067836 */ /* 0x000fe20000000000 */
[----:B------:R-:W-:Y:S02]  /*0b70*/  SHF.R.S32.HI R8, RZ, 0x5, R15 ;  /* 0x00000005ff087819 */ /* 0x000fe4000001140f */
[----:B------:R-:W-:Y:S01]  /*0b80*/  ISETP.GT.U32.AND P1, PT, R9, R0, PT ;  /* 0x000000000900720c */ /* 0x000fe20003f24070 */
[----:B------:R-:W3:Y:S08]  /*0b90*/  F2I.FTZ.U32.TRUNC.NTZ R7, R6 ;  /* 0x0000000600077305 */ /* 0x000ef0000021f000 */
[----:B-1----:R-:W1:Y:S04]  /*0ba0*/  MUFU.RCP R10, R10 ;  /* 0x0000000a000a7308 */ /* 0x002e680000001000 */
[----:B------:R-:W-:-:S02]  /*0bb0*/  @!P1 IMAD.IADD R0, R0, 0x1, -R9 ;  /* 0x0000000100009824 */ /* 0x000fc400078e0a09 */
[----:B------:R-:W-:Y:S01]  /*0bc0*/  @!P1 VIADD R5, R5, 0x1 ;  /* 0x0000000105059836 */ /* 0x000fe20000000000 */
[----:B------:R-:W-:Y:S02]  /*0bd0*/  ISETP.NE.AND P1, PT, R16, RZ, PT ;  /* 0x000000ff1000720c */ /* 0x000fe40003f25270 */
[----:B------:R-:W-:Y:S02]  /*0be0*/  ISETP.GE.U32.AND P0, PT, R0, R9, PT ;  /* 0x000000090000720c */ /* 0x000fe40003f06070 */
[----:B------:R-:W-:Y:S02]  /*0bf0*/  LOP3.LUT R0, R13, R16, RZ, 0x3c, !PT ;  /* 0x000000100d007212 */ /* 0x000fe400078e3cff */
[----:B---3--:R-:W-:Y:S02]  /*0c00*/  IADD3 R11, RZ, -R7, RZ ;  /* 0x80000007ff0b7210 */ /* 0x008fe40007ffe0ff */
[----:B------:R-:W-:Y:S02]  /*0c10*/  ISETP.GE.AND P2, PT, R0, RZ, PT ;  /* 0x000000ff0000720c */ /* 0x000fe40003f46270 */
[----:B-1----:R-:W-:Y:S01]  /*0c20*/  IADD3 R9, R10, 0xffffffe, RZ ;  /* 0x0ffffffe0a097810 */ /* 0x002fe20007ffe0ff */
[----:B------:R-:W-:Y:S01]  /*0c30*/  IMAD R11, R11, R18, RZ ;  /* 0x000000120b0b7224 */ /* 0x000fe200078e02ff */
[----:B------:R-:W-:-:S03]  /*0c40*/  LOP3.LUT R0, R15, 0x1f, RZ, 0xc0, !PT ;  /* 0x0000001f0f007812 */ /* 0x000fc600078ec0ff */
[----:B------:R-:W-:Y:S01]  /*0c50*/  @P0 VIADD R5, R5, 0x1 ;  /* 0x0000000105050836 */ /* 0x000fe20000000000 */
[----:B------:R-:W1:Y:S01]  /*0c60*/  F2I.FTZ.U32.TRUNC.NTZ R9, R9 ;  /* 0x0000000900097305 */ /* 0x000e62000021f000 */
[C---:B------:R-:W-:Y:S01]  /*0c70*/  IMAD.SHL.U32 R6, R0.reuse, 0x4, RZ ;  /* 0x0000000400067824 */ /* 0x040fe200078e00ff */
[----:B------:R-:W-:Y:S01]  /*0c80*/  ISETP.GE.AND P0, PT, R0, UR6, PT ;  /* 0x0000000600007c0c */ /* 0x000fe2000bf06270 */
[----:B------:R-:W-:Y:S01]  /*0c90*/  IMAD.MOV.U32 R10, RZ, RZ, R5 ;  /* 0x000000ffff0a7224 */ /* 0x000fe200078e0005 */
[----:B------:R-:W-:Y:S01]  /*0ca0*/  SGXT R5, R8, 0x1 ;  /* 0x000000010805781a */ /* 0x000fe20000000200 */
[----:B------:R-:W-:Y:S02]  /*0cb0*/  UMOV UR6, 0x400 ;  /* 0x0000040000067882 */ /* 0x000fe40000000000 */
[----:B------:R-:W-:Y:S01]  /*0cc0*/  ULEA UR6, UR16, UR6, 0x18 ;  /* 0x0000000610067291 */ /* 0x000fe2000f8ec03f */
[----:B------:R-:W-:Y:S02]  /*0cd0*/  @!P2 IADD3 R10, -R10, RZ, RZ ;  /* 0x000000ff0a0aa210 */ /* 0x000fe40007ffe1ff */
[----:B------:R-:W-:Y:S01]  /*0ce0*/  LOP3.LUT R252, R6, 0x90, R5, 0x78, !PT ;  /* 0x0000009006fc7812 */ /* 0x000fe200078e7805 */
[----:B------:R-:W-:Y:S01]  /*0cf0*/  IMAD.MOV.U32 R6, RZ, RZ, RZ ;  /* 0x000000ffff067224 */ /* 0x000fe200078e00ff */
[----:B------:R-:W-:Y:S01]  /*0d00*/  @!P1 LOP3.LUT R10, RZ, R16, RZ, 0x33, !PT ;  /* 0x00000010ff0a9212 */ /* 0x000fe200078e33ff */
[----:B------:R-:W-:-:S02]  /*0d10*/  ULDC UR16, c[0x0][0x230] ;  /* 0x00008c0000107ab9 */ /* 0x000fc40000000800 */
[----:B------:R-:W-:Y:S01]  /*0d20*/  IMAD.HI.U32 R12, R7, R11, R6 ;  /* 0x0000000b070c7227 */ /* 0x000fe200078e0006 */
[C---:B------:R-:W-:Y:S01]  /*0d30*/  IADD3 R5, -R10.reuse, RZ, RZ ;  /* 0x000000ff0a057210 */ /* 0x040fe20007ffe1ff */
[----:B------:R-:W-:Y:S01]  /*0d40*/  UIADD3 UR16, UR16, -0x28, URZ ;  /* 0xffffffd810107890 */ /* 0x000fe2000fffe03f */
[----:B------:R-:W-:Y:S01]  /*0d50*/  SHF.R.U32.HI R6, RZ, 0x5, R15 ;  /* 0x00000005ff067819 */ /* 0x000fe2000001160f */
[----:B-1----:R-:W-:Y:S01]  /*0d60*/  IMAD.MOV R8, RZ, RZ, -R9 ;  /* 0x000000ffff087224 */ /* 0x002fe200078e0a09 */
[----:B------:R-:W-:Y:S01]  /*0d70*/  SHF.L.U32 R17, R10, 0x6, RZ ;  /* 0x000000060a117819 */ /* 0x000fe200000006ff */
[----:B------:R-:W-:Y:S01]  /*0d80*/  IMAD R5, R16, R5, R13 ;  /* 0x0000000510057224 */ /* 0x000fe200078e020d */
[----:B------:R-:W-:Y:S01]  /*0d90*/  SGXT.U32 R6, R6, 0x1 ;  /* 0x000000010606781a */ /* 0x000fe20000000000 */
[----:B------:R-:W-:Y:S02]  /*0da0*/  IMAD.MOV.U32 R7, RZ, RZ, R8 ;  /* 0x000000ffff077224 */ /* 0x000fe400078e0008 */
[----:B------:R-:W-:Y:S01]  /*0db0*/  IMAD.IADD R5, R14, 0x1, R5 ;  /* 0x000000010e057824 */ /* 0x000fe200078e0205 */
[----:B------:R-:W-:Y:S01]  /*0dc0*/  LOP3.LUT R14, R17, R6, RZ, 0xfc, !PT ;  /* 0x00000006110e7212 */ /* 0x000fe200078efcff */
[----:B------:R-:W-:Y:S01]  /*0dd0*/  IMAD R13, R7, R4, RZ ;  /* 0x00000004070d7224 */ /* 0x000fe200078e02ff */
[----:B------:R1:W-:Y:S01]  /*0de0*/  STL [R1+0x8c4], R17 ;  /* 0x0008c41101007387 */ /* 0x0003e20000100800 */
[----:B------:R-:W-:Y:S01]  /*0df0*/  IMAD.MOV.U32 R8, RZ, RZ, RZ ;  /* 0x000000ffff087224 */ /* 0x000fe200078e00ff */
[----:B------:R-:W-:Y:S01]  /*0e00*/  LOP3.LUT R22, R14, 0x2, RZ, 0xfc, !PT ;  /* 0x000000020e167812 */ /* 0x000fe200078efcff */
[----:B------:R-:W-:Y:S01]  /*0e10*/  IMAD R54, R5, 0x200, R93 ;  /* 0x0000020005367824 */ /* 0x000fe200078e025d */
[----:B------:R-:W-:Y:S01]  /*0e20*/  IABS R15, R14 ;  /* 0x0000000e000f7213 */ /* 0x000fe20000000000 */
[----:B------:R-:W-:Y:S01]  /*0e30*/  IMAD.HI.U32 R13, R9, R13, R8 ;  /* 0x0000000d090d7227 */ /* 0x000fe200078e0008 */
[----:B------:R-:W-:Y:S01]  /*0e40*/  MOV R8, UR4 ;  /* 0x0000000400087c02 */ /* 0x000fe20008000f00 */
[----:B------:R-:W-:Y:S01]  /*0e50*/  ULDC UR4, c[0x0][0x230] ;  /* 0x00008c0000047ab9 */ /* 0x000fe20000000800 */
[----:B------:R-:W-:Y:S01]  /*0e60*/  IABS R9, R54 ;  /* 0x0000003600097213 */ /* 0x000fe20000000000 */
[C---:B------:R-:W-:Y:S01]  /*0e70*/  VIADD R52, R54.reuse, 0x40 ;  /* 0x0000004036347836 */ /* 0x040fe20000000000 */
[----:B-1----:R-:W-:Y:S01]  /*0e80*/  IABS R17, R22 ;  /* 0x0000001600117213 */ /* 0x002fe20000000000 */
[C---:B------:R-:W-:Y:S01]  /*0e90*/  IMAD.HI.U32 R6, R13.reuse, R15, RZ ;  /* 0x0000000f0d067227 */ /* 0x040fe200078e00ff */
[C---:B------:R-:W-:Y:S01]  /*0ea0*/  IADD3 R48, R54.reuse, 0xc0, RZ ;  /* 0x000000c036307810 */ /* 0x040fe20007ffe0ff */
[----:B------:R-:W-:Y:S01]  /*0eb0*/  STL [R1+0x8c0], R54 ;  /* 0x0008c03601007387 */ /* 0x000fe20000100800 */
[----:B------:R-:W-:Y:S01]  /*0ec0*/  IABS R11, R52 ;  /* 0x00000034000b7213 */ /* 0x000fe20000000000 */
[----:B------:R-:W-:Y:S01]  /*0ed0*/  IMAD.HI.U32 R7, R13, R17, RZ ;  /* 0x000000110d077227 */ /* 0x000fe200078e00ff */
[----:B------:R-:W-:Y:S01]  /*0ee0*/  IADD3 R44, R54, 0x140, RZ ;  /* 0x00000140362c7810 */ /* 0x000fe20007ffe0ff */
[----:B------:R-:W-:Y:S01]  /*0ef0*/  STL [R1+0xadc], R52 ;  /* 0x000adc3401007387 */ /* 0x000fe20000100800 */
[----:B------:R-:W-:Y:S01]  /*0f00*/  SEL R8, R8, RZ, !P0 ;  /* 0x000000ff08087207 */ /* 0x000fe20004000000 */
[----:B------:R-:W-:Y:S01]  /*0f10*/  IMAD.MOV R6, RZ, RZ, -R6 ;  /* 0x000000ffff067224 */ /* 0x000fe200078e0a06 */
[----:B------:R-:W-:Y:S01]  /*0f20*/  IADD3 R7, -R7, RZ, RZ ;  /* 0x000000ff07077210 */ /* 0x000fe20007ffe1ff */
[----:B------:R-:W-:Y:S01]  /*0f30*/  VIADD R50, R54, 0x80 ;  /* 0x0000008036327836 */ /* 0x000fe20000000000 */
[----:B------:R-:W-:Y:S01]  /*0f40*/  IABS R23, R44 ;  /* 0x0000002c00177213 */ /* 0x000fe20000000000 */
[----:B------:R-:W-:Y:S01]  /*0f50*/  IMAD R15, R4, R6, R15 ;  /* 0x00000006040f7224 */ /* 0x000fe200078e020f */
[----:B------:R-:W-:Y:S01]  /*0f60*/  ISETP.NE.U32.AND P0, PT, R8, RZ, PT ;  /* 0x000000ff0800720c */ /* 0x000fe20003f05070 */
[----:B------:R-:W-:Y:S01]  /*0f70*/  IMAD.HI.U32 R6, R12, R11, RZ ;  /* 0x0000000b0c067227 */ /* 0x000fe200078e00ff */
[----:B------:R-:W-:Y:S01]  /*0f80*/  IABS R19, R50 ;  /* 0x0000003200137213 */ /* 0x000fe20000000000 */
[----:B------:R-:W-:Y:S01]  /*0f90*/  STL [R1+0xa7c], R50 ;  /* 0x000a7c3201007387 */ /* 0x000fe20000100800 */
[----:B------:R-:W-:Y:S01]  /*0fa0*/  LOP3.LUT R24, R14, 0x6, RZ, 0xfc, !PT ;  /* 0x000000060e187812 */ /* 0x000fe200078efcff */
[----:B------:R-:W-:Y:S01]  /*0fb0*/  IMAD R17, R4, R7, R17 ;  /* 0x0000000704117224 */ /* 0x000fe200078e0211 */
[----:B------:R-:W-:Y:S01]  /*0fc0*/  IABS R7, R48 ;  /* 0x0000003000077213 */ /* 0x000fe20000000000 */
[----:B------:R-:W-:Y:S01]  /*0fd0*/  IMAD.MOV R6, RZ, RZ, -R6 ;  /* 0x000000ffff067224 */ /* 0x000fe200078e0a06 */
[----:B------:R-:W-:Y:S01]  /*0fe0*/  IABS R20, R24 ;  /* 0x0000001800147213 */ /* 0x000fe20000000000 */
[----:B------:R-:W-:Y:S01]  /*0ff0*/  IMAD.HI.U32 R5, R12, R9, RZ ;  /* 0x000000090c057227 */ /* 0x000fe200078e00ff */
[C---:B------:R-:W-:Y:S01]  /*1000*/  LOP3.LUT R28, R14.reuse, 0x10, RZ, 0xfc, !PT ;  /* 0x000000100e1c7812 */ /* 0x040fe200078efcff */
[----:B------:R-:W-:Y:S01]  /*1010*/  STL [R1+0x8c8], R48 ;  /* 0x0008c83001007387 */ /* 0x000fe20000100800 */
[----:B------:R-:W-:Y:S01]  /*1020*/  LOP3.LUT R26, R14, 0xe, RZ, 0xfc, !PT ;  /* 0x0000000e0e1a7812 */ /* 0x000fe200078efcff */
[C---:B------:R-:W-:Y:S01]  /*1030*/  IMAD R6, R18.reuse, R6, R11 ;  /* 0x0000000612067224 */ /* 0x040fe200078e020b */
[----:B------:R-:W-:Y:S01]  /*1040*/  IABS R31, R28 ;  /* 0x0000001c001f7213 */ /* 0x000fe20000000000 */
[----:B------:R-:W-:Y:S01]  /*1050*/  IMAD.MOV R5, RZ, RZ, -R5 ;  /* 0x000000ffff057224 */ /* 0x000fe200078e0a05 */
[----:B------:R-:W-:Y:S01]  /*1060*/  IABS R29, R26 ;  /* 0x0000001a001d7213 */ /* 0x000fe20000000000 */
[----:B------:R-:W-:Y:S01]  /*1070*/  IMAD.MOV.U32 R11, RZ, RZ, R7 ;  /* 0x000000ffff0b7224 */ /* 0x000fe200078e0007 */
[----:B------:R-:W-:Y:S01]  /*1080*/  ISETP.GT.U32.AND P4, PT, R18, R6, PT ;  /* 0x000000061200720c */ /* 0x000fe20003f84070 */
[----:B------:R-:W-:Y:S01]  /*1090*/  IMAD.HI.U32 R7, R12, R19, RZ ;  /* 0x000000130c077227 */ /* 0x000fe200078e00ff */
[C---:B------:R-:W-:Y:S01]  /*10a0*/  LOP3.LUT R30, R14.reuse, 0x12, RZ, 0xfc, !PT ;  /* 0x000000120e1e7812 */ /* 0x040fe200078efcff */
[----:B------:R-:W-:Y:S01]  /*10b0*/  UIADD3 UR4, UR4, -0x1f, URZ ;  /* 0xffffffe104047890 */ /* 0x000fe2000fffe03f */
[----:B------:R-:W-:Y:S01]  /*10c0*/  LOP3.LUT R34, R14, 0x38, RZ, 0xfc, !PT ;  /* 0x000000380e227812 */ /* 0x000fe200078efcff */
[----:B------:R-:W-:Y:S01]  /*10d0*/  IMAD R5, R18, R5, R9 ;  /* 0x0000000512057224 */ /* 0x000fe200078e0209 */
[----:B------:R-:W-:Y:S01]  /*10e0*/  IADD3 R7, -R7, RZ, RZ ;  /* 0x000000ff07077210 */ /* 0x000fe20007ffe1ff */
[C---:B------:R-:W-:Y:S01]  /*10f0*/  VIADD R46, R54.reuse, 0x100 ;  /* 0x00000100362e7836 */ /* 0x040fe20000000000 */
[----:B------:R-:W-:Y:S01]  /*1100*/  IABS R33, R30 ;  /* 0x0000001e00217213 */ /* 0x000fe20000000000 */
[----:B------:R-:W-:Y:S01]  /*1110*/  VIADD R40, R54, 0x180 ;  /* 0x0000018036287836 */ /* 0x000fe20000000000 */
[C---:B------:R-:W-:Y:S01]  /*1120*/  ISETP.GT.U32.AND P2, PT, R18.reuse, R5, PT ;  /* 0x000000051200720c */ /* 0x040fe20003f44070 */
[----:B------:R-:W-:Y:S01]  /*1130*/  IMAD R7, R18, R7, R19 ;  /* 0x0000000712077224 */ /* 0x000fe200078e0213 */
[----:B------:R-:W-:Y:S01]  /*1140*/  IABS R21, R46 ;  /* 0x0000002e00157213 */ /* 0x000fe20000000000 */
[----:B------:R-:W-:Y:S01]  /*1150*/  IMAD.HI.U32 R8, R12, R11, RZ ;  /* 0x0000000b0c087227 */ /* 0x000fe200078e00ff */
[----:B------:R-:W-:Y:S01]  /*1160*/  IABS R16, R40 ;  /* 0x0000002800107213 */ /* 0x000fe20000000000 */
[----:B------:R1:W-:Y:S01]  /*1170*/  STL [R1+0xa0c], R46 ;  /* 0x000a0c2e01007387 */ /* 0x0003e20000100800 */
[----:B------:R-:W-:Y:S01]  /*1180*/  ISETP.GT.U32.AND P5, PT, R18, R7, PT ;  /* 0x000000071200720c */ /* 0x000fe20003fa4070 */
[----:B------:R-:W-:Y:S01]  /*1190*/  IMAD.HI.U32 R9, R12, R21, RZ ;  /* 0x000000150c097227 */ /* 0x000fe200078e00ff */
[----:B------:R-:W-:Y:S01]  /*11a0*/  @!P4 IADD3 R6, R6, -R18, RZ ;  /* 0x800000120606c210 */ /* 0x000fe20007ffe0ff */
[----:B------:R-:W-:Y:S01]  /*11b0*/  STL [R1+0x9dc], R44 ;  /* 0x0009dc2c01007387 */ /* 0x000fe20000100800 */
[----:B------:R-:W-:Y:S01]  /*11c0*/  LOP3.LUT R36, R14, 0x3a, RZ, 0xfc, !PT ;  /* 0x0000003a0e247812 */ /* 0x000fe200078efcff */
[----:B------:R-:W-:Y:S01]  /*11d0*/  IMAD.HI.U32 R10, R12, R23, RZ ;  /* 0x000000170c0a7227 */ /* 0x000fe200078e00ff */
[----:B------:R-:W-:Y:S01]  /*11e0*/  ISETP.GT.U32.AND P6, PT, R18, R6, PT ;  /* 0x000000061200720c */ /* 0x000fe20003fc4070 */
[----:B------:R3:W-:Y:S01]  /*11f0*/  STL [R1+0x8d0], R40 ;  /* 0x0008d02801007387 */ /* 0x0007e20000100800 */
[C---:B------:R-:W-:Y:S01]  /*1200*/  LOP3.LUT R38, R14.reuse, 0x3c, RZ, 0xfc, !PT ;  /* 0x0000003c0e267812 */ /* 0x040fe200078efcff */
[----:B------:R-:W-:Y:S01]  /*1210*/  IMAD.MOV.U32 R19, RZ, RZ, R16 ;  /* 0x000000ffff137224 */ /* 0x000fe200078e0010 */
[----:B------:R-:W-:Y:S01]  /*1220*/  IADD3 R16, -R9, RZ, RZ ;  /* 0x000000ff09107210 */ /* 0x000fe20007ffe1ff */
[----:B------:R-:W-:Y:S01]  /*1230*/  IMAD.MOV R8, RZ, RZ, -R8 ;  /* 0x000000ffff087224 */ /* 0x000fe200078e0a08 */
[----:B------:R-:W-:Y:S01]  /*1240*/  LOP3.LUT R32, R14, 0x3e, RZ, 0xfc, !PT ;  /* 0x0000003e0e207812 */ /* 0x000fe200078efcff */
[----:B------:R-:W-:Y:S01]  /*1250*/  IMAD.MOV R10, RZ, RZ, -R10 ;  /* 0x000000ffff0a7224 */ /* 0x000fe200078e0a0a */
[----:B------:R-:W-:Y:S01]  /*1260*/  UISETP.GE.U32.AND UP5, UPT, UR4, 0x7fffffc2, UPT ;  /* 0x7fffffc20400788c */ /* 0x000fe2000bfa6070 */
[----:B------:R-:W-:Y:S01]  /*1270*/  VIADD R42, R54, 0x1c0 ;  /* 0x000001c0362a7836 */ /* 0x000fe20000000000 */
[----:B------:R-:W-:Y:S01]  /*1280*/  USEL UR4, URZ, 0x4, UP4 ;  /* 0x000000043f047887 */ /* 0x000fe2000a000000 */
[----:B------:R-:W-:-:S02]  /*1290*/  @!P2 IMAD.IADD R5, R5, 0x1, -R18 ;  /* 0x000000010505a824 */ /* 0x000fc400078e0a12 */
[C---:B------:R-:W-:Y:S01]  /*12a0*/  IMAD R9, R18.reuse, R8, R11 ;  /* 0x0000000812097224 */ /* 0x040fe200078e020b */
[----:B------:R4:W-:Y:S01]  /*12b0*/  STL [R1+0x8cc], R42 ;  /* 0x0008cc2a01007387 */ /* 0x0009e20000100800 */
[C---:B------:R-:W-:Y:S01]  /*12c0*/  IMAD R8, R18.reuse, R16, R21 ;  /* 0x0000001012087224 */ /* 0x040fe200078e0215 */
[----:B------:R-:W-:Y:S01]  /*12d0*/  IABS R21, R42 ;  /* 0x0000002a00157213 */ /* 0x000fe20000000000 */
[C---:B------:R-:W-:Y:S01]  /*12e0*/  IMAD R10, R18.reuse, R10, R23 ;  /* 0x0000000a120a7224 */ /* 0x040fe200078e0217 */
[----:B------:R-:W-:Y:S01]  /*12f0*/  ISETP.GT.U32.AND P2, PT, R18, R5, PT ;  /* 0x000000051200720c */ /* 0x000fe20003f44070 */
[----:B------:R-:W-:Y:S01]  /*1300*/  IMAD.HI.U32 R11, R12, R19, RZ ;  /* 0x000000130c0b7227 */ /* 0x000fe200078e00ff */
[----:B------:R-:W-:Y:S01]  /*1310*/  ISETP.GT.U32.AND P1, PT, R18, R8, PT ;  /* 0x000000081200720c */ /* 0x000fe20003f24070 */
[----:B------:R-:W-:Y:S01]  /*1320*/  UIADD3 UR4, UR12, UR7, UR4 ;  /* 0x000000070c047290 */ /* 0x000fe2000fffe004 */
[----:B------:R-:W-:Y:S01]  /*1330*/  LOP3.LUT R23, R14, 0x4, RZ, 0xfc, !PT ;  /* 0x000000040e177812 */ /* 0x000fe200078efcff */
[----:B------:R-:W-:Y:S01]  /*1340*/  @!P5 IMAD.IADD R7, R7, 0x1, -R18 ;  /* 0x000000010707d824 */ /* 0x000fe200078e0a12 */
[----:B------:R-:W-:Y:S01]  /*1350*/  ISETP.GT.U32.AND P5, PT, R18, R10, PT ;  /* 0x0000000a1200720c */ /* 0x000fe20003fa4070 */
[----:B------:R-:W-:Y:S01]  /*1360*/  IMAD.HI.U32 R12, R12, R21, RZ ;  /* 0x000000150c0c7227 */ /* 0x000fe200078e00ff */
[----:B------:R-:W-:Y:S01]  /*1370*/  IADD3 R11, -R11, RZ, RZ ;  /* 0x000000ff0b0b7210 */ /* 0x000fe20007ffe1ff */
[----:B------:R-:W-:Y:S01]  /*1380*/  USHF.L.U32 UR4, UR4, 0x8, URZ ;  /* 0x0000000804047899 */ /* 0x000fe2000800063f */
[C---:B------:R-:W-:Y:S01]  /*1390*/  ISETP.GT.U32.AND P4, PT, R18.reuse, R7, PT ;  /* 0x000000071200720c */ /* 0x040fe20003f84070 */
[----:B------:R-:W-:Y:S01]  /*13a0*/  IMAD.MOV R12, RZ, RZ, -R12 ;  /* 0x000000ffff0c7224 */ /* 0x000fe200078e0a0c */
[C---:B------:R-:W-:Y:S01]  /*13b0*/  ISETP.GT.U32.AND P3, PT, R18.reuse, R9, PT ;  /* 0x000000091200720c */ /* 0x040fe20003f64070 */
[C---:B------:R-:W-:Y:S01]  /*13c0*/  IMAD R11, R18.reuse, R11, R19 ;  /* 0x0000000b120b7224 */ /* 0x040fe200078e0213 */
[----:B------:R-:W-:Y:S01]  /*13d0*/  @!P2 IADD3 R5, R5, -R18, RZ ;  /* 0x800000120505a210 */ /* 0x000fe20007ffe0ff */
[----:B------:R-:W-:Y:S01]  /*13e0*/  IMAD R12, R18, R12, R21 ;  /* 0x0000000c120c7224 */ /* 0x000fe200078e0215 */
[----:B------:R-:W-:Y:S01]  /*13f0*/  @!P1 IADD3 R8, R8, -R18, RZ ;  /* 0x8000001208089210 */ /* 0x000fe20007ffe0ff */
[----:B------:R-:W-:Y:S01]  /*1400*/  IMAD.MOV.U32 R21, RZ, RZ, R20 ;  /* 0x000000ffff157224 */ /* 0x000fe200078e0014 */
[----:B------:R-:W-:Y:S01]  /*1410*/  ISETP.GT.U32.AND P2, PT, R18, R11, PT ;  /* 0x0000000b1200720c */ /* 0x000fe20003f44070 */
[--C-:B------:R-:W-:Y:S01]  /*1420*/  @!P5 IMAD.IADD R10, R10, 0x1, -R18.reuse ;  /* 0x000000010a0ad824 */ /* 0x100fe200078e0a12 */
[----:B------:R-:W-:Y:S01]  /*1430*/  ISETP.GT.U32.AND P5, PT, R18, R12, PT ;  /* 0x0000000c1200720c */ /* 0x000fe20003fa4070 */
[--C-:B------:R-:W-:Y:S01]  /*1440*/  @!P6 IMAD.IADD R6, R6, 0x1, -R18.reuse ;  /* 0x000000010606e824 */ /* 0x100fe200078e0a12 */
[----:B------:R-:W-:Y:S01]  /*1450*/  IABS R19, R23 ;  /* 0x0000001700137213 */ /* 0x000fe20000000000 */
[----:B------:R-:W-:Y:S01]  /*1460*/  ULOP3.LUT UR4, UR4, 0xf00, URZ, 0xe2, !UPT ;  /* 0x00000f0004047892 */ /* 0x000fe2000f8ee23f */
[----:B------:R-:W-:Y:S01]  /*1470*/  ISETP.GT.U32.AND P1, PT, R18, R8, PT ;  /* 0x000000081200720c */ /* 0x000fe20003f24070 */
[----:B------:R-:W-:Y:S01]  /*1480*/  @!P3 IMAD.IADD R9, R9, 0x1, -R18 ;  /* 0x000000010909b824 */ /* 0x000fe200078e0a12 */
[----:B------:R-:W-:Y:S01]  /*1490*/  @!P4 IADD3 R7, R7, -R18, RZ ;  /* 0x800000120707c210 */ /* 0x000fe20007ffe0ff */
[----:B------:R-:W-:Y:S01]  /*14a0*/  IMAD.HI.U32 R16, R13, R19, RZ ;  /* 0x000000130d107227 */ /* 0x000fe200078e00ff */
[----:B------:R-:W-:Y:S01]  /*14b0*/  ISETP.GT.U32.AND P4, PT, R4, R15, PT ;  /* 0x0000000f0400720c */ /* 0x000fe20003f84070 */
[----:B------:R-:W-:Y:S01]  /*14c0*/  ULEA UR4, UR8, UR4, 0xc ;  /* 0x0000000408047291 */ /* 0x000fe2000f8e603f */
[----:B------:R-:W-:Y:S01]  /*14d0*/  ISETP.GT.U32.AND P6, PT, R18, R10, PT ;  /* 0x0000000a1200720c */ /* 0x000fe20003fc4070 */
[----:B------:R-:W-:Y:S01]  /*14e0*/  IMAD.MOV R16, RZ, RZ, -R16 ;  /* 0x000000ffff107224 */ /* 0x000fe200078e0a10 */
[----:B------:R-:W-:Y:S01]  /*14f0*/  @!P2 IADD3 R11, R11, -R18, RZ ;  /* 0x800000120b0ba210 */ /* 0x000fe20007ffe0ff */
[--C-:B------:R-:W-:Y:S01]  /*1500*/  @!P5 IMAD.IADD R12, R12, 0x1, -R18.reuse ;  /* 0x000000010c0cd824 */ /* 0x100fe200078e0a12 */
[----:B------:R-:W-:Y:S01]  /*1510*/  ISETP.GT.U32.AND P3, PT, R18, R9, PT ;  /* 0x000000091200720c */ /* 0x000fe20003f64070 */
[----:B------:R-:W-:Y:S01]  /*1520*/  IMAD R19, R4, R16, R19 ;  /* 0x0000001004137224 */ /* 0x000fe200078e0213 */
[----:B------:R-:W-:Y:S01]  /*1530*/  ISETP.GT.U32.AND P5, PT, R18, R11, PT ;  /* 0x0000000b1200720c */ /* 0x000fe20003fa4070 */
[----:B------:R-:W-:Y:S01]  /*1540*/  IMAD.HI.U32 R16, R13, R21, RZ ;  /* 0x000000150d107227 */ /* 0x000fe200078e00ff */
[----:B------:R-:W-:Y:S01]  /*1550*/  LOP3.LUT R20, R14, 0x8, RZ, 0xfc, !PT ;  /* 0x000000080e147812 */ /* 0x000fe200078efcff */
[----:B------:R-:W-:Y:S01]  /*1560*/  ULDC UR7, c[0x0][0x230] ;  /* 0x00008c0000077ab9 */ /* 0x000fe20000000800 */
[----:B------:R-:W-:Y:S01]  /*1570*/  ISETP.GT.U32.AND P2, PT, R4, R19, PT ;  /* 0x000000130400720c */ /* 0x000fe20003f44070 */
[----:B------:R-:W-:Y:S01]  /*1580*/  @!P1 IMAD.IADD R8, R8, 0x1, -R18 ;  /* 0x0000000108089824 */ /* 0x000fe200078e0a12 */
[----:B------:R-:W-:Y:S01]  /*1590*/  ISETP.GT.U32.AND P1, PT, R4, R17, PT ;  /* 0x000000110400720c */ /* 0x000fe20003f24070 */
[----:B------:R-:W-:Y:S01]  /*15a0*/  IMAD.MOV R16, RZ, RZ, -R16 ;  /* 0x000000ffff107224 */ /* 0x000fe200078e0a10 */
[----:B------:R-:W-:Y:S01]  /*15b0*/  @!P4 IADD3 R15, R15, -R4, RZ ;  /* 0x800000040f0fc210 */ /* 0x000fe20007ffe0ff */
[--C-:B------:R-:W-:Y:S01]  /*15c0*/  @!P6 IMAD.IADD R10, R10, 0x1, -R18.reuse ;  /* 0x000000010a0ae824 */ /* 0x100fe200078e0a12 */
[----:B------:R-:W-:Y:S01]  /*15d0*/  ISETP.GT.U32.AND P4, PT, R18, R12, PT ;  /* 0x0000000c1200720c */ /* 0x000fe20003f84070 */
[C---:B------:R-:W-:Y:S01]  /*15e0*/  IMAD R21, R4.reuse, R16, R21 ;  /* 0x0000001004157224 */ /* 0x040fe200078e0215 */
[----:B------:R-:W-:Y:S01]  /*15f0*/  ISETP.GE.AND P6, PT, R23, RZ, PT ;  /* 0x000000ff1700720c */ /* 0x000fe20003fc6270 */
[--C-:B------:R-:W-:Y:S01]  /*1600*/  @!P5 IMAD.IADD R11, R11, 0x1, -R18.reuse ;  /* 0x000000010b0bd824 */ /* 0x100fe200078e0a12 */
[----:B------:R-:W-:Y:S01]  /*1610*/  IABS R23, R20 ;  /* 0x0000001400177213 */ /* 0x000fe20000000000 */
[----:B------:R-:W-:Y:S01]  /*1620*/  @!P3 IMAD.IADD R9, R9, 0x1, -R18 ;  /* 0x000000010909b824 */ /* 0x000fe200078e0a12 */
[----:B------:R-:W-:Y:S01]  /*1630*/  ISETP.GT.U32.AND P5, PT, R4, R21, PT ;  /* 0x000000150400720c */ /* 0x000fe20003fa4070 */
[----:B------:R-:W-:Y:S01]  /*1640*/  UIADD3 UR7, UR7, -0x40, URZ ;  /* 0xffffffc007077890 */ /* 0x000fe2000fffe03f */
[----:B------:R-:W-:Y:S01]  /*1650*/  ISETP.GE.AND P3, PT, R22, RZ, PT ;  /* 0x000000ff1600720c */ /* 0x000fe20003f66270 */
[----:B------:R-:W-:Y:S01]  /*1660*/  @!P1 IMAD.IADD R17, R17, 0x1, -R4 ;  /* 0x0000000111119824 */ /* 0x000fe200078e0a04 */
[----:B------:R-:W-:Y:S01]  /*1670*/  ISETP.GT.U32.AND P1, PT, R4, R15, PT ;  /* 0x0000000f0400720c */ /* 0x000fe20003f24070 */
[----:B------:R-:W-:Y:S01]  /*1680*/  IMAD.HI.U32 R16, R13, R23, RZ ;  /* 0x000000170d107227 */ /* 0x000fe200078e00ff */
[----:B------:R-:W-:Y:S01]  /*1690*/  LOP3.LUT R22, R14, 0xa, RZ, 0xfc, !PT ;  /* 0x0000000a0e167812 */ /* 0x000fe200078efcff */
[----:B------:R-:W-:Y:S01]  /*16a0*/  ULDC UR12, c[0x0][0x230] ;  /* 0x00008c00000c7ab9 */ /* 0x000fe20000000800 */
[----:B------:R-:W-:Y:S01]  /*16b0*/  @!P2 IADD3 R19, R19, -R4, RZ ;  /* 0x800000041313a210 */ /* 0x000fe20007ffe0ff */
[----:B------:R-:W-:Y:S01]  /*16c0*/  @!P4 IMAD.IADD R12, R12, 0x1, -R18 ;  /* 0x000000010c0cc824 */ /* 0x000fe200078e0a12 */
[----:B------:R-:W-:Y:S01]  /*16d0*/  IABS R25, R22 ;  /* 0x0000001600197213 */ /* 0x000fe20000000000 */
[----:B------:R-:W-:Y:S01]  /*16e0*/  UIADD3 UR12, UR12, -0x2c, URZ ;  /* 0xffffffd40c0c7890 */ /* 0x000fe2000fffe03f */
[----:B------:R-:W-:Y:S01]  /*16f0*/  ISETP.GT.U32.AND P2, PT, R4, R17, PT ;  /* 0x000000110400720c */ /* 0x000fe20003f44070 */
[--C-:B------:R-:W-:Y:S01]  /*1700*/  @!P5 IMAD.IADD R21, R21, 0x1, -R4.reuse ;  /* 0x000000011515d824 */ /* 0x100fe200078e0a04 */
[----:B------:R-:W-:Y:S01]  /*1710*/  IADD3 R18, -R16, RZ, RZ ;  /* 0x000000ff10127210 */ /* 0x000fe20007ffe1ff */
[----:B------:R-:W-:Y:S01]  /*1720*/  IMAD.HI.U32 R16, R13, R25, RZ ;  /* 0x000000190d107227 */ /* 0x000fe200078e00ff */
[----:B------:R-:W-:Y:S01]  /*1730*/  ISETP.GE.AND P5, PT, R14, RZ, PT ;  /* 0x000000ff0e00720c */ /* 0x000fe20003fa6270 */
[----:B------:R-:W-:Y:S01]  /*1740*/  ULDC UR8, c[0x0][0x230] ;  /* 0x00008c0000087ab9 */ /* 0x000fe20000000800 */
[----:B------:R-:W-:Y:S01]  /*1750*/  ISETP.GT.U32.AND P4, PT, R4, R19, PT ;  /* 0x000000130400720c */ /* 0x000fe20003f84070 */
[--C-:B------:R-:W-:Y:S01]  /*1760*/  @!P1 IMAD.IADD R15, R15, 0x1, -R4.reuse ;  /* 0x000000010f0f9824 */ /* 0x100fe200078e0a04 */
[----:B------:R-:W-:Y:S01]  /*1770*/  ISETP.GE.AND P1, PT, R24, RZ, PT ;  /* 0x000000ff1800720c */ /* 0x000fe20003f26270 */
[----:B------:R-:W-:Y:S01]  /*1780*/  IMAD R23, R4, R18, R23 ;  /* 0x0000001204177224 */ /* 0x000fe200078e0217 */
[----:B------:R-:W-:Y:S01]  /*1790*/  LOP3.LUT R24, R14, 0xc, RZ, 0xfc, !PT ;  /* 0x0000000c0e187812 */ /* 0x000fe200078efcff */
[----:B------:R-:W-:Y:S01]  /*17a0*/  IMAD.HI.U32 R18, R13, R31, RZ ;  /* 0x0000001f0d127227 */ /* 0x000fe200078e00ff */
[----:B------:R-:W-:Y:S01]  /*17b0*/  IADD3 R16, -R16, RZ, RZ ;  /* 0x000000ff10107210 */ /* 0x000fe20007ffe1ff */
[----:B------:R-:W-:Y:S01]  /*17c0*/  UIADD3 UR8, UR8, -0x30, URZ ;  /* 0xffffffd008087890 */ /* 0x000fe2000fffe03f */
[----:B------:R-:W-:Y:S01]  /*17d0*/  IABS R27, R24 ;  /* 0x00000018001b7213 */ /* 0x000fe20000000000 */
[----:B------:R-:W-:Y:S01]  /*17e0*/  @!P2 IMAD.IADD R17, R17, 0x1, -R4 ;  /* 0x000000011111a824 */ /* 0x000fe200078e0a04 */
[----:B------:R-:W-:Y:S01]  /*17f0*/  IADD3 R18, -R18, RZ, RZ ;  /* 0x000000ff12127210 */ /* 0x000fe20007ffe1ff */
[----:B------:R-:W-:Y:S01]  /*1800*/  IMAD R25, R4, R16, R25 ;  /* 0x0000001004197224 */ /* 0x000fe200078e0219 */
[----:B------:R-:W-:Y:S01]  /*1810*/  ISETP.GE.AND P2, PT, R20, RZ, PT ;  /* 0x000000ff1400720c */ /* 0x000fe20003f46270 */
[----:B------:R-:W-:Y:S01]  /*1820*/  IMAD.HI.U32 R16, R13, R27, RZ ;  /* 0x0000001b0d107227 */ /* 0x000fe200078e00ff */
[----:B------:R-:W-:-:S02]  /*1830*/  @!P3 IADD3 R17, -R17, RZ, RZ ;  /* 0x000000ff1111b210 */ /* 0x000fc40007ffe1ff */
[C---:B------:R-:W-:Y:S01]  /*1840*/  ISETP.GT.U32.AND P3, PT, R4.reuse, R25, PT ;  /* 0x000000190400720c */ /* 0x040fe20003f64070 */
[----:B------:R-:W-:Y:S01]  /*1850*/  @!P5 IMAD.MOV R15, RZ, RZ, -R15 ;  /* 0x000000ffff0fd224 */ /* 0x000fe200078e0a0f */
[----:B------:R-:W-:Y:S01]  /*1860*/  ISETP.GT.U32.AND P5, PT, R4, R21, PT ;  /* 0x000000150400720c */ /* 0x000fe20003fa4070 */
[----:B------:R-:W-:Y:S01]  /*1870*/  @!P4 IMAD.IADD R19, R19, 0x1, -R4 ;  /* 0x000000011313c824 */ /* 0x000fe200078e0a04 */
[----:B------:R-:W-:Y:S01]  /*1880*/  IADD3 R16, -R16, RZ, RZ ;  /* 0x000000ff10107210 */ /* 0x000fe20007ffe1ff */
[C---:B------:R-:W-:Y:S01]  /*1890*/  IMAD R31, R4.reuse, R18, R31 ;  /* 0x00000012041f7224 */ /* 0x040fe200078e021f */
[----:B------:R-:W-:Y:S01]  /*18a0*/  ISETP.GT.U32.AND P4, PT, R4, R23, PT ;  /* 0x000000170400720c */ /* 0x000fe20003f84070 */
[----:B------:R-:W-:Y:S01]  /*18b0*/  @!P6 IMAD.MOV R19, RZ, RZ, -R19 ;  /* 0x000000ffff13e224 */ /* 0x000fe200078e0a13 */
[----:B------:R-:W-:Y:S01]  /*18c0*/  ISETP.GE.AND P6, PT, R22, RZ, PT ;  /* 0x000000ff1600720c */ /* 0x000fe20003fc6270 */
[----:B------:R-:W-:Y:S01]  /*18d0*/  IMAD R27, R4, R16, R27 ;  /* 0x00000010041b7224 */ /* 0x000fe200078e021b */
[----:B------:R-:W-:Y:S01]  /*18e0*/  LOP3.LUT R22, R14, 0x14, RZ, 0xfc, !PT ;  /* 0x000000140e167812 */ /* 0x000fe200078efcff */
[----:B------:R-:W-:-:S03]  /*18f0*/  IMAD.HI.U32 R16, R13, R29, RZ ;  /* 0x0000001d0d107227 */ /* 0x000fc600078e00ff */
[----:B------:R-:W-:Y:S01]  /*1900*/  IABS R35, R22 ;  /* 0x0000001600237213 */ /* 0x000fe20000000000 */
[--C-:B------:R-:W-:Y:S01]  /*1910*/  @!P5 IMAD.IADD R21, R21, 0x1, -R4.reuse ;  /* 0x000000011515d824 */ /* 0x100fe200078e0a04 */
[C---:B------:R-:W-:Y:S01]  /*1920*/  ISETP.GT.U32.AND P5, PT, R4.reuse, R27, PT ;  /* 0x0000001b0400720c */ /* 0x040fe20003fa4070 */
[--C-:B------:R-:W-:Y:S02]  /*1930*/  @!P3 IMAD.IADD R25, R25, 0x1, -R4.reuse ;  /* 0x000000011919b824 */ /* 0x100fe400078e0a04 */
[----:B------:R-:W-:Y:S01]  /*1940*/  @!P4 IMAD.IADD R23, R23, 0x1, -R4 ;  /* 0x000000011717c824 */ /* 0x000fe200078e0a04 */
[----:B------:R-:W-:Y:S01]  /*1950*/  @!P1 IADD3 R21, -R21, RZ, RZ ;  /* 0x000000ff15159210 */ /* 0x000fe20007ffe1ff */
[----:B------:R-:W-:Y:S01]  /*1960*/  IMAD.MOV R20, RZ, RZ, -R16 ;  /* 0x000000ffff147224 */ /* 0x000fe200078e0a10 */
[C---:B------:R-:W-:Y:S01]  /*1970*/  ISETP.GT.U32.AND P3, PT, R4.reuse, R25, PT ;  /* 0x000000190400720c */ /* 0x040fe20003f64070 */
[----:B------:R-:W-:Y:S01]  /*1980*/  IMAD.HI.U32 R16, R13, R33, RZ ;  /* 0x000000210d107227 */ /* 0x000fe200078e00ff */
[----:B------:R-:W-:-:S03]  /*1990*/  ISETP.GT.U32.AND P4, PT, R4, R23, PT ;  /* 0x000000170400720c */ /* 0x000fc60003f84070 */
[----:B------:R-:W-:Y:S01]  /*19a0*/  IMAD R29, R4, R20, R29 ;  /* 0x00000014041d7224 */ /* 0x000fe200078e021d */
[----:B------:R-:W-:Y:S01]  /*19b0*/  LOP3.LUT R20, R14, 0x16, RZ, 0xfc, !PT ;  /* 0x000000160e147812 */ /* 0x000fe200078efcff */
[----:B------:R-:W-:Y:S02]  /*19c0*/  @!P5 IMAD.IADD R27, R27, 0x1, -R4 ;  /* 0x000000011b1bd824 */ /* 0x000fe400078e0a04 */
[----:B------:R-:W-:Y:S01]  /*19d0*/  IMAD.MOV R16, RZ, RZ, -R16 ;  /* 0x000000ffff107224 */ /* 0x000fe200078e0a10 */
[C---:B------:R-:W-:Y:S02]  /*19e0*/  ISETP.GT.U32.AND P1, PT, R4.reuse, R29, PT ;  /* 0x0000001d0400720c */ /* 0x040fe40003f24070 */
[C---:B------:R-:W-:Y:S01]  /*19f0*/  ISETP.GT.U32.AND P5, PT, R4.reuse, R27, PT ;  /* 0x0000001b0400720c */ /* 0x040fe20003fa4070 */
[----:B------:R-:W-:Y:S01]  /*1a00*/  @!P3 IMAD.IADD R25, R25, 0x1, -R4 ;  /* 0x000000011919b824 */ /* 0x000fe200078e0a04 */
[C---:B------:R-:W-:Y:S01]  /*1a10*/  ISETP.GT.U32.AND P3, PT, R4.reuse, R31, PT ;  /* 0x0000001f0400720c */ /* 0x040fe20003f64070 */
[----:B------:R-:W-:Y:S01]  /*1a20*/  IMAD R33, R4, R16, R33 ;  /* 0x0000001004217224 */ /* 0x000fe200078e0221 */
[----:B------:R-:W-:Y:S01]  /*1a30*/  @!P4 IADD3 R23, R23, -R4, RZ ;  /* 0x800000041717c210 */ /* 0x000fe20007ffe0ff */
[----:B------:R-:W-:Y:S01]  /*1a40*/  IMAD.HI.U32 R16, R13, R35, RZ ;  /* 0x000000230d107227 */ /* 0x000fe200078e00ff */
[----:B------:R-:W-:-:S02]  /*1a50*/  ISETP.GE.AND P4, PT, R24, RZ, PT ;  /* 0x000000ff1800720c */ /* 0x000fc40003f86270 */
[----:B------:R-:W-:Y:S01]  /*1a60*/  IABS R37, R20 ;  /* 0x0000001400257213 */ /* 0x000fe20000000000 */
[----:B------:R-:W-:Y:S01]  /*1a70*/  @!P6 IMAD.MOV R25, RZ, RZ, -R25 ;  /* 0x000000ffff19e224 */ /* 0x000fe200078e0a19 */
[----:B------:R-:W-:Y:S01]  /*1a80*/  IADD3 R16, -R16, RZ, RZ ;  /* 0x000000ff10107210 */ /* 0x000fe20007ffe1ff */
[----:B------:R-:W-:Y:S01]  /*1a90*/  @!P2 IMAD.MOV R23, RZ, RZ, -R23 ;  /* 0x000000ffff17a224 */ /* 0x000fe200078e0a17 */
[----:B------:R-:W-:Y:S01]  /*1aa0*/  @!P1 IADD3 R29, R29, -R4, RZ ;  /* 0x800000041d1d9210 */ /* 0x000fe20007ffe0ff */
[--C-:B------:R-:W-:Y:S01]  /*1ab0*/  @!P5 IMAD.IADD R27, R27, 0x1, -R4.reuse ;  /* 0x000000011b1bd824 */ /* 0x100fe200078e0a04 */
[----:B------:R-:W-:Y:S01]  /*1ac0*/  LOP3.LUT R24, R14, 0x18, RZ, 0xfc, !PT ;  /* 0x000000180e187812 */ /* 0x000fe200078efcff */
[----:B------:R-:W-:Y:S01]  /*1ad0*/  @!P3 IMAD.IADD R31, R31, 0x1, -R4 ;  /* 0x000000011f1fb824 */ /* 0x000fe200078e0a04 */
[C---:B------:R-:W-:Y:S01]  /*1ae0*/  ISETP.GT.U32.AND P3, PT, R4.reuse, R29, PT ;  /* 0x0000001d0400720c */ /* 0x040fe20003f64070 */
[C---:B------:R-:W-:Y:S01]  /*1af0*/  IMAD R35, R4.reuse, R16, R35 ;  /* 0x0000001004237224 */ /* 0x040fe200078e0223 */
[----:B------:R-:W-:Y:S01]  /*1b00*/  ISETP.GT.U32.AND P6, PT, R4, R33, PT ;  /* 0x000000210400720c */ /* 0x000fe20003fc4070 */
[----:B------:R-:W-:Y:S01]  /*1b10*/  IMAD.HI.U32 R16, R13, R37, RZ ;  /* 0x000000250d107227 */ /* 0x000fe200078e00ff */
[----:B------:R-:W-:-:S02]  /*1b20*/  @!P4 IADD3 R27, -R27, RZ, RZ ;  /* 0x000000ff1b1bc210 */ /* 0x000fc40007ffe1ff */
[----:B------:R-:W-:Y:S01]  /*1b30*/  ISETP.GT.U32.AND P4, PT, R4, R31, PT ;  /* 0x0000001f0400720c */ /* 0x000fe20003f84070 */
[----:B------:R-:W-:Y:S01]  /*1b40*/  IMAD.MOV R16, RZ, RZ, -R16 ;  /* 0x000000ffff107224 */ /* 0x000fe200078e0a10 */
[----:B------:R-:W-:Y:S02]  /*1b50*/  IABS R39, R24 ;  /* 0x0000001800277213 */ /* 0x000fe40000000000 */
[----:B------:R-:W-:Y:S01]  /*1b60*/  ISETP.GE.AND P5, PT, R28, RZ, PT ;  /* 0x000000ff1c00720c */ /* 0x000fe20003fa6270 */
[----:B------:R-:W-:Y:S01]  /*1b70*/  IMAD R37, R4, R16, R37 ;  /* 0x0000001004257224 */ /* 0x000fe200078e0225 */
[----:B------:R-:W-:Y:S01]  /*1b80*/  ISETP.GE.AND P2, PT, R26, RZ, PT ;  /* 0x000000ff1a00720c */ /* 0x000fe20003f46270 */
[----:B------:R-:W-:Y:S01]  /*1b90*/  IMAD.HI.U32 R16, R13, R39, RZ ;  /* 0x000000270d107227 */ /* 0x000fe200078e00ff */
[C---:B------:R-:W-:Y:S02]  /*1ba0*/  LOP3.LUT R26, R14.reuse, 0x1a, RZ, 0xfc, !PT ;  /* 0x0000001a0e1a7812 */ /* 0x040fe400078efcff */
[----:B------:R-:W-:Y:S01]  /*1bb0*/  LOP3.LUT R28, R14, 0x1c, RZ, 0xfc, !PT ;  /* 0x0000001c0e1c7812 */ /* 0x000fe200078efcff */
[----:B------:R-:W-:Y:S01]  /*1bc0*/  @!P3 IMAD.IADD R29, R29, 0x1, -R4 ;  /* 0x000000011d1db824 */ /* 0x000fe200078e0a04 */
[C---:B------:R-:W-:Y:S01]  /*1bd0*/  ISETP.GT.U32.AND P3, PT, R4.reuse, R35, PT ;  /* 0x000000230400720c */ /* 0x040fe20003f64070 */
[----:B------:R-:W-:Y:S01]  /*1be0*/  IMAD.MOV R18, RZ, RZ, -R16 ;  /* 0x000000ffff127224 */ /* 0x000fe200078e0a10 */
[----:B------:R-:W-:Y:S01]  /*1bf0*/  @!P4 IADD3 R31, R31, -R4, RZ ;  /* 0x800000041f1fc210 */ /* 0x000fe20007ffe0ff */
[----:B------:R-:W-:Y:S01]  /*1c00*/  @!P6 IMAD.IADD R33, R33, 0x1, -R4 ;  /* 0x000000012121e824 */ /* 0x000fe200078e0a04 */
[C---:B------:R-:W-:Y:S01]  /*1c10*/  ISETP.GT.U32.AND P4, PT, R4.reuse, R37, PT ;  /* 0x000000250400720c */ /* 0x040fe20003f84070 */
[C---:B------:R-:W-:Y:S01]  /*1c20*/  IMAD R39, R4.reuse, R18, R39 ;  /* 0x0000001204277224 */ /* 0x040fe200078e0227 */
[----:B------:R-:W-:Y:S01]  /*1c30*/  IABS R41, R26 ;  /* 0x0000001a00297213 */ /* 0x000fe20000000000 */
[----:B------:R-:W-:Y:S01]  /*1c40*/  @!P5 IMAD.MOV R31, RZ, RZ, -R31 ;  /* 0x000000ffff1fd224 */ /* 0x000fe200078e0a1f */
[C---:B------:R-:W-:Y:S01]  /*1c50*/  ISETP.GT.U32.AND P6, PT, R4.reuse, R33, PT ;  /* 0x000000210400720c */ /* 0x040fe20003fc4070 */
[----:B------:R-:W-:Y:S01]  /*1c60*/  @!P2 IMAD.MOV R29, RZ, RZ, -R29 ;  /* 0x000000ffff1da224 */ /* 0x000fe200078e0a1d */
[----:B------:R-:W-:Y:S01]  /*1c70*/  ISETP.GT.U32.AND P5, PT, R4, R39, PT ;  /* 0x000000270400720c */ /* 0x000fe20003fa4070 */
[----:B------:R-:W-:Y:S01]  /*1c80*/  IMAD.HI.U32 R16, R13, R41, RZ ;  /* 0x000000290d107227 */ /* 0x000fe200078e00ff */
[----:B------:R-:W-:-:S02]  /*1c90*/  IABS R43, R28 ;  /* 0x0000001c002b7213 */ /* 0x000fc40000000000 */
[----:B------:R-:W-:Y:S02]  /*1ca0*/  @!P3 IADD3 R35, R35, -R4, RZ ;  /* 0x800000042323b210 */ /* 0x000fe40007ffe0ff */
[----:B------:R-:W-:Y:S01]  /*1cb0*/  ISETP.GE.AND P1, PT, R30, RZ, PT ;  /* 0x000000ff1e00720c */ /* 0x000fe20003f26270 */
[--C-:B------:R-:W-:Y:S01]  /*1cc0*/  @!P4 IMAD.IADD R37, R37, 0x1, -R4.reuse ;  /* 0x000000012525c824 */ /* 0x100fe200078e0a04 */
[----:B------:R-:W-:Y:S01]  /*1cd0*/  ISETP.GT.U32.AND P2, PT, R4, R35, PT ;  /* 0x000000230400720c */ /* 0x000fe20003f44070 */
[----:B------:R-:W-:Y:S01]  /*1ce0*/  IMAD.HI.U32 R18, R13, R43, RZ ;  /* 0x0000002b0d127227 */ /* 0x000fe200078e00ff */
[----:B------:R-:W-:Y:S02]  /*1cf0*/  ISETP.GE.AND P3, PT, R20, RZ, PT ;  /* 0x000000ff1400720c */ /* 0x000fe40003f66270 */
[----:B------:R-:W-:Y:S01]  /*1d00*/  ISETP.GT.U32.AND P4, PT, R4, R37, PT ;  /* 0x000000250400720c */ /* 0x000fe20003f84070 */
[----:B------:R-:W-:Y:S01]  /*1d10*/  @!P6 IMAD.IADD R33, R33, 0x1, -R4 ;  /* 0x000000012121e824 */ /* 0x000fe200078e0a04 */
[----:B------:R-:W-:-:S02]  /*1d20*/  ISETP.GE.AND P6, PT, R22, RZ, PT ;  /* 0x000000ff1600720c */ /* 0x000fc40003fc6270 */
[----:B------:R-:W-:Y:S02]  /*1d30*/  IADD3 R16, -R16, RZ, RZ ;  /* 0x000000ff10107210 */ /* 0x000fe40007ffe1ff */
[----:B------:R-:W-:Y:S01]  /*1d40*/  @!P5 IADD3 R39, R39, -R4, RZ ;  /* 0x800000042727d210 */ /* 0x000fe20007ffe0ff */
[----:B------:R-:W-:Y:S01]  /*1d50*/  @!P1 IMAD.MOV R33, RZ, RZ, -R33 ;  /* 0x000000ffff219224 */ /* 0x000fe200078e0a21 */
[----:B------:R-:W-:Y:S01]  /*1d60*/  LOP3.LUT R20, R14, 0x1e, RZ, 0xfc, !PT ;  /* 0x0000001e0e147812 */ /* 0x000fe200078efcff */
[----:B------:R-:W-:Y:S01]  /*1d70*/  IMAD R41, R4, R16, R41 ;  /* 0x0000001004297224 */ /* 0x000fe200078e0229 */
[----:B------:R-:W-:Y:S01]  /*1d80*/  IADD3 R18, -R18, RZ, RZ ;  /* 0x000000ff12127210 */ /* 0x000fe20007ffe1ff */
[--C-:B------:R-:W-:Y:S01]  /*1d90*/  @!P2 IMAD.IADD R35, R35, 0x1, -R4.reuse ;  /* 0x000000012323a824 */ /* 0x100fe200078e0a04 */
[C---:B------:R-:W-:Y:S01]  /*1da0*/  ISETP.GT.U32.AND P5, PT, R4.reuse, R39, PT ;  /* 0x000000270400720c */ /* 0x040fe20003fa4070 */
[----:B------:R-:W-:Y:S01]  /*1db0*/  @!P4 IMAD.IADD R37, R37, 0x1, -R4 ;  /* 0x000000012525c824 */ /* 0x000fe200078e0a04 */
[----:B------:R-:W-:Y:S01]  /*1dc0*/  IABS R45, R20 ;  /* 0x00000014002d7213 */ /* 0x000fe20000000000 */
[----:B------:R-:W-:Y:S01]  /*1dd0*/  IMAD R43, R4, R18, R43 ;  /* 0x00000012042b7224 */ /* 0x000fe200078e022b */
[----:B------:R-:W-:Y:S01]  /*1de0*/  ISETP.GE.AND P1, PT, R24, RZ, PT ;  /* 0x000000ff1800720c */ /* 0x000fe20003f26270 */
[----:B------:R-:W-:Y:S01]  /*1df0*/  @!P6 IMAD.MOV R35, RZ, RZ, -R35 ;  /* 0x000000ffff23e224 */ /* 0x000fe200078e0a23 */
[C---:B------:R-:W-:Y:S01]  /*1e00*/  ISETP.GT.U32.AND P4, PT, R4.reuse, R41, PT ;  /* 0x000000290400720c */ /* 0x040fe20003f84070 */
[----:B------:R-:W-:Y:S01]  /*1e10*/  IMAD.HI.U32 R16, R13, R45, RZ ;  /* 0x0000002d0d107227 */ /* 0x000fe200078e00ff */
[----:B------:R-:W-:-:S02]  /*1e20*/  ISETP.GT.U32.AND P6, PT, R4, R43, PT ;  /* 0x0000002b0400720c */ /* 0x000fc40003fc4070 */
[C---:B------:R-:W-:Y:S01]  /*1e30*/  LOP3.LUT R24, R14.reuse, 0x22, RZ, 0xfc, !PT ;  /* 0x000000220e187812 */ /* 0x040fe200078efcff */
[----:B------:R-:W-:Y:S01]  /*1e40*/  IMAD.MOV R16, RZ, RZ, -R16 ;  /* 0x000000ffff107224 */ /* 0x000fe200078e0a10 */
[----:B------:R-:W-:Y:S01]  /*1e50*/  LOP3.LUT R22, R14, 0x20, RZ, 0xfc, !PT ;  /* 0x000000200e167812 */ /* 0x000fe200078efcff */
[----:B------:R-:W-:Y:S01]  /*1e60*/  @!P5 IMAD.IADD R39, R39, 0x1, -R4 ;  /* 0x000000012727d824 */ /* 0x000fe200078e0a04 */
[----:B------:R-:W-:Y:S01]  /*1e70*/  IABS R49, R24 ;  /* 0x0000001800317213 */ /* 0x000fe20000000000 */
[----:B------:R-:W-:Y:S01]  /*1e80*/  IMAD R45, R4, R16, R45 ;  /* 0x00000010042d7224 */ /* 0x000fe200078e022d */
[----:B------:R-:W-:Y:S01]  /*1e90*/  IABS R47, R22 ;  /* 0x00000016002f7213 */ /* 0x000fe20000000000 */
[----:B------:R-:W-:Y:S01]  /*1ea0*/  @!P3 IMAD.MOV R37, RZ, RZ, -R37 ;  /* 0x000000ffff25b224 */ /* 0x000fe200078e0a25 */
[----:B------:R-:W-:Y:S01]  /*1eb0*/  @!P1 IADD3 R39, -R39, RZ, RZ ;  /* 0x000000ff27279210 */ /* 0x000fe20007ffe1ff */
[----:B------:R-:W-:Y:S01]  /*1ec0*/  IMAD.HI.U32 R18, R13, R49, RZ ;  /* 0x000000310d127227 */ /* 0x000fe200078e00ff */
[----:B------:R-:W-:-:S02]  /*1ed0*/  @!P4 IADD3 R41, R41, -R4, RZ ;  /* 0x800000042929c210 */ /* 0x000fc40007ffe0ff */
[C---:B------:R-:W-:Y:S01]  /*1ee0*/  ISETP.GT.U32.AND P1, PT, R4.reuse, R45, PT ;  /* 0x0000002d0400720c */ /* 0x040fe20003f24070 */
[----:B------:R-:W-:Y:S01]  /*1ef0*/  IMAD.MOV R18, RZ, RZ, -R18 ;  /* 0x000000ffff127224 */ /* 0x000fe200078e0a12 */
[----:B------:R-:W-:Y:S01]  /*1f00*/  @!P6 IADD3 R43, R43, -R4, RZ ;  /* 0x800000042b2be210 */ /* 0x000fe20007ffe0ff */
[----:B------:R-:W-:Y:S01]  /*1f10*/  IMAD.HI.U32 R16, R13, R47, RZ ;  /* 0x0000002f0d107227 */ /* 0x000fe200078e00ff */
[C---:B------:R-:W-:Y:S02]  /*1f20*/  ISETP.GT.U32.AND P4, PT, R4.reuse, R41, PT ;  /* 0x000000290400720c */ /* 0x040fe40003f84070 */
[C---:B------:R-:W-:Y:S01]  /*1f30*/  ISETP.GT.U32.AND P6, PT, R4.reuse, R43, PT ;  /* 0x0000002b0400720c */ /* 0x040fe20003fc4070 */
[----:B------:R-:W-:Y:S01]  /*1f40*/  IMAD R49, R4, R18, R49 ;  /* 0x0000001204317224 */ /* 0x000fe200078e0231 */
[----:B------:R-:W-:Y:S01]  /*1f50*/  ISETP.GE.AND P2, PT, R26, RZ, PT ;  /* 0x000000ff1a00720c */ /* 0x000fe20003f46270 */
[----:B------:R-:W-:Y:S01]  /*1f60*/  IMAD.MOV R16, RZ, RZ, -R16 ;  /* 0x000000ffff107224 */ /* 0x000fe200078e0a10 */
[----:B------:R-:W-:-:S02]  /*1f70*/  ISETP.GE.AND P5, PT, R20, RZ, PT ;  /* 0x000000ff1400720c */ /* 0x000fc40003fa6270 */
[----:B------:R-:W-:Y:S01]  /*1f80*/  LOP3.LUT R20, R14, 0x24, RZ, 0xfc, !PT ;  /* 0x000000240e147812 */ /* 0x000fe200078efcff */
[C---:B------:R-:W-:Y:S01]  /*1f90*/  IMAD R47, R4.reuse, R16, R47 ;  /* 0x00000010042f7224 */ /* 0x040fe200078e022f */
[----:B------:R-:W-:Y:S02]  /*1fa0*/  @!P1 IADD3 R45, R45, -R4, RZ ;  /* 0x800000042d2d9210 */ /* 0x000fe40007ffe0ff */
[----:B------:R-:W-:Y:S01]  /*1fb0*/  ISETP.GT.U32.AND P1, PT, R4, R49, PT ;  /* 0x000000310400720c */ /* 0x000fe20003f24070 */
[--C-:B------:R-:W-:Y:S01]  /*1fc0*/  @!P4 IMAD.IADD R41, R41, 0x1, -R4.reuse ;  /* 0x000000012929c824 */ /* 0x100fe200078e0a04 */
[----:B------:R-:W-:Y:S01]  /*1fd0*/  ISETP.GE.AND P4, PT, R22, RZ, PT ;  /* 0x000000ff1600720c */ /* 0x000fe20003f86270 */
[----:B------:R-:W-:Y:S01]  /*1fe0*/  @!P6 IMAD.IADD R43, R43, 0x1, -R4 ;  /* 0x000000012b2be824 */ /* 0x000fe200078e0a04 */
[----:B------:R-:W-:Y:S01]  /*1ff0*/  IABS R51, R20 ;  /* 0x0000001400337213 */ /* 0x000fe20000000000 */
[----:B------:R-:W-:Y:S01]  /*2000*/  @!P2 IMAD.MOV R41, RZ, RZ, -R41 ;  /* 0x000000ffff29a224 */ /* 0x000fe200078e0a29 */
[----:B------:R-:W-:-:S02]  /*2010*/  LOP3.LUT R22, R14, 0x26, RZ, 0xfc, !PT ;  /* 0x000000260e167812 */ /* 0x000fc400078efcff */
[----:B------:R-:W-:Y:S01]  /*2020*/  ISETP.GT.U32.AND P6, PT, R4, R47, PT ;  /* 0x0000002f0400720c */ /* 0x000fe20003fc4070 */
[----:B------:R-:W-:Y:S01]  /*2030*/  IMAD.HI.U32 R16, R13, R51, RZ ;  /* 0x000000330d107227 */ /* 0x000fe200078e00ff */
[----:B------:R-:W-:Y:S02]  /*2040*/  IABS R53, R22 ;  /* 0x0000001600357213 */ /* 0x000fe40000000000 */
[----:B------:R-:W-:Y:S01]  /*2050*/  ISETP.GE.AND P3, PT, R28, RZ, PT ;  /* 0x000000ff1c00720c */ /* 0x000fe20003f66270 */
[----:B------:R-:W-:Y:S01]  /*2060*/  IMAD.MOV R18, RZ, RZ, -R16 ;  /* 0x000000ffff127224 */ /* 0x000fe200078e0a10 */
[----:B------:R-:W-:Y:S01]  /*2070*/  LOP3.LUT R26, R14, 0x28, RZ, 0xfc, !PT ;  /* 0x000000280e1a7812 */ /* 0x000fe200078efcff */
[----:B------:R-:W-:Y:S01]  /*2080*/  @!P1 IMAD.IADD R49, R49, 0x1, -R4 ;  /* 0x0000000131319824 */ /* 0x000fe200078e0a04 */
[----:B------:R-:W-:Y:S01]  /*2090*/  ISETP.GT.U32.AND P2, PT, R4, R45, PT ;  /* 0x0000002d0400720c */ /* 0x000fe20003f44070 */
[----:B------:R-:W-:Y:S01]  /*20a0*/  IMAD.HI.U32 R16, R13, R53, RZ ;  /* 0x000000350d107227 */ /* 0x000fe200078e00ff */
[----:B------:R-:W-:-:S02]  /*20b0*/  IABS R55, R26 ;  /* 0x0000001a00377213 */ /* 0x000fc40000000000 */
[C---:B------:R-:W-:Y:S01]  /*20c0*/  ISETP.GT.U32.AND P1, PT, R4.reuse, R49, PT ;  /* 0x000000310400720c */ /* 0x040fe20003f24070 */
[----:B------:R-:W-:Y:S01]  /*20d0*/  IMAD R51, R4, R18, R51 ;  /* 0x0000001204337224 */ /* 0x000fe200078e0233 */
[----:B------:R-:W-:Y:S01]  /*20e0*/  @!P6 IADD3 R47, R47, -R4, RZ ;  /* 0x800000042f2fe210 */ /* 0x000fe20007ffe0ff */
[----:B------:R-:W-:Y:S01]  /*20f0*/  IMAD.MOV R18, RZ, RZ, -R16 ;  /* 0x000000ffff127224 */ /* 0x000fe200078e0a10 */
[----:B------:R-:W-:Y:S01]  /*2100*/  ISETP.GE.AND P6, PT, R24, RZ, PT ;  /* 0x000000ff1800720c */ /* 0x000fe20003fc6270 */
[----:B------:R-:W-:Y:S01]  /*2110*/  IMAD.HI.U32 R16, R13, R55, RZ ;  /* 0x000000370d107227 */ /* 0x000fe200078e00ff */
[----:B------:R-:W-:Y:S02]  /*2120*/  LOP3.LUT R24, R14, 0x2a, RZ, 0xfc, !PT ;  /* 0x0000002a0e187812 */ /* 0x000fe400078efcff */
[----:B------:R-:W-:Y:S01]  /*2130*/  IABS R28, R38 ;  /* 0x00000026001c7213 */ /* 0x000fe20000000000 */
[----:B------:R-:W-:Y:S01]  /*2140*/  @!P3 IMAD.MOV R43, RZ, RZ, -R43 ;  /* 0x000000ffff2bb224 */ /* 0x000fe200078e0a2b */
[C---:B------:R-:W-:Y:S01]  /*2150*/  ISETP.GT.U32.AND P3, PT, R4.reuse, R47, PT ;  /* 0x0000002f0400720c */ /* 0x040fe20003f64070 */
[----:B------:R-:W-:Y:S01]  /*2160*/  IMAD.MOV R16, RZ, RZ, -R16 ;  /* 0x000000ffff107224 */ /* 0x000fe200078e0a10 */
[----:B------:R-:W-:Y:S01]  /*2170*/  @!P2 IADD3 R45, R45, -R4, RZ ;  /* 0x800000042d2da210 */ /* 0x000fe20007ffe0ff */
[C---:B------:R-:W-:Y:S01]  /*2180*/  IMAD R53, R4.reuse, R18, R53 ;  /* 0x0000001204357224 */ /* 0x040fe200078e0235 */
[----:B------:R-:W-:Y:S01]  /*2190*/  IABS R57, R24 ;  /* 0x0000001800397213 */ /* 0x000fe20000000000 */
[----:B------:R-:W-:Y:S01]  /*21a0*/  IMAD R55, R4, R16, R55 ;  /* 0x0000001004377224 */ /* 0x000fe200078e0237 */
[----:B------:R-:W-:-:S02]  /*21b0*/  @!P5 IADD3 R45, -R45, RZ, RZ ;  /* 0x000000ff2d2dd210 */ /* 0x000fc40007ffe1ff */
[C---:B------:R-:W-:Y:S01]  /*21c0*/  ISETP.GT.U32.AND P5, PT, R4.reuse, R53, PT ;  /* 0x000000350400720c */ /* 0x040fe20003fa4070 */
[----:B------:R-:W-:Y:S01]  /*21d0*/  IMAD.HI.U32 R16, R13, R57, RZ ;  /* 0x000000390d107227 */ /* 0x000fe200078e00ff */
[----:B------:R-:W-:Y:S02]  /*21e0*/  @!P1 IADD3 R49, R49, -R4, RZ ;  /* 0x8000000431319210 */ /* 0x000fe40007ffe0ff */
[C---:B------:R-:W-:Y:S01]  /*21f0*/  ISETP.GT.U32.AND P2, PT, R4.reuse, R51, PT ;  /* 0x000000330400720c */ /* 0x040fe20003f44070 */
[----:B------:R-:W-:Y:S01]  /*2200*/  @!P3 IMAD.IADD R47, R47, 0x1, -R4 ;  /* 0x000000012f2fb824 */ /* 0x000fe200078e0a04 */
[----:B------:R-:W-:Y:S01]  /*2210*/  ISETP.GT.U32.AND P1, PT, R4, R55, PT ;  /* 0x000000370400720c */ /* 0x000fe20003f24070 */
[----:B------:R-:W-:Y:S01]  /*2220*/  @!P6 IMAD.MOV R49, RZ, RZ, -R49 ;  /* 0x000000ffff31e224 */ /* 0x000fe200078e0a31 */
[----:B------:R-:W-:Y:S01]  /*2230*/  ISETP.GE.AND P3, PT, R20, RZ, PT ;  /* 0x000000ff1400720c */ /* 0x000fe20003f66270 */
[----:B------:R-:W-:Y:S01]  /*2240*/  @!P4 IMAD.MOV R47, RZ, RZ, -R47 ;  /* 0x000000ffff2fc224 */ /* 0x000fe200078e0a2f */
[----:B------:R-:W-:-:S02]  /*2250*/  IADD3 R18, -R16, RZ, RZ ;  /* 0x000000ff10127210 */ /* 0x000fc40007ffe1ff */
[----:B------:R-:W-:Y:S01]  /*2260*/  LOP3.LUT R20, R14, 0x2c, RZ, 0xfc, !PT ;  /* 0x0000002c0e147812 */ /* 0x000fe200078efcff */
[--C-:B------:R-:W-:Y:S01]  /*2270*/  @!P5 IMAD.IADD R53, R53, 0x1, -R4.reuse ;  /* 0x000000013535d824 */ /* 0x100fe200078e0a04 */
[----:B------:R-:W-:Y:S01]  /*2280*/  ISETP.GE.AND P5, PT, R22, RZ, PT ;  /* 0x000000ff1600720c */ /* 0x000fe20003fa6270 */
[C---:B------:R-:W-:Y:S01]  /*2290*/  IMAD R57, R4.reuse, R18, R57 ;  /* 0x0000001204397224 */ /* 0x040fe200078e0239 */
[----:B------:R-:W-:Y:S01]  /*22a0*/  IABS R59, R20 ;  /* 0x00000014003b7213 */ /* 0x000fe20000000000 */
[--C-:B------:R-:W-:Y:S01]  /*22b0*/  @!P2 IMAD.IADD R51, R51, 0x1, -R4.reuse ;  /* 0x000000013333a824 */ /* 0x100fe200078e0a04 */
[C---:B------:R-:W-:Y:S01]  /*22c0*/  ISETP.GT.U32.AND P4, PT, R4.reuse, R53, PT ;  /* 0x000000350400720c */ /* 0x040fe20003f84070 */
[----:B------:R-:W-:Y:S01]  /*22d0*/  @!P1 IMAD.IADD R55, R55, 0x1, -R4 ;  /* 0x0000000137379824 */ /* 0x000fe200078e0a04 */
[C---:B------:R-:W-:Y:S01]  /*22e0*/  ISETP.GT.U32.AND P6, PT, R4.reuse, R57, PT ;  /* 0x000000390400720c */ /* 0x040fe20003fc4070 */
[----:B------:R-:W-:Y:S01]  /*22f0*/  IMAD.HI.U32 R16, R13, R59, RZ ;  /* 0x0000003b0d107227 */ /* 0x000fe200078e00ff */
[----:B------:R-:W-:-:S02]  /*2300*/  ISETP.GT.U32.AND P2, PT, R4, R51, PT ;  /* 0x000000330400720c */ /* 0x000fc40003f44070 */
[----:B------:R-:W-:Y:S02]  /*2310*/  ISETP.GT.U32.AND P1, PT, R4, R55, PT ;  /* 0x000000370400720c */ /* 0x000fe40003f24070 */
[----:B------:R-:W-:Y:S02]  /*2320*/  IADD3 R16, -R16, RZ, RZ ;  /* 0x000000ff10107210 */ /* 0x000fe40007ffe1ff */
[C---:B------:R-:W-:Y:S02]  /*2330*/  LOP3.LUT R18, R14.reuse, 0x30, RZ, 0xfc, !PT ;  /* 0x000000300e127812 */ /* 0x040fe400078efcff */
[----:B------:R-:W-:Y:S01]  /*2340*/  LOP3.LUT R22, R14, 0x32, RZ, 0xfc, !PT ;  /* 0x000000320e167812 */ /* 0x000fe200078efcff */
[----:B------:R-:W-:Y:S01]  /*2350*/  IMAD R59, R4, R16, R59 ;  /* 0x00000010043b7224 */ /* 0x000fe200078e023b */
[----:B------:R-:W-:Y:S01]  /*2360*/  LOP3.LUT R16, R14, 0x2e, RZ, 0xfc, !PT ;  /* 0x0000002e0e107812 */ /* 0x000fe200078efcff */
[--C-:B------:R-:W-:Y:S01]  /*2370*/  @!P4 IMAD.IADD R53, R53, 0x1, -R4.reuse ;  /* 0x000000013535c824 */ /* 0x100fe200078e0a04 */
[----:B------:R-:W-:Y:S01]  /*2380*/  @!P6 IADD3 R57, R57, -R4, RZ ;  /* 0x800000043939e210 */ /* 0x000fe20007ffe0ff */
[--C-:B------:R-:W-:Y:S01]  /*2390*/  @!P2 IMAD.IADD R51, R51, 0x1, -R4.reuse ;  /* 0x000000013333a824 */ /* 0x100fe200078e0a04 */
[----:B------:R-:W-:Y:S01]  /*23a0*/  IABS R61, R16 ;  /* 0x00000010003d7213 */ /* 0x000fe20000000000 */
[----:B------:R-:W-:Y:S01]  /*23b0*/  @!P1 IMAD.IADD R55, R55, 0x1, -R4 ;  /* 0x0000000137379824 */ /* 0x000fe200078e0a04 */
[C---:B------:R-:W-:Y:S01]  /*23c0*/  ISETP.GT.U32.AND P1, PT, R4.reuse, R59, PT ;  /* 0x0000003b0400720c */ /* 0x040fe20003f24070 */
[----:B------:R-:W-:Y:S01]  /*23d0*/  @!P5 IMAD.MOV R53, RZ, RZ, -R53 ;  /* 0x000000ffff35d224 */ /* 0x000fe200078e0a35 */
[----:B------:R-:W-:-:S02]  /*23e0*/  ISETP.GT.U32.AND P6, PT, R4, R57, PT ;  /* 0x000000390400720c */ /* 0x000fc40003fc4070 */
[----:B------:R-:W-:Y:S01]  /*23f0*/  ISETP.GE.AND P5, PT, R16, RZ, PT ;  /* 0x000000ff1000720c */ /* 0x000fe20003fa6270 */
[----:B------:R-:W-:Y:S01]  /*2400*/  IMAD.HI.U32 R16, R13, R61, RZ ;  /* 0x0000003d0d107227 */ /* 0x000fe200078e00ff */
[----:B------:R-:W-:Y:S02]  /*2410*/  @!P3 IADD3 R51, -R51, RZ, RZ ;  /* 0x000000ff3333b210 */ /* 0x000fe40007ffe1ff */
[----:B------:R-:W-:Y:S02]  /*2420*/  ISETP.GE.AND P3, PT, R24, RZ, PT ;  /* 0x000000ff1800720c */ /* 0x000fe40003f66270 */
[----:B------:R-:W-:Y:S02]  /*2430*/  ISETP.GE.AND P4, PT, R20, RZ, PT ;  /* 0x000000ff1400720c */ /* 0x000fe40003f86270 */
[----:B------:R-:W-:Y:S01]  /*2440*/  IADD3 R20, -R16, RZ, RZ ;  /* 0x000000ff10147210 */ /* 0x000fe20007ffe1ff */
[--C-:B------:R-:W-:Y:S01]  /*2450*/  @!P1 IMAD.IADD R59, R59, 0x1, -R4.reuse ;  /* 0x000000013b3b9824 */ /* 0x100fe200078e0a04 */
[----:B------:R-:W-:Y:S01]  /*2460*/  IABS R63, R18 ;  /* 0x00000012003f7213 */ /* 0x000fe20000000000 */
[----:B------:R-:W-:Y:S01]  /*2470*/  @!P6 IMAD.IADD R57, R57, 0x1, -R4 ;  /* 0x000000013939e824 */ /* 0x000fe200078e0a04 */
[----:B------:R-:W-:Y:S01]  /*2480*/  ISETP.GE.AND P2, PT, R26, RZ, PT ;  /* 0x000000ff1a00720c */ /* 0x000fe20003f46270 */
[C---:B------:R-:W-:Y:S01]  /*2490*/  IMAD R61, R4.reuse, R20, R61 ;  /* 0x00000014043d7224 */ /* 0x040fe200078e023d */
[----:B------:R-:W-:Y:S01]  /*24a0*/  ISETP.GT.U32.AND P1, PT, R4, R59, PT ;  /* 0x0000003b0400720c */ /* 0x000fe20003f24070 */
[----:B------:R-:W-:Y:S01]  /*24b0*/  IMAD.HI.U32 R16, R13, R63, RZ ;  /* 0x0000003f0d107227 */ /* 0x000fe200078e00ff */
[----:B------:R-:W-:-:S02]  /*24c0*/  IABS R65, R22 ;  /* 0x0000001600417213 */ /* 0x000fc40000000000 */
[----:B------:R-:W-:Y:S01]  /*24d0*/  LOP3.LUT R24, R14, 0x34, RZ, 0xfc, !PT ;  /* 0x000000340e187812 */ /* 0x000fe200078efcff */
[----:B------:R-:W-:Y:S01]  /*24e0*/  @!P3 IMAD.MOV R57, RZ, RZ, -R57 ;  /* 0x000000ffff39b224 */ /* 0x000fe200078e0a39 */
[----:B------:R-:W-:Y:S01]  /*24f0*/  ISETP.GT.U32.AND P3, PT, R4, R61, PT ;  /* 0x0000003d0400720c */ /* 0x000fe20003f64070 */
[----:B------:R-:W-:Y:S01]  /*2500*/  IMAD.MOV R16, RZ, RZ, -R16 ;  /* 0x000000ffff107224 */ /* 0x000fe200078e0a10 */
[----:B------:R-:W-:Y:S02]  /*2510*/  IABS R67, R24 ;  /* 0x0000001800437213 */ /* 0x000fe40000000000 */
[----:B------:R-:W-:Y:S01]  /*2520*/  ISETP.GE.AND P6, PT, R22, RZ, PT ;  /* 0x000000ff1600720c */ /* 0x000fe20003fc6270 */
[----:B------:R-:W-:Y:S01]  /*2530*/  IMAD R63, R4, R16, R63 ;  /* 0x00000010043f7224 */ /* 0x000fe200078e023f */
[----:B------:R-:W-:Y:S01]  /*2540*/  LOP3.LUT R16, R14, 0x36, RZ, 0xfc, !PT ;  /* 0x000000360e107812 */ /* 0x000fe200078efcff */
[----:B------:R-:W-:Y:S01]  /*2550*/  @!P2 IMAD.MOV R55, RZ, RZ, -R55 ;  /* 0x000000ffff37a224 */ /* 0x000fe200078e0a37 */
[----:B------:R-:W-:Y:S01]  /*2560*/  @!P1 IADD3 R59, R59, -R4, RZ ;  /* 0x800000043b3b9210 */ /* 0x000fe20007ffe0ff */
[----:B------:R-:W-:Y:S01]  /*2570*/  IMAD.HI.U32 R20, R13, R67, RZ ;  /* 0x000000430d147227 */ /* 0x000fe200078e00ff */
[----:B------:R-:W-:-:S02]  /*2580*/  ISETP.GE.AND P2, PT, R18, RZ, PT ;  /* 0x000000ff1200720c */ /* 0x000fc40003f46270 */
[----:B------:R-:W-:Y:S01]  /*2590*/  IABS R22, R16 ;  /* 0x0000001000167213 */ /* 0x000fe20000000000 */
[----:B------:R-:W-:Y:S01]  /*25a0*/  @!P3 IMAD.IADD R61, R61, 0x1, -R4 ;  /* 0x000000013d3db824 */ /* 0x000fe200078e0a04 */
[----:B------:R-:W-:Y:S01]  /*25b0*/  ISETP.GE.AND P1, PT, R24, RZ, PT ;  /* 0x000000ff1800720c */ /* 0x000fe20003f26270 */
[----:B------:R-:W-:Y:S01]  /*25c0*/  @!P4 IMAD.MOV R59, RZ, RZ, -R59 ;  /* 0x000000ffff3bc224 */ /* 0x000fe200078e0a3b */
[----:B------:R-:W-:Y:S01]  /*25d0*/  IABS R24, R34 ;  /* 0x0000002200187213 */ /* 0x000fe20000000000 */
[C---:B------:R-:W-:Y:S01]  /*25e0*/  IMAD.HI.U32 R18, R13.reuse, R65, RZ ;  /* 0x000000410d127227 */ /* 0x040fe200078e00ff */
[----:B------:R-:W-:Y:S02]  /*25f0*/  ISETP.GT.U32.AND P4, PT, R4, R61, PT ;  /* 0x0000003d0400720c */ /* 0x000fe40003f84070 */
[----:B------:R-:W-:Y:S01]  /*2600*/  IABS R26, R36 ;  /* 0x00000024001a7213 */ /* 0x000fe20000000000 */
[----:B------:R-:W-:Y:S01]  /*2610*/  IMAD.MOV R20, RZ, RZ, -R20 ;  /* 0x000000ffff147224 */ /* 0x000fe200078e0a14 */
[----:B------:R-:W-:Y:S01]  /*2620*/  IADD3 R18, -R18, RZ, RZ ;  /* 0x000000ff12127210 */ /* 0x000fe20007ffe1ff */
[----:B------:R-:W-:Y:S01]  /*2630*/  IMAD.HI.U32 R14, R13, R22, RZ ;  /* 0x000000160d0e7227 */ /* 0x000fe200078e00ff */
[----:B------:R-:W-:-:S02]  /*2640*/  IABS R30, R32 ;  /* 0x00000020001e7213 */ /* 0x000fc40000000000 */
[----:B------:R-:W-:Y:S01]  /*2650*/  ISETP.GE.AND P3, PT, R16, RZ, PT ;  /* 0x000000ff1000720c */ /* 0x000fe20003f66270 */
[C---:B------:R-:W-:Y:S02]  /*2660*/  IMAD R65, R4.reuse, R18, R65 ;  /* 0x0000001204417224 */ /* 0x040fe400078e0241 */
[C---:B------:R-:W-:Y:S02]  /*2670*/  IMAD R67, R4.reuse, R20, R67 ;  /* 0x0000001404437224 */ /* 0x040fe400078e0243 */
[----:B------:R-:W-:Y:S01]  /*2680*/  @!P4 IADD3 R61, R61, -R4, RZ ;  /* 0x800000043d3dc210 */ /* 0x000fe20007ffe0ff */
[----:B------:R-:W-:Y:S01]  /*2690*/  IMAD.HI.U32 R16, R13, R24, RZ ;  /* 0x000000180d107227 */ /* 0x000fe200078e00ff */
[----:B------:R-:W-:-:S03]  /*26a0*/  ISETP.GT.U32.AND P4, PT, R4, R63, PT ;  /* 0x0000003f0400720c */ /* 0x000fc60003f84070 */
[----:B------:R-:W-:Y:S01]  /*26b0*/  @!P5 IMAD.MOV R61, RZ, RZ, -R61 ;  /* 0x000000ffff3dd224 */ /* 0x000fe200078e0a3d */
[----:B------:R-:W-:Y:S01]  /*26c0*/  ISETP.GT.U32.AND P5, PT, R4, R65, PT ;  /* 0x000000410400720c */ /* 0x000fe20003fa4070 */
[----:B------:R-:W-:-:S04]  /*26d0*/  IMAD.HI.U32 R18, R13, R26, RZ ;  /* 0x0000001a0d127227 */ /* 0x000fc800078e00ff */
[----:B------:R-:W-:Y:S01]  /*26e0*/  IMAD.HI.U32 R20, R13, R28, RZ ;  /* 0x0000001c0d147227 */ /* 0x000fe200078e00ff */
[----:B------:R-:W-:-:S03]  /*26f0*/  IADD3 R73, -R18, RZ, RZ ;  /* 0x000000ff12497210 */ /* 0x000fc60007ffe1ff */
[----:B------:R-:W-:Y:S01]  /*2700*/  @!P4 IADD3 R63, R63, -R4, RZ ;  /* 0x800000043f3fc210 */ /* 0x000fe20007ffe0ff */
[----:B------:R-:W-:-:S03]  /*2710*/  IMAD.HI.U32 R13, R13, R30, RZ ;  /* 0x0000001e0d0d7227 */ /* 0x000fc600078e00ff */
[C---:B------:R-:W-:Y:S01]  /*2720*/  ISETP.GT.U32.AND P4, PT, R4.reuse, R63, PT ;  /* 0x0000003f0400720c */ /* 0x040fe20003f84070 */
[----:B------:R-:W-:Y:S01]  /*2730*/  IMAD.MOV R69, RZ, RZ, -R14 ;  /* 0x000000ffff457224 */ /* 0x000fe200078e0a0e */
[----:B------:R-:W-:Y:S01]  /*2740*/  @!P5 IADD3 R65, R65, -R4, RZ ;  /* 0x800000044141d210 */ /* 0x000fe20007ffe0ff */
[----:B------:R-:W-:Y:S02]  /*2750*/  IMAD.MOV R77, RZ, RZ, -R13 ;  /* 0x000000ffff4d7224 */ /* 0x000fe400078e0a0d */
[C---:B------:R-:W-:Y:S01]  /*2760*/  IMAD R13, R4.reuse, R69, R22 ;  /* 0x00000045040d7224 */ /* 0x040fe200078e0216 */
[C---:B------:R-:W-:Y:S01]  /*2770*/  ISETP.GT.U32.AND P5, PT, R4.reuse, R65, PT ;  /* 0x000000410400720c */ /* 0x040fe20003fa4070 */
[----:B------:R-:W-:Y:S02]  /*2780*/  IMAD.MOV R71, RZ, RZ, -R16 ;  /* 0x000000ffff477224 */ /* 0x000fe400078e0a10 */
[----:B------:R-:W-:Y:S02]  /*2790*/  IMAD.MOV R75, RZ, RZ, -R20 ;  /* 0x000000ffff4b7224 */ /* 0x000fe400078e0a14 */
[C---:B------:R-:W-:Y:S01]  /*27a0*/  IMAD R69, R4.reuse, R71, R24 ;  /* 0x0000004704457224 */ /* 0x040fe200078e0218 */
[----:B------:R-:W2:Y:S01]  /*27b0*/  LDC R20, c[0x0][0x230] ;  /* 0x00008c00ff147b82 */ /* 0x000ea20000000800 */
[----:B------:R-:W-:Y:S01]  /*27c0*/  @!P4 IMAD.IADD R63, R63, 0x1, -R4 ;  /* 0x000000013f3fc824 */ /* 0x000fe200078e0a04 */
[C---:B------:R-:W-:Y:S01]  /*27d0*/  ISETP.GT.U32.AND P4, PT, R4.reuse, R67, PT ;  /* 0x000000430400720c */ /* 0x040fe20003f84070 */
[----:B------:R-:W-:-:S02]  /*27e0*/  IMAD R71, R4, R73, R26 ;  /* 0x0000004904477224 */ /* 0x000fc400078e021a */
[C---:B------:R-:W-:Y:S01]  /*27f0*/  IMAD R73, R4.reuse, R75, R28 ;  /* 0x0000004b04497224 */ /* 0x040fe200078e021c */
[----:B------:R-:W-:Y:S01]  /*2800*/  @!P2 IADD3 R63, -R63, RZ, RZ ;  /* 0x000000ff3f3fa210 */ /* 0x000fe20007ffe1ff */
[----:B------:R-:W-:Y:S01]  /*2810*/  @!P5 IMAD.IADD R65, R65, 0x1, -R4 ;  /* 0x000000014141d824 */ /* 0x000fe200078e0a04 */
[C---:B------:R-:W-:Y:S01]  /*2820*/  ISETP.GT.U32.AND P5, PT, R4.reuse, R13, PT ;  /* 0x0000000d0400720c */ /* 0x040fe20003fa4070 */
[C---:B------:R-:W-:Y:S01]  /*2830*/  IMAD R75, R4.reuse, R77, R30 ;  /* 0x0000004d044b7224 */ /* 0x040fe200078e021e */
[C---:B------:R-:W-:Y:S01]  /*2840*/  ISETP.GT.U32.AND P2, PT, R4.reuse, R69, PT ;  /* 0x000000450400720c */ /* 0x040fe20003f44070 */
[----:B------:R-:W-:Y:S01]  /*2850*/  @!P6 IMAD.MOV R65, RZ, RZ, -R65 ;  /* 0x000000ffff41e224 */ /* 0x000fe200078e0a41 */
[----:B------:R-:W-:-:S03]  /*2860*/  ISETP.GT.U32.AND P6, PT, R4, R71, PT ;  /* 0x000000470400720c */ /* 0x000fc60003fc4070 */
[----:B------:R-:W-:-:S05]  /*2870*/  @!P4 IMAD.IADD R67, R67, 0x1, -R4 ;  /* 0x000000014343c824 */ /* 0x000fca00078e0a04 */
[C---:B------:R-:W-:Y:S02]  /*2880*/  ISETP.GT.U32.AND P4, PT, R4.reuse, R67, PT ;  /* 0x000000430400720c */ /* 0x040fe40003f84070 */
[----:B------:R-:W-:Y:S01]  /*2890*/  @!P5 IADD3 R13, R13, -R4, RZ ;  /* 0x800000040d0dd210 */ /* 0x000fe20007ffe0ff */
[--C-:B------:R-:W-:Y:S01]  /*28a0*/  @!P2 IMAD.IADD R69, R69, 0x1, -R4.reuse ;  /* 0x000000014545a824 */ /* 0x100fe200078e0a04 */
[C---:B------:R-:W-:Y:S01]  /*28b0*/  ISETP.GT.U32.AND P5, PT, R4.reuse, R75, PT ;  /* 0x0000004b0400720c */ /* 0x040fe20003fa4070 */
[----:B------:R-:W-:Y:S01]  /*28c0*/  @!P6 IMAD.IADD R71, R71, 0x1, -R4 ;  /* 0x000000014747e824 */ /* 0x000fe200078e0a04 */
[C---:B------:R-:W-:Y:S02]  /*28d0*/  ISETP.GT.U32.AND P2, PT, R4.reuse, R13, PT ;  /* 0x0000000d0400720c */ /* 0x040fe40003f44070 */
[----:B------:R-:W-:-:S05]  /*28e0*/  ISETP.GT.U32.AND P6, PT, R4, R69, PT ;  /* 0x000000450400720c */ /* 0x000fca0003fc4070 */
[----:B------:R-:W-:Y:S01]  /*28f0*/  @!P4 IMAD.IADD R67, R67, 0x1, -R4 ;  /* 0x000000014343c824 */ /* 0x000fe200078e0a04 */
[----:B------:R-:W-:-:S03]  /*2900*/  ISETP.GT.U32.AND P4, PT, R4, R73, PT ;  /* 0x000000490400720c */ /* 0x000fc60003f84070 */
[--C-:B------:R-:W-:Y:S02]  /*2910*/  @!P5 IMAD.IADD R75, R75, 0x1, -R4.reuse ;  /* 0x000000014b4bd824 */ /* 0x100fe400078e0a04 */
[----:B------:R-:W-:Y:S01]  /*2920*/  @!P1 IMAD.MOV R67, RZ, RZ, -R67 ;  /* 0x000000ffff439224 */ /* 0x000fe200078e0a43 */
[-C--:B------:R-:W-:Y:S01]  /*2930*/  @!P2 IADD3 R13, R13, -R4.reuse, RZ ;  /* 0x800000040d0da210 */ /* 0x080fe20007ffe0ff */
[----:B------:R-:W-:Y:S01]  /*2940*/  @!P6 IMAD.IADD R69, R69, 0x1, -R4 ;  /* 0x000000014545e824 */ /* 0x000fe200078e0a04 */
[----:B------:R-:W-:Y:S02]  /*2950*/  ISETP.GT.U32.AND P1, PT, R4, R75, PT ;  /* 0x0000004b0400720c */ /* 0x000fe40003f24070 */
[----:B------:R-:W-:Y:S01]  /*2960*/  ISETP.GE.AND P6, PT, R36, RZ, PT ;  /* 0x000000ff2400720c */ /* 0x000fe20003fc6270 */
[----:B------:R-:W-:Y:S01]  /*2970*/  @!P3 IMAD.MOV R13, RZ, RZ, -R13 ;  /* 0x000000ffff0db224 */ /* 0x000fe200078e0a0d */
[----:B------:R-:W-:Y:S02]  /*2980*/  ISETP.GE.AND P2, PT, R34, RZ, PT ;  /* 0x000000ff2200720c */ /* 0x000fe40003f46270 */
[----:B------:R-:W-:-:S02]  /*2990*/  @!P4 IADD3 R73, R73, -R4, RZ ;  /* 0x800000044949c210 */ /* 0x000fc40007ffe0ff */
[C---:B------:R-:W-:Y:S02]  /*29a0*/  ISETP.GT.U32.AND P4, PT, R4.reuse, R71, PT ;  /* 0x000000470400720c */ /* 0x040fe40003f84070 */
[----:B------:R-:W-:Y:S02]  /*29b0*/  ISETP.GT.U32.AND P5, PT, R4, R73, PT ;  /* 0x000000490400720c */ /* 0x000fe40003fa4070 */
[----:B------:R-:W-:Y:S01]  /*29c0*/  ISETP.GE.AND P3, PT, R48, RZ, PT ;  /* 0x000000ff3000720c */ /* 0x000fe20003f66270 */
[----:B------:R-:W-:Y:S01]  /*29d0*/  @!P1 IMAD.IADD R75, R75, 0x1, -R4 ;  /* 0x000000014b4b9824 */ /* 0x000fe200078e0a04 */
[----:B------:R-:W-:-:S03]  /*29e0*/  ISETP.NE.AND P1, PT, R3, RZ, PT ;  /* 0x000000ff0300720c */ /* 0x000fc60003f25270 */
[----:B------:R-:W-:Y:S02]  /*29f0*/  @!P2 IADD3 R69, -R69, RZ, RZ ;  /* 0x000000ff4545a210 */ /* 0x000fe40007ffe1ff */
[----:B------:R-:W-:Y:S02]  /*2a00*/  ISETP.GE.AND P2, PT, R50, RZ, PT ;  /* 0x000000ff3200720c */ /* 0x000fe40003f46270 */
[----:B------:R-:W-:Y:S01]  /*2a10*/  @!P4 IMAD.IADD R71, R71, 0x1, -R4 ;  /* 0x000000014747c824 */ /* 0x000fe200078e0a04 */
[----:B------:R-:W-:Y:S02]  /*2a20*/  ISETP.GE.AND P4, PT, R38, RZ, PT ;  /* 0x000000ff2600720c */ /* 0x000fe40003f86270 */
[----:B------:R-:W-:Y:S01]  /*2a30*/  @!P5 IADD3 R73, R73, -R4, RZ ;  /* 0x800000044949d210 */ /* 0x000fe20007ffe0ff */
[----:B------:R-:W-:Y:S01]  /*2a40*/  @!P6 IMAD.MOV R71, RZ, RZ, -R71 ;  /* 0x000000ffff47e224 */ /* 0x000fe200078e0a47 */
[----:B------:R-:W-:Y:S01]  /*2a50*/  ISETP.GE.AND P5, PT, R32, RZ, PT ;  /* 0x000000ff2000720c */ /* 0x000fe20003fa6270 */
[----:B------:R-:W-:Y:S01]  /*2a60*/  @!P3 IMAD.MOV R9, RZ, RZ, -R9 ;  /* 0x000000ffff09b224 */ /* 0x000fe200078e0a09 */
[----:B------:R-:W-:-:S02]  /*2a70*/  LOP3.LUT R4, RZ, R3, RZ, 0x33, !PT ;  /* 0x00000003ff047212 */ /* 0x000fc400078e33ff */
[----:B------:R-:W-:Y:S02]  /*2a80*/  ISETP.GE.AND P6, PT, R42, RZ, PT ;  /* 0x000000ff2a00720c */ /* 0x000fe40003fc6270 */
[C---:B------:R-:W-:Y:S02]  /*2a90*/  SEL R15, R4.reuse, R15, !P1 ;  /* 0x0000000f040f7207 */ /* 0x040fe40004800000 */
[----:B------:R-:W-:Y:S01]  /*2aa0*/  SEL R17, R4, R17, !P1 ;  /* 0x0000001104117207 */ /* 0x000fe20004800000 */
[----:B------:R-:W-:Y:S01]  /*2ab0*/  @!P4 IMAD.MOV R73, RZ, RZ, -R73 ;  /* 0x000000ffff49c224 */ /* 0x000fe200078e0a49 */
[----:B------:R-:W-:Y:S02]  /*2ac0*/  ISETP.GE.AND P4, PT, R54, RZ, PT ;  /* 0x000000ff3600720c */ /* 0x000fe40003f86270 */
[----:B------:R-:W-:Y:S02]  /*2ad0*/  SEL R19, R4, R19, !P1 ;  /* 0x0000001304137207 */ /* 0x000fe40004800000 */
[----:B------:R-:W-:-:S02]  /*2ae0*/  @!P5 IADD3 R75, -R75, RZ, RZ ;  /* 0x000000ff4b4bd210 */ /* 0x000fc40007ffe1ff */
[----:B------:R-:W-:Y:S01]  /*2af0*/  ISETP.GE.AND P5, PT, R52, RZ, PT ;  /* 0x000000ff3400720c */ /* 0x000fe20003fa6270 */
[----:B------:R-:W-:Y:S01]  /*2b00*/  @!P6 IMAD.MOV R12, RZ, RZ, -R12 ;  /* 0x000000ffff0ce224 */ /* 0x000fe200078e0a0c */
[C---:B------:R-:W-:Y:S02]  /*2b10*/  SEL R21, R4.reuse, R21, !P1 ;  /* 0x0000001504157207 */ /* 0x040fe40004800000 */
[C---:B------:R-:W-:Y:S02]  /*2b20*/  SEL R23, R4.reuse, R23, !P1 ;  /* 0x0000001704177207 */ /* 0x040fe40004800000 */
[C---:B------:R-:W-:Y:S01]  /*2b30*/  SEL R25, R4.reuse, R25, !P1 ;  /* 0x0000001904197207 */ /* 0x040fe20004800000 */
[----:B------:R-:W-:Y:S01]  /*2b40*/  @!P4 IMAD.MOV R5, RZ, RZ, -R5 ;  /* 0x000000ffff05c224 */ /* 0x000fe200078e0a05 */
[C---:B------:R-:W-:Y:S02]  /*2b50*/  SEL R27, R4.reuse, R27, !P1 ;  /* 0x0000001b041b7207 */ /* 0x040fe40004800000 */
[----:B------:R-:W-:-:S02]  /*2b60*/  SEL R29, R4, R29, !P1 ;  /* 0x0000001d041d7207 */ /* 0x000fc40004800000 */
[C---:B------:R-:W-:Y:S01]  /*2b70*/  SEL R31, R4.reuse, R31, !P1 ;  /* 0x0000001f041f7207 */ /* 0x040fe20004800000 */
[----:B------:R-:W-:Y:S01]  /*2b80*/  @!P5 IMAD.MOV R6, RZ, RZ, -R6 ;  /* 0x000000ffff06d224 */ /* 0x000fe200078e0a06 */
[C---:B------:R-:W-:Y:S02]  /*2b90*/  SEL R33, R4.reuse, R33, !P1 ;  /* 0x0000002104217207 */ /* 0x040fe40004800000 */
[C---:B------:R-:W-:Y:S02]  /*2ba0*/  SEL R35, R4.reuse, R35, !P1 ;  /* 0x0000002304237207 */ /* 0x040fe40004800000 */
[C---:B------:R-:W-:Y:S02]  /*2bb0*/  SEL R14, R4.reuse, R37, !P1 ;  /* 0x00000025040e7207 */ /* 0x040fe40004800000 */
[C---:B------:R-:W-:Y:S02]  /*2bc0*/  SEL R39, R4.reuse, R39, !P1 ;  /* 0x0000002704277207 */ /* 0x040fe40004800000 */
[----:B------:R-:W-:Y:S01]  /*2bd0*/  SEL R41, R4, R41, !P1 ;  /* 0x0000002904297207 */ /* 0x000fe20004800000 */
[----:B------:R-:W-:Y:S01]  /*2be0*/  IMAD R14, R14, UR25, RZ ;  /* 0x000000190e0e7c24 */ /* 0x000fe2000f8e02ff */
[----:B------:R-:W-:-:S02]  /*2bf0*/  SEL R18, R4, R43, !P1 ;  /* 0x0000002b04127207 */ /* 0x000fc40004800000 */
[C---:B------:R-:W-:Y:S02]  /*2c00*/  SEL R45, R4.reuse, R45, !P1 ;  /* 0x0000002d042d7207 */ /* 0x040fe40004800000 */
[----:B------:R-:W-:Y:S01]  /*2c10*/  SEL R47, R4, R47, !P1 ;  /* 0x0000002f042f7207 */ /* 0x000fe20004800000 */
[----:B------:R-:W-:Y:S01]  /*2c20*/  IMAD R18, R18, UR27, RZ ;  /* 0x0000001b12127c24 */ /* 0x000fe2000f8e02ff */
[C---:B------:R-:W-:Y:S02]  /*2c30*/  SEL R26, R4.reuse, R49, !P1 ;  /* 0x00000031041a7207 */ /* 0x040fe40004800000 */
[C---:B------:R-:W-:Y:S02]  /*2c40*/  SEL R51, R4.reuse, R51, !P1 ;  /* 0x0000003304337207 */ /* 0x040fe40004800000 */
[----:B------:R-:W-:Y:S01]  /*2c50*/  SEL R28, R4, R53, !P1 ;  /* 0x00000035041c7207 */ /* 0x000fe20004800000 */
[----:B------:R-:W-:Y:S01]  /*2c60*/  IMAD R26, R26, UR30, RZ ;  /* 0x0000001e1a1a7c24 */ /* 0x000fe2000f8e02ff */
[----:B------:R-:W-:-:S02]  /*2c70*/  SEL R55, R4, R55, !P1 ;  /* 0x0000003704377207 */ /* 0x000fc40004800000 */
[----:B------:R-:W-:Y:S01]  /*2c80*/  SEL R57, R4, R57, !P1 ;  /* 0x0000003904397207 */ /* 0x000fe20004800000 */
[----:B------:R-:W-:Y:S01]  /*2c90*/  IMAD R28, R28, UR32, RZ ;  /* 0x000000201c1c7c24 */ /* 0x000fe2000f8e02ff */
[C---:B------:R-:W-:Y:S02]  /*2ca0*/  SEL R59, R4.reuse, R59, !P1 ;  /* 0x0000003b043b7207 */ /* 0x040fe40004800000 */
[C---:B------:R-:W-:Y:S02]  /*2cb0*/  SEL R61, R4.reuse, R61, !P1 ;  /* 0x0000003d043d7207 */ /* 0x040fe40004800000 */
[C---:B------:R-:W-:Y:S02]  /*2cc0*/  SEL R70, R4.reuse, R63, !P1 ;  /* 0x0000003f04467207 */ /* 0x040fe40004800000 */
[C---:B------:R-:W-:Y:S02]  /*2cd0*/  SEL R65, R4.reuse, R65, !P1 ;  /* 0x0000004104417207 */ /* 0x040fe40004800000 */
[----:B------:R-:W-:Y:S01]  /*2ce0*/  SEL R72, R4, R67, !P1 ;  /* 0x0000004304487207 */ /* 0x000fe20004800000 */
[----:B------:R-:W-:Y:S01]  /*2cf0*/  IMAD R70, R70, UR37, RZ ;  /* 0x0000002546467c24 */ /* 0x000fe2000f8e02ff */
[----:B------:R-:W-:-:S02]  /*2d00*/  SEL R16, R4, R13, !P1 ;  /* 0x0000000d04107207 */ /* 0x000fc40004800000 */
[C---:B------:R-:W-:Y:S01]  /*2d10*/  SEL R74, R4.reuse, R69, !P1 ;  /* 0x00000045044a7207 */ /* 0x040fe20004800000 */
[----:B------:R-:W5:Y:S01]  /*2d20*/  LDC R13, c[0x0][0x230] ;  /* 0x00008c00ff0d7b82 */ /* 0x000f620000000800 */
[C---:B------:R-:W-:Y:S01]  /*2d30*/  SEL R76, R4.reuse, R71, !P1 ;  /* 0x00000047044c7207 */ /* 0x040fe20004800000 */
[----:B------:R-:W-:Y:S01]  /*2d40*/  IMAD R69, R61, UR36, RZ ;  /* 0x000000243d457c24 */ /* 0x000fe2000f8e02ff */
[----:B------:R-:W-:Y:S01]  /*2d50*/  SEL R77, R4, R73, !P1 ;  /* 0x00000049044d7207 */ /* 0x000fe20004800000 */
[----:B------:R-:W-:Y:S01]  /*2d60*/  IMAD R73, R16, UR40, RZ ;  /* 0x0000002810497c24 */ /* 0x000fe2000f8e02ff */
[----:B------:R-:W-:Y:S01]  /*2d70*/  SEL R75, R4, R75, !P1 ;  /* 0x0000004b044b7207 */ /* 0x000fe20004800000 */
[----:B------:R-:W-:Y:S01]  /*2d80*/  IMAD R71, R65, UR38, RZ ;  /* 0x0000002641477c24 */ /* 0x000fe2000f8e02ff */
[----:B------:R-:W-:Y:S01]  /*2d90*/  ISETP.NE.AND P1, PT, R2, RZ, PT ;  /* 0x000000ff0200720c */ /* 0x000fe20003f25270 */
[----:B------:R-:W-:Y:S01]  /*2da0*/  IMAD R74, R74, UR41, RZ ;  /* 0x000000294a4a7c24 */ /* 0x000fe2000f8e02ff */
[----:B------:R-:W-:Y:S01]  /*2db0*/  LOP3.LUT R4, RZ, R2, RZ, 0x33, !PT ;  /* 0x00000002ff047212 */ /* 0x000fe200078e33ff */
[----:B------:R-:W-:Y:S01]  /*2dc0*/  IMAD R75, R75, UR44, RZ ;  /* 0x0000002c4b4b7c24 */ /* 0x000fe2000f8e02ff */
[----:B------:R-:W1:Y:S01]  /*2dd0*/  LDC.64 R2, c[0x0][0x238] ;  /* 0x00008e00ff027b82 */ /* 0x000e620000000a00 */
[----:B------:R-:W-:Y:S01]  /*2de0*/  ISETP.GE.AND P5, PT, R44, RZ, PT ;  /* 0x000000ff2c00720c */ /* 0x000fe20003fa6270 */
[----:B------:R-:W-:Y:S01]  /*2df0*/  IMAD R76, R76, UR42, RZ ;  /* 0x0000002a4c4c7c24 */ /* 0x000fe2000f8e02ff */
[----:B------:R-:W-:Y:S01]  /*2e00*/  @!P2 IADD3 R7, -R7, RZ, RZ ;  /* 0x000000ff0707a210 */ /* 0x000fe20007ffe1ff */
[----:B------:R-:W-:Y:S01]  /*2e10*/  IMAD R72, R72, UR39, RZ ;  /* 0x0000002748487c24 */ /* 0x000fe2000f8e02ff */
[----:B------:R-:W-:Y:S01]  /*2e20*/  ISETP.GE.AND P4, PT, R46, RZ, PT ;  /* 0x000000ff2e00720c */ /* 0x000fe20003f86270 */
[----:B------:R-:W-:Y:S01]  /*2e30*/  IMAD R77, R77, UR43, RZ ;  /* 0x0000002b4d4d7c24 */ /* 0x000fe2000f8e02ff */
[----:B------:R-:W-:-:S02]  /*2e40*/  ISETP.GE.AND P2, PT, R40, RZ, PT ;  /* 0x000000ff2800720c */ /* 0x000fc40003f46270 */
[C---:B------:R-:W-:Y:S01]  /*2e50*/  SEL R79, R4.reuse, R5, !P1 ;  /* 0x00000005044f7207 */ /* 0x040fe20004800000 */
[----:B------:R-:W-:Y:S01]  /*2e60*/  IMAD R5, R19, UR25, RZ ;  /* 0x0000001913057c24 */ /* 0x000fe2000f8e02ff */
[C---:B------:R-:W-:Y:S01]  /*2e70*/  SEL R84, R4.reuse, R6, !P1 ;  /* 0x0000000604547207 */ /* 0x040fe20004800000 */
[----:B------:R-:W-:Y:S01]  /*2e80*/  IMAD R6, R21, UR25, RZ ;  /* 0x0000001915067c24 */ /* 0x000fe2000f8e02ff */
[C---:B------:R-:W-:Y:S01]  /*2e90*/  SEL R85, R4.reuse, R7, !P1 ;  /* 0x0000000704557207 */ /* 0x040fe20004800000 */
[----:B------:R-:W-:Y:S01]  /*2ea0*/  @!P5 IMAD.MOV R10, RZ, RZ, -R10 ;  /* 0x000000ffff0ad224 */ /* 0x000fe200078e0a0a */
[C---:B------:R-:W-:Y:S01]  /*2eb0*/  SEL R86, R4.reuse, R9, !P1 ;  /* 0x0000000904567207 */ /* 0x040fe20004800000 */
[----:B------:R-:W-:Y:S01]  /*2ec0*/  IMAD R7, R23, UR25, RZ ;  /* 0x0000001917077c24 */ /* 0x000fe2000f8e02ff */
[----:B------:R-:W-:Y:S01]  /*2ed0*/  SEL R91, R4, R12, !P1 ;  /* 0x0000000c045b7207 */ /* 0x000fe20004800000 */
[----:B------:R-:W-:Y:S01]  /*2ee0*/  IMAD R12, R33, UR25, RZ ;  /* 0x00000019210c7c24 */ /* 0x000fe2000f8e02ff */
[----:B------:R-:W-:Y:S01]  /*2ef0*/  @!P4 IADD3 R8, -R8, RZ, RZ ;  /* 0x000000ff0808c210 */ /* 0x000fe20007ffe1ff */
[----:B------:R-:W-:Y:S01]  /*2f00*/  IMAD R9, R27, UR25, RZ ;  /* 0x000000191b097c24 */ /* 0x000fe2000f8e02ff */
[----:B------:R-:W-:Y:S01]  /*2f10*/  @!P2 IADD3 R11, -R11, RZ, RZ ;  /* 0x000000ff0b0ba210 */ /* 0x000fe20007ffe1ff */
[----:B------:R-:W-:Y:S01]  /*2f20*/  IMAD R27, R51, UR31, RZ ;  /* 0x0000001f331b7c24 */ /* 0x000fe2000f8e02ff */
[----:B------:R-:W-:Y:S01]  /*2f30*/  SEL R88, R4, R8, !P1 ;  /* 0x0000000804587207 */ /* 0x000fe20004800000 */
[----:B-1----:R-:W-:Y:S01]  /*2f40*/  IMAD R3, R0, R3, RZ ;  /* 0x0000000300037224 */ /* 0x002fe200078e02ff */
[C---:B------:R-:W-:Y:S01]  /*2f50*/  SEL R89, R4.reuse, R10, !P1 ;  /* 0x0000000a04597207 */ /* 0x040fe20004800000 */
[----:B------:R-:W-:Y:S01]  /*2f60*/  IMAD R8, R25, UR25, RZ ;  /* 0x0000001919087c24 */ /* 0x000fe2000f8e02ff */
[----:B------:R-:W-:Y:S01]  /*2f70*/  SEL R90, R4, R11, !P1 ;  /* 0x0000000b045a7207 */ /* 0x000fe20004800000 */
[----:B--2---:R-:W-:Y:S01]  /*2f80*/  VIADD R4, R20, 0xfffffffb ;  /* 0xfffffffb14047836 */ /* 0x004fe20000000000 */
[----:B------:R-:W-:Y:S01]  /*2f90*/  LEA R78, P2, R3, UR22, 0x2 ;  /* 0x00000016034e7c11 */ /* 0x000fe2000f8410ff */
[----:B------:R-:W-:Y:S01]  /*2fa0*/  IMAD R10, R29, UR25, RZ ;  /* 0x000000191d0a7c24 */ /* 0x000fe2000f8e02ff */
[----:B------:R-:W-:Y:S01]  /*2fb0*/  USEL UR22, URZ, 0x1fffe, UP5 ;  /* 0x0001fffe3f167887 */ /* 0x000fe2000a800000 */
[----:B------:R-:W-:Y:S01]  /*2fc0*/  IMAD R25, R47, UR29, RZ ;  /* 0x0000001d2f197c24 */ /* 0x000fe2000f8e02ff */
[----:B------:R-:W-:Y:S01]  /*2fd0*/  ISETP.GE.U32.AND P3, PT, R4, 0x7fffffdc, PT ;  /* 0x7fffffdc0400780c */ /* 0x000fe20003f66070 */
[----:B------:R-:W-:Y:S01]  /*2fe0*/  IMAD R4, R17, UR25, RZ ;  /* 0x0000001911047c24 */ /* 0x000fe2000f8e02ff */
[----:B------:R-:W-:Y:S01]  /*2ff0*/  LEA.HI.X.SX32 R80, R3, UR23, 0x2, P2 ;  /* 0x0000001703507c11 */ /* 0x000fe200090f16ff */
[----:B------:R-:W-:Y:S01]  /*3000*/  IMAD R3, R15, UR25, RZ ;  /* 0x000000190f037c24 */ /* 0x000fe2000f8e02ff */
[-C--:B------:R-:W-:Y:S01]  /*3010*/  LEA R36, P5, R6, R78.reuse, 0x2 ;  /* 0x0000004e06247211 */ /* 0x080fe200078a10ff */
[----:B------:R-:W-:Y:S01]  /*3020*/  IMAD R11, R31, UR25, RZ ;  /* 0x000000191f0b7c24 */ /* 0x000fe2000f8e02ff */
[CC--:B------:R-:W-:Y:S01]  /*3030*/  LEA R22, P4, R4.reuse, R78.reuse, 0x2 ;  /* 0x0000004e04167211 */ /* 0x0c0fe200078810ff */
[----:B-----5:R-:W-:Y:S01]  /*3040*/  VIADD R13, R13, 0xffffffff ;  /* 0xffffffff0d0d7836 */ /* 0x020fe20000000000 */
[----:B------:R-:W-:Y:S01]  /*3050*/  LEA R46, P2, R3, R78, 0x2 ;  /* 0x0000004e032e7211 */ /* 0x000fe200078410ff */
[----:B------:R-:W-:Y:S01]  /*3060*/  IMAD R15, R39, UR25, RZ ;  /* 0x00000019270f7c24 */ /* 0x000fe2000f8e02ff */
[-C--:B------:R-:W-:Y:S01]  /*3070*/  LEA.HI.X.SX32 R23, R4, R80.reuse, 0x2, P4 ;  /* 0x0000005004177211 */ /* 0x080fe200020f16ff */
[----:B------:R-:W-:Y:S01]  /*3080*/  IMAD R17, R41, UR26, RZ ;  /* 0x0000001a29117c24 */ /* 0x000fe2000f8e02ff */
[----:B------:R-:W-:Y:S01]  /*3090*/  LEA.HI.X.SX32 R47, R3, R80, 0x2, P2 ;  /* 0x00000050032f7211 */ /* 0x000fe200010f16ff */
[----:B------:R-:W-:Y:S01]  /*30a0*/  IMAD R19, R45, UR28, RZ ;  /* 0x0000001c2d137c24 */ /* 0x000fe2000f8e02ff */
[-C--:B------:R-:W-:Y:S01]  /*30b0*/  LEA R60, P2, R7, R78.reuse, 0x2 ;  /* 0x0000004e073c7211 */ /* 0x080fe200078410ff */
[----:B------:R-:W-:Y:S01]  /*30c0*/  IMAD R29, R55, UR33, RZ ;  /* 0x00000021371d7c24 */ /* 0x000fe2000f8e02ff */
[----:B------:R-:W-:Y:S01]  /*30d0*/  LEA R50, P4, R8, R78, 0x2 ;  /* 0x0000004e08327211 */ /* 0x000fe200078810ff */
[----:B------:R-:W-:Y:S01]  /*30e0*/  IMAD R31, R57, UR34, RZ ;  /* 0x00000022391f7c24 */ /* 0x000fe2000f8e02ff */
[----:B------:R-:W-:Y:S01]  /*30f0*/  LEA.HI.X.SX32 R37, R6, R80, 0x2, P5 ;  /* 0x0000005006257211 */ /* 0x000fe200028f16ff */
[----:B------:R-:W-:Y:S01]  /*3100*/  VIADD R3, R81, 0xfffffff7 ;  /* 0xfffffff751037836 */ /* 0x000fe20000000000 */
[----:B------:R-:W-:Y:S01]  /*3110*/  LEA R20, P5, R10, R78, 0x2 ;  /* 0x0000004e0a147211 */ /* 0x000fe200078a10ff */
[C---:B------:R-:W-:Y:S01]  /*3120*/  IMAD R115, R2.reuse, 0x1c, RZ ;  /* 0x0000001c02737824 */ /* 0x040fe200078e02ff */
[-C--:B------:R-:W-:Y:S01]  /*3130*/  LEA.HI.X.SX32 R61, R7, R80.reuse, 0x2, P2 ;  /* 0x00000050073d7211 */ /* 0x080fe200010f16ff */
[----:B------:R-:W-:Y:S01]  /*3140*/  IMAD R138, R2, 0x19, RZ ;  /* 0x00000019028a7824 */ /* 0x000fe200078e02ff */
[----:B------:R-:W-:Y:S01]  /*3150*/  LEA.HI.X.SX32 R51, R8, R80, 0x2, P4 ;  /* 0x0000005008337211 */ /* 0x000fe200020f16ff */
[C---:B------:R-:W-:Y:S01]  /*3160*/  IMAD R154, R2.reuse, 0x1d, RZ ;  /* 0x0000001d029a7824 */ /* 0x040fe200078e02ff */
[-C--:B------:R-:W-:Y:S01]  /*3170*/  LEA R48, P2, R11, R78.reuse, 0x2 ;  /* 0x0000004e0b307211 */ /* 0x080fe200078410ff */
[----:B------:R-:W-:Y:S01]  /*3180*/  IMAD R168, R2, 0x16, RZ ;  /* 0x0000001602a87824 */ /* 0x000fe200078e02ff */
[----:B---3--:R-:W-:Y:S01]  /*3190*/  LEA R40, P4, R12, R78, 0x2 ;  /* 0x0000004e0c287211 */ /* 0x008fe200078810ff */
[----:B------:R-:W-:Y:S01]  /*31a0*/  IMAD R184, R2, 0x1a, RZ ;  /* 0x0000001a02b87824 */ /* 0x000fe200078e02ff */
[----:B------:R-:W-:Y:S01]  /*31b0*/  LEA.HI.X.SX32 R21, R10, R80, 0x2, P5 ;  /* 0x000000500a157211 */ /* 0x000fe200028f16ff */
[----:B------:R-:W-:Y:S01]  /*31c0*/  IMAD R200, R2, 0x1e, RZ ;  /* 0x0000001e02c87824 */ /* 0x000fe200078e02ff */
[-C--:B------:R-:W-:Y:S01]  /*31d0*/  LEA R62, P6, R5, R78.reuse, 0x2 ;  /* 0x0000004e053e7211 */ /* 0x080fe200078c10ff */
[----:B------:R-:W-:Y:S01]  /*31e0*/  UISETP.GE.U32.AND UP5, UPT, UR16, 0x7fffffb9, UPT ;  /* 0x7fffffb91000788c */ /* 0x000fe2000bfa6070 */
[----:B------:R-:W-:Y:S01]  /*31f0*/  LEA R6, P5, R14, R78, 0x2 ;  /* 0x0000004e0e067211 */ /* 0x000fe200078a10ff */
[----:B------:R-:W-:Y:S01]  /*3200*/  IMAD R216, R2, 0x17, RZ ;  /* 0x0000001702d87824 */ /* 0x000fe200078e02ff */
[-C--:B------:R-:W-:Y:S01]  /*3210*/  LEA.HI.X.SX32 R49, R11, R80.reuse, 0x2, P2 ;  /* 0x000000500b317211 */ /* 0x080fe200010f16ff */
[----:B------:R-:W-:Y:S01]  /*3220*/  USEL UR16, URZ, 0x1, UP5 ;  /* 0x000000013f107887 */ /* 0x000fe2000a800000 */
[-C--:B------:R-:W-:Y:S01]  /*3230*/  LEA.HI.X.SX32 R41, R12, R80.reuse, 0x2, P4 ;  /* 0x000000500c297211 */ /* 0x080fe200020f16ff */
[----:B------:R-:W-:Y:S01]  /*3240*/  IMAD R234, R2, 0x1b, RZ ;  /* 0x0000001b02ea7824 */ /* 0x000fe200078e02ff */
[----:B------:R-:W-:Y:S01]  /*3250*/  ISETP.GE.U32.AND P1, PT, R13, 0x7fffffe0, PT ;  /* 0x7fffffe00d00780c */ /* 0x000fe20003f26070 */
[----:B------:R-:W-:Y:S01]  /*3260*/  IMAD R13, R35, UR25, RZ ;  /* 0x00000019230d7c24 */ /* 0x000fe2000f8e02ff */
[----:B------:R-:W-:Y:S01]  /*3270*/  LEA.HI.X.SX32 R63, R5, R80, 0x2, P6 ;  /* 0x00000050053f7211 */ /* 0x000fe200030f16ff */
[----:B------:R-:W-:Y:S01]  /*3280*/  IMAD R35, R59, UR35, RZ ;  /* 0x000000233b237c24 */ /* 0x000fe2000f8e02ff */
[-C--:B------:R-:W-:Y:S01]  /*3290*/  LEA R38, P2, R15, R78.reuse, 0x2 ;  /* 0x0000004e0f267211 */ /* 0x080fe200078410ff */
[----:B------:R-:W-:Y:S01]  /*32a0*/  IMAD R5, R85, UR24, RZ ;  /* 0x0000001855057c24 */ /* 0x000fe2000f8e02ff */
[----:B----4-:R-:W-:-:S02]  /*32b0*/  LEA R42, P4, R17, R78, 0x2 ;  /* 0x0000004e112a7211 */ /* 0x010fc400078810ff */
[----:B------:R-:W-:Y:S02]  /*32c0*/  LEA.HI.X.SX32 R7, R14, R80, 0x2, P5 ;  /* 0x000000500e077211 */ /* 0x000fe400028f16ff */
[-C--:B------:R-:W-:Y:S02]  /*32d0*/  LEA R52, P6, R9, R78.reuse, 0x2 ;  /* 0x0000004e09347211 */ /* 0x080fe400078c10ff */
[----:B------:R-:W-:Y:S02]  /*32e0*/  LEA R16, P5, R19, R78, 0x2 ;  /* 0x0000004e13107211 */ /* 0x000fe400078a10ff */
[-C--:B------:R-:W-:Y:S02]  /*32f0*/  LEA.HI.X.SX32 R39, R15, R80.reuse, 0x2, P2 ;  /* 0x000000500f277211 */ /* 0x080fe400010f16ff */
[-C--:B------:R-:W-:Y:S02]  /*3300*/  LEA.HI.X.SX32 R43, R17, R80.reuse, 0x2, P4 ;  /* 0x00000050112b7211 */ /* 0x080fe400020f16ff */
[----:B------:R-:W-:-:S02]  /*3310*/  LEA.HI.X.SX32 R53, R9, R80, 0x2, P6 ;  /* 0x0000005009357211 */ /* 0x000fc400030f16ff */
[----:B------:R-:W-:Y:S02]  /*3320*/  LEA R56, P2, R25, R78, 0x2 ;  /* 0x0000004e19387211 */ /* 0x000fe400078410ff */
[----:B------:R-:W-:Y:S02]  /*3330*/  LEA.HI.X.SX32 R17, R19, R80, 0x2, P5 ;  /* 0x0000005013117211 */ /* 0x000fe400028f16ff */
[-C--:B------:R-:W-:Y:S02]  /*3340*/  LEA R54, P6, R13, R78.reuse, 0x2 ;  /* 0x0000004e0d367211 */ /* 0x080fe400078c10ff */
[----:B------:R-:W-:Y:S02]  /*3350*/  LEA R66, P5, R28, R78, 0x2 ;  /* 0x0000004e1c427211 */ /* 0x000fe400078a10ff */
[-C--:B------:R-:W-:Y:S02]  /*3360*/  LEA.HI.X.SX32 R57, R25, R80.reuse, 0x2, P2 ;  /* 0x0000005019397211 */ /* 0x080fe400010f16ff */
[----:B------:R-:W-:-:S02]  /*3370*/  LEA.HI.X.SX32 R55, R13, R80, 0x2, P6 ;  /* 0x000000500d377211 */ /* 0x000fc400030f16ff */
[----:B------:R-:W-:Y:S02]  /*3380*/  LEA R44, P2, R29, R78, 0x2 ;  /* 0x0000004e1d2c7211 */ /* 0x000fe400078410ff */
[----:B------:R-:W-:Y:S02]  /*3390*/  LEA.HI.X.SX32 R67, R28, R80, 0x2, P5 ;  /* 0x000000501c437211 */ /* 0x000fe400028f16ff */
[-C--:B------:R-:W-:Y:S02]  /*33a0*/  LEA R64, P6, R18, R78.reuse, 0x2 ;  /* 0x0000004e12407211 */ /* 0x080fe400078c10ff */
[-C--:B------:R-:W-:Y:S02]  /*33b0*/  LEA R32, P4, R26, R78.reuse, 0x2 ;  /* 0x0000004e1a207211 */ /* 0x080fe400078810ff */
[----:B------:R-:W-:Y:S02]  /*33c0*/  LEA R28, P5, R69, R78, 0x2 ;  /* 0x0000004e451c7211 */ /* 0x000fe400078a10ff */
[----:B------:R-:W-:-:S02]  /*33d0*/  LEA.HI.X.SX32 R45, R29, R80, 0x2, P2 ;  /* 0x000000501d2d7211 */ /* 0x000fc400010f16ff */
[-C--:B------:R-:W-:Y:S02]  /*33e0*/  LEA.HI.X.SX32 R65, R18, R80.reuse, 0x2, P6 ;  /* 0x0000005012417211 */ /* 0x080fe400030f16ff */
[-C--:B------:R-:W-:Y:S02]  /*33f0*/  LEA.HI.X.SX32 R33, R26, R80.reuse, 0x2, P4 ;  /* 0x000000501a217211 */ /* 0x080fe400020f16ff */
[----:B------:R-:W-:Y:S02]  /*3400*/  LEA.HI.X.SX32 R29, R69, R80, 0x2, P5 ;  /* 0x00000050451d7211 */ /* 0x000fe400028f16ff */
[-C--:B------:R-:W-:Y:S02]  /*3410*/  LEA R58, P4, R31, R78.reuse, 0x2 ;  /* 0x0000004e1f3a7211 */ /* 0x080fe400078810ff */
[-C--:B------:R-:W-:Y:S02]  /*3420*/  LEA R18, P5, R73, R78.reuse, 0x2 ;  /* 0x0000004e49127211 */ /* 0x080fe400078a10ff */
[----:B------:R-:W-:-:S02]  /*3430*/  LEA R30, P2, R70, R78, 0x2 ;  /* 0x0000004e461e7211 */ /* 0x000fc400078410ff */
[----:B------:R-:W-:Y:S02]  /*3440*/  LEA R24, P6, R27, R78, 0x2 ;  /* 0x0000004e1b187211 */ /* 0x000fe400078c10ff */
[-C--:B------:R-:W-:Y:S02]  /*3450*/  LEA.HI.X.SX32 R59, R31, R80.reuse, 0x2, P4 ;  /* 0x000000501f3b7211 */ /* 0x080fe400020f16ff */
[-C--:B------:R-:W-:Y:S02]  /*3460*/  LEA.HI.X.SX32 R19, R73, R80.reuse, 0x2, P5 ;  /* 0x0000005049137211 */ /* 0x080fe400028f16ff */
[----:B------:R-:W-:Y:S02]  /*3470*/  LEA.HI.X.SX32 R31, R70, R80, 0x2, P2 ;  /* 0x00000050461f7211 */ /* 0x000fe400010f16ff */
[-C--:B------:R-:W-:Y:S02]  /*3480*/  LEA R8, P5, R75, R78.reuse, 0x2 ;  /* 0x0000004e4b087211 */ /* 0x080fe400078a10ff */
[----:B------:R-:W-:-:S02]  /*3490*/  LEA R12, P2, R74, R78, 0x2 ;  /* 0x0000004e4a0c7211 */ /* 0x000fc400078410ff */
[----:B------:R-:W-:Y:S02]  /*34a0*/  IADD3 R4, R92, -0x1a, RZ ;  /* 0xffffffe65c047810 */ /* 0x000fe40007ffe0ff */
[----:B------:R-:W-:Y:S01]  /*34b0*/  LEA.HI.X.SX32 R25, R27, R80, 0x2, P6 ;  /* 0x000000501b197211 */ /* 0x000fe200030f16ff */
[----:B------:R-:W1:Y:S01]  /*34c0*/  LDC R92, c[0x0][0x230] ;  /* 0x00008c00ff5c7b82 */ /* 0x000e620000000800 */
[----:B------:R-:W-:Y:S02]  /*34d0*/  LEA R26, P6, R35, R78, 0x2 ;  /* 0x0000004e231a7211 */ /* 0x000fe400078c10ff */
[----:B------:R-:W-:Y:S01]  /*34e0*/  LEA.HI.X.SX32 R9, R75, R80, 0x2, P5 ;  /* 0x000000504b097211 */ /* 0x000fe200028f16ff */
[----:B------:R-:W-:Y:S01]  /*34f0*/  IMAD R75, R86, UR24, RZ ;  /* 0x00000018564b7c24 */ /* 0x000fe2000f8e02ff */
[----:B------:R-:W-:Y:S02]  /*3500*/  LEA R34, P4, R71, R78, 0x2 ;  /* 0x0000004e47227211 */ /* 0x000fe400078810ff */
[----:B------:R-:W-:-:S02]  /*3510*/  LEA.HI.X.SX32 R13, R74, R80, 0x2, P2 ;  /* 0x000000504a0d7211 */ /* 0x000fc400010f16ff */
[----:B------:R-:W-:Y:S01]  /*3520*/  ISETP.GE.U32.AND P5, PT, R3, 0x7fffffd8, PT ;  /* 0x7fffffd80300780c */ /* 0x000fe20003fa6070 */
[----:B------:R-:W-:Y:S01]  /*3530*/  VIADD R3, R82, 0xffffffe2 ;  /* 0xffffffe252037836 */ /* 0x000fe20000000000 */
[----:B------:R-:W-:Y:S01]  /*3540*/  ISETP.GE.U32.AND P2, PT, R4, 0x7fffffc7, PT ;  /* 0x7fffffc70400780c */ /* 0x000fe20003f46070 */
[----:B------:R-:W-:Y:S01]  /*3550*/  VIADD R4, R83, 0xffffffe7 ;  /* 0xffffffe753047836 */ /* 0x000fe20000000000 */
[-C--:B------:R-:W-:Y:S02]  /*3560*/  LEA.HI.X.SX32 R27, R35, R80.reuse, 0x2, P6 ;  /* 0x00000050231b7211 */ /* 0x080fe400030f16ff */
[----:B------:R-:W-:Y:S02]  /*3570*/  LEA.HI.X.SX32 R35, R71, R80, 0x2, P4 ;  /* 0x0000005047237211 */ /* 0x000fe400020f16ff */
[----:B------:R-:W-:Y:S02]  /*3580*/  LEA R14, P4, R76, R78, 0x2 ;  /* 0x0000004e4c0e7211 */ /* 0x000fe400078810ff */
[----:B------:R-:W-:-:S02]  /*3590*/  SEL R81, RZ, 0x4, P2 ;  /* 0x00000004ff517807 */ /* 0x000fc40001000000 */
[----:B------:R-:W-:Y:S01]  /*35a0*/  ISETP.GE.U32.AND P2, PT, R3, 0x7fffffc3, PT ;  /* 0x7fffffc30300780c */ /* 0x000fe20003f46070 */
[----:B------:R-:W-:Y:S01]  /*35b0*/  IMAD R3, R79, UR24, RZ ;  /* 0x000000184f037c24 */ /* 0x000fe2000f8e02ff */
[----:B------:R-:W-:Y:S02]  /*35c0*/  LEA.HI.X.SX32 R15, R76, R80, 0x2, P4 ;  /* 0x000000504c0f7211 */ /* 0x000fe400020f16ff */
[----:B------:R-:W-:Y:S01]  /*35d0*/  ISETP.GE.U32.AND P4, PT, R4, 0x7fffffc8, PT ;  /* 0x7fffffc80400780c */ /* 0x000fe20003f86070 */
[----:B------:R-:W-:Y:S01]  /*35e0*/  IMAD R4, R84, UR24, RZ ;  /* 0x0000001854047c24 */ /* 0x000fe2000f8e02ff */
[----:B------:R-:W-:Y:S02]  /*35f0*/  SEL R83, RZ, 0x4, P2 ;  /* 0x00000004ff537807 */ /* 0x000fe40001000000 */
[----:B------:R-:W-:Y:S02]  /*3600*/  LEA R68, P6, R72, R78, 0x2 ;  /* 0x0000004e48447211 */ /* 0x000fe400078c10ff */
[----:B------:R-:W-:-:S02]  /*3610*/  LEA R84, P2, R3, UR20, 0x2 ;  /* 0x0000001403547c11 */ /* 0x000fc4000f8410ff */
[----:B------:R-:W-:Y:S02]  /*3620*/  LEA.HI.X.SX32 R69, R72, R80, 0x2, P6 ;  /* 0x0000005048457211 */ /* 0x000fe400030f16ff */
[----:B------:R-:W-:Y:S01]  /*3630*/  LEA.HI.X.SX32 R85, R3, UR21, 0x2, P2 ;  /* 0x0000001503557c11 */ /* 0x000fe200090f16ff */
[----:B------:R-:W-:Y:S01]  /*3640*/  IMAD R3, R88, UR24, RZ ;  /* 0x0000001858037c24 */ /* 0x000fe2000f8e02ff */
[----:B------:R-:W-:Y:S02]  /*3650*/  SEL R82, RZ, 0x7fff8, P4 ;  /* 0x0007fff8ff527807 */ /* 0x000fe40002000000 */
[----:B------:R-:W-:Y:S01]  /*3660*/  LEA R72, P2, R5, UR20, 0x2 ;  /* 0x0000001405487c11 */ /* 0x000fe2000f8410ff */
[--C-:B------:R-:W-:Y:S01]  /*3670*/  IMAD.WIDE R244, R115, 0x4, R84.reuse ;  /* 0x0000000473f47825 */ /* 0x100fe200078e0254 */
[----:B------:R-:W-:Y:S02]  /*3680*/  LEA R70, P4, R4, UR20, 0x2 ;  /* 0x0000001404467c11 */ /* 0x000fe4000f8810ff */
[----:B------:R-:W-:Y:S01]  /*3690*/  LEA.HI.X.SX32 R73, R5, UR21, 0x2, P2 ;  /* 0x0000001505497c11 */ /* 0x000fe200090f16ff */
[----:B------:R-:W-:Y:S01]  /*36a0*/  IMAD R5, R90, UR24, RZ ;  /* 0x000000185a057c24 */ /* 0x000fe2000f8e02ff */
[----:B------:R-:W-:Y:S01]  /*36b0*/  LEA.HI.X.SX32 R71, R4, UR21, 0x2, P4 ;  /* 0x0000001504477c11 */ /* 0x000fe2000a0f16ff */
[----:B------:R-:W-:Y:S01]  /*36c0*/  IMAD R4, R89, UR24, RZ ;  /* 0x0000001859047c24 */ /* 0x000fe2000f8e02ff */
[----:B------:R-:W-:Y:S01]  /*36d0*/  ISETP.GE.U32.AND P2, PT, R87, 0x7fffffc1, PT ;  /* 0x7fffffc15700780c */ /* 0x000fe20003f46070 */
[----:B------:R-:W-:Y:S01]  /*36e0*/  IMAD.WIDE R132, R2, 0x4, R84 ;  /* 0x0000000402847825 */ /* 0x000fe200078e0254 */
[----:B------:R-:W-:-:S02]  /*36f0*/  LEA R74, P4, R75, UR20, 0x2 ;  /* 0x000000144b4a7c11 */ /* 0x000fc4000f8810ff */
[----:B------:R-:W-:Y:S01]  /*3700*/  SEL R79, RZ, 0x1, P2 ;  /* 0x00000001ff4f7807 */ /* 0x000fe20001000000 */
[C---:B------:R-:W-:Y:S01]  /*3710*/  IMAD.WIDE R130, R2.reuse, 0x4, R70 ;  /* 0x0000000402827825 */ /* 0x040fe200078e0246 */
[----:B------:R-:W-:Y:S02]  /*3720*/  LEA R10, P6, R77, R78, 0x2 ;  /* 0x0000004e4d0a7211 */ /* 0x000fe400078c10ff */
[----:B------:R-:W-:Y:S01]  /*3730*/  LEA.HI.X.SX32 R75, R75, UR21, 0x2, P4 ;  /* 0x000000154b4b7c11 */ /* 0x000fe2000a0f16ff */
[----:B------:R-:W-:Y:S01]  /*3740*/  VIADD R86, R79, UR22 ;  /* 0x000000164f567c36 */ /* 0x000fe20008000000 */
[----:B------:R-:W-:Y:S01]  /*3750*/  LEA R76, P4, R3, UR20, 0x2 ;  /* 0x00000014034c7c11 */ /* 0x000fe2000f8810ff */
[----:B------:R-:W-:Y:S01]  /*3760*/  IMAD.WIDE R128, R2, 0x4, R72 ;  /* 0x0000000402807825 */ /* 0x000fe200078e0248 */
[----:B------:R-:W-:Y:S01]  /*3770*/  LEA.HI.X.SX32 R11, R77, R80, 0x2, P6 ;  /* 0x000000504d0b7211 */ /* 0x000fe200030f16ff */
[----:B------:R-:W-:Y:S01]  /*3780*/  ULDC UR22, c[0x0][0x230] ;  /* 0x00008c0000167ab9 */ /* 0x000fe20000000800 */
[----:B------:R-:W-:Y:S01]  /*3790*/  LEA.HI.X.SX32 R77, R3, UR21, 0x2, P4 ;  /* 0x00000015034d7c11 */ /* 0x000fe2000a0f16ff */
[----:B------:R-:W-:Y:S01]  /*37a0*/  IMAD R3, R91, UR24, RZ ;  /* 0x000000185b037c24 */ /* 0x000fe2000f8e02ff */
[----:B------:R-:W-:Y:S01]  /*37b0*/  LEA R78, P4, R4, UR20, 0x2 ;  /* 0x00000014044e7c11 */ /* 0x000fe2000f8810ff */
[----:B------:R-:W-:Y:S01]  /*37c0*/  IMAD.WIDE R126, R2, 0x4, R74 ;  /* 0x00000004027e7825 */ /* 0x000fe200078e024a */
[----:B------:R-:W-:Y:S01]  /*37d0*/  LOP3.LUT R86, R86, 0x3, RZ, 0xc0, !PT ;  /* 0x0000000356567812 */ /* 0x000fe200078ec0ff */
[----:B------:R-:W-:Y:S01]  /*37e0*/  UIADD3 UR22, UR22, -0x24, URZ ;  /* 0xffffffdc16167890 */ /* 0x000fe2000fffe03f */
[----:B------:R-:W-:Y:S01]  /*37f0*/  LEA.HI.X.SX32 R79, R4, UR21, 0x2, P4 ;  /* 0x00000015044f7c11 */ /* 0x000fe2000a0f16ff */
[----:B------:R-:W-:Y:S01]  /*3800*/  IMAD.WIDE R124, R2, 0x4, R76 ;  /* 0x00000004027c7825 */ /* 0x000fe200078e024c */
[----:B------:R-:W-:Y:S01]  /*3810*/  LEA R80, P4, R5, UR20, 0x2 ;  /* 0x0000001405507c11 */ /* 0x000fe2000f8810ff */
[----:B------:R-:W-:Y:S01]  /*3820*/  UISETP.GE.U32.AND UP3, UPT, UR22, 0x7fffffbd, UPT ;  /* 0x7fffffbd1600788c */ /* 0x000fe2000bf66070 */
[----:B------:R-:W-:Y:S01]  /*3830*/  IADD3 R86, R86, UR17, R83 ;  /* 0x0000001156567c10 */ /* 0x000fe2000fffe053 */
[----:B------:R-:W-:Y:S01]  /*3840*/  IMAD.WIDE R110, R115, 0x4, R78 ;  /* 0x00000004736e7825 */ /* 0x000fe200078e024e */
[----:B------:R-:W-:Y:S01]  /*3850*/  IADD3 R4, R82, UR14, R81 ;  /* 0x0000000e52047c10 */ /* 0x000fe2000fffe051 */
[----:B------:R-:W-:Y:S01]  /*3860*/  ULDC UR17, c[0x0][0x230] ;  /* 0x00008c0000117ab9 */ /* 0x000fe20000000800 */
[----:B------:R-:W-:Y:S01]  /*3870*/  LEA.HI.X.SX32 R81, R5, UR21, 0x2, P4 ;  /* 0x0000001505517c11 */ /* 0x000fe2000a0f16ff */
[----:B------:R-:W-:Y:S01]  /*3880*/  IMAD.WIDE R122, R2, 0x4, R78 ;  /* 0x00000004027a7825 */ /* 0x000fe200078e024e */
[----:B------:R-:W-:Y:S01]  /*3890*/  LEA R82, P4, R3, UR20, 0x2 ;  /* 0x0000001403527c11 */ /* 0x000fe2000f8810ff */
[----:B------:R-:W-:Y:S01]  /*38a0*/  ULDC UR20, c[0x0][0x230] ;  /* 0x00008c0000147ab9 */ /* 0x000fe20000000800 */
[----:B------:R-:W-:Y:S01]  /*38b0*/  LOP3.LUT R5, R86, 0xf, RZ, 0xc0, !PT ;  /* 0x0000000f56057812 */ /* 0x000fe200078ec0ff */
[--C-:B------:R-:W-:Y:S01]  /*38c0*/  IMAD.WIDE R112, R115, 0x4, R80.reuse ;  /* 0x0000000473707825 */ /* 0x100fe200078e0250 */
[----:B------:R-:W-:Y:S01]  /*38d0*/  LEA.HI.X.SX32 R83, R3, UR21, 0x2, P4 ;  /* 0x0000001503537c11 */ /* 0x000fe2000a0f16ff */
[----:B------:R-:W-:Y:S01]  /*38e0*/  ULDC UR21, c[0x0][0x230] ;  /* 0x00008c0000157ab9 */ /* 0x000fe20000000800 */
[----:B------:R-:W-:Y:S01]  /*38f0*/  LEA R4, R4, R5, 0x4 ;  /* 0x0000000504047211 */ /* 0x000fe200078e20ff */
[----:B-1----:R-:W-:Y:S01]  /*3900*/  VIADD R3, R92, 0xfffffff3 ;  /* 0xfffffff35c037836 */ /* 0x002fe20000000000 */
[----:B------:R-:W-:Y:S01]  /*3910*/  ISETP.GE.AND P6, PT, R0, R87, PT ;  /* 0x000000570000720c */ /* 0x000fe20003fc6270 */
[----:B------:R-:W-:Y:S01]  /*3920*/  IMAD.SHL.U32 R87, R2, 0x8, RZ ;  /* 0x0000000802577824 */ /* 0x000fe200078e00ff */
[----:B------:R-:W-:Y:S01]  /*3930*/  LOP3.LUT R4, R4, 0xff, RZ, 0xc0, !PT ;  /* 0x000000ff04047812 */ /* 0x000fe200078ec0ff */
[C---:B------:R-:W-:Y:S01]  /*3940*/  IMAD.WIDE R120, R2.reuse, 0x4, R80 ;  /* 0x0000000402787825 */ /* 0x040fe200078e0250 */
[----:B------:R-:W-:Y:S01]  /*3950*/  ISETP.GE.U32.AND P4, PT, R3, 0x7fffffd4, PT ;  /* 0x7fffffd40300780c */ /* 0x000fe20003f86070 */
[----:B------:R-:W-:Y:S01]  /*3960*/  UIADD3 UR21, UR21, -0x23, URZ ;  /* 0xffffffdd15157890 */ /* 0x000fe2000fffe03f */
[----:B------:R-:W-:Y:S01]  /*3970*/  SHF.L.U32 R5, R2, 0x2, RZ ;  /* 0x0000000202057819 */ /* 0x000fe200000006ff */
[----:B------:R-:W-:Y:S01]  /*3980*/  IMAD.SHL.U32 R3, R93, 0x4, RZ ;  /* 0x000000045d037824 */ /* 0x000fe200078e00ff */
[----:B------:R-:W-:Y:S01]  /*3990*/  SEL R86, RZ, 0x4, P6 ;  /* 0x00000004ff567807 */ /* 0x000fe20003000000 */
[----:B------:R-:W-:Y:S01]  /*39a0*/  VIADD R0, R4, UR4 ;  /* 0x0000000404007c36 */ /* 0x000fe20008000000 */
[----:B------:R-:W-:Y:S01]  /*39b0*/  PLOP3.LUT P6, PT, PT, PT, UP0, 0x80, 0x0 ;  /* 0x000000000000781c */ /* 0x000fe20003fcf008 */
[C---:B------:R-:W-:Y:S01]  /*39c0*/  VIADD R4, R3.reuse, UR6 ;  /* 0x0000000603047c36 */ /* 0x040fe20008000000 */
[----:B------:R-:W-:Y:S01]  /*39d0*/  LOP3.LUT R247, R3, 0x20, RZ, 0x3c, !PT ;  /* 0x0000002003f77812 */ /* 0x000fe200078e3cff */
[C---:B------:R-:W-:Y:S01]  /*39e0*/  IMAD.WIDE R214, R5.reuse, 0x4, R84 ;  /* 0x0000000405d67825 */ /* 0x040fe200078e0254 */
[----:B------:R-:W-:Y:S01]  /*39f0*/  SEL R86, R86, RZ, P6 ;  /* 0x000000ff56567207 */ /* 0x000fe20003000000 */
[----:B------:R-:W-:Y:S01]  /*3a00*/  UISETP.GE.U32.AND UP0, UPT, UR7, 0x7fffffa1, UPT ;  /* 0x7fffffa10700788c */ /* 0x000fe2000bf06070 */
[----:B------:R-:W-:Y:S01]  /*3a10*/  @!PT LDS RZ, [RZ] ;  /* 0x00000000fffff984 */ /* 0x000fe20000000800 */
[----:B------:R-:W-:Y:S01]  /*3a20*/  @!PT LDS RZ, [RZ] ;  /* 0x00000000fffff984 */ /* 0x000fe20000000800 */
[----:B------:R-:W-:Y:S01]  /*3a30*/  @!PT LDS RZ, [RZ] ;  /* 0x00000000fffff984 */ /* 0x000fe20000000800 */
[----:B------:R-:W-:Y:S01]  /*3a40*/  LDGSTS.E [R4], desc[UR18][R84.64], !P1 ;  /* 0x0000000054047fae */ /* 0x000fe2000c921852 */
[C---:B------:R-:W-:Y:S01]  /*3a50*/  IMAD.WIDE R212, R5.reuse, 0x4, R70 ;  /* 0x0000000405d47825 */ /* 0x040fe200078e0246 */
[----:B------:R-:W-:Y:S01]  /*3a60*/  LOP3.LUT R0, R0, 0xffff, RZ, 0xc0, !PT ;  /* 0x0000ffff00007812 */ /* 0x000fe200078ec0ff */
[----:B------:R-:W-:Y:S01]  /*3a70*/  USEL UR23, URZ, 0x1, UP0 ;  /* 0x000000013f177887 */ /* 0x000fe20008000000 */
[----:B------:R-:W-:Y:S01]  /*3a80*/  LDGSTS.E [R4+0x100], desc[UR18][R70.64], !P1 ;  /* 0x0010000046047fae */ /* 0x000fe2000c921852 */
[----:B------:R-:W-:Y:S01]  /*3a90*/  IMAD.WIDE R98, R5, 0x4, R72 ;  /* 0x0000000405627825 */ /* 0x000fe200078e0248 */
[----:B------:R-:W-:Y:S01]  /*3aa0*/  LOP3.LUT R248, R3, 0x40, RZ, 0x3c, !PT ;  /* 0x0000004003f87812 */ /* 0x000fe200078e3cff */
[----:B------:R-:W-:Y:S01]  /*3ab0*/  UIADD3 UR20, UR20, -0x26, URZ ;  /* 0xffffffda14147890 */ /* 0x000fe2000fffe03f */
[----:B------:R-:W-:Y:S01]  /*3ac0*/  LDGSTS.E [R4+0x200], desc[UR18][R72.64], !P1 ;  /* 0x0020000048047fae */ /* 0x000fe2000c921852 */
[----:B------:R-:W-:Y:S01]  /*3ad0*/  IMAD.WIDE R96, R5, 0x4, R74 ;  /* 0x0000000405607825 */ /* 0x000fe200078e024a */
[----:B------:R-:W-:Y:S01]  /*3ae0*/  LOP3.LUT R246, R3, 0x60, RZ, 0x3c, !PT ;  /* 0x0000006003f67812 */ /* 0x000fe200078e3cff */
[----:B------:R-:W-:Y:S01]  /*3af0*/  UIADD3 UR17, UR17, -0x25, URZ ;  /* 0xffffffdb11117890 */ /* 0x000fe2000fffe03f */
[----:B------:R-:W-:Y:S01]  /*3b00*/  LDGSTS.E [R4+0x300], desc[UR18][R74.64], !P1 ;  /* 0x003000004a047fae */ /* 0x000fe2000c921852 */
[C---:B------:R-:W-:Y:S01]  /*3b10*/  IMAD.WIDE R94, R5.reuse, 0x4, R76 ;  /* 0x00000004055e7825 */ /* 0x040fe200078e024c */
[----:B------:R-:W-:Y:S01]  /*3b20*/  IADD3 R246, R246, UR6, RZ ;  /* 0x00000006f6f67c10 */ /* 0x000fe2000fffe0ff */
[----:B------:R-:W-:Y:S01]  /*3b30*/  UISETP.GE.U32.AND UP4, UPT, UR21, 0x7fffffbe, UPT ;  /* 0x7fffffbe1500788c */ /* 0x000fe2000bf86070 */
[----:B------:R-:W-:Y:S01]  /*3b40*/  LDGSTS.E [R4+0x400], desc[UR18][R76.64], !P1 ;  /* 0x004000004c047fae */ /* 0x000fe2000c921852 */
[----:B------:R-:W-:Y:S01]  /*3b50*/  IMAD.WIDE R92, R5, 0x4, R78 ;  /* 0x00000004055c7825 */ /* 0x000fe200078e024e */
[----:B------:R-:W-:-:S02]  /*3b60*/  UISETP.GE.U32.AND UP1, UPT, UR20, 0x7fffffbb, UPT ;  /* 0x7fffffbb1400788c */ /* 0x000fc4000bf26070 */
[----:B------:R-:W-:Y:S01]  /*3b70*/  LDGSTS.E [R4+0x500], desc[UR18][R78.64], !P1 ;  /* 0x005000004e047fae */ /* 0x000fe2000c921852 */
[C---:B------:R-:W-:Y:S01]  /*3b80*/  IMAD.WIDE R90, R5.reuse, 0x4, R80 ;  /* 0x00000004055a7825 */ /* 0x040fe200078e0250 */
[----:B------:R-:W-:Y:S02]  /*3b90*/  USEL UR15, URZ, 0x1, UP3 ;  /* 0x000000013f0f7887 */ /* 0x000fe40009800000 */
[----:B------:R-:W-:Y:S01]  /*3ba0*/  LDGSTS.E [R4+0x600], desc[UR18][R80.64], !P1 ;  /* 0x0060000050047fae */ /* 0x000fe2000c921852 */
[----:B------:R-:W-:Y:S01]  /*3bb0*/  IMAD.WIDE R88, R5, 0x4, R82 ;  /* 0x0000000405587825 */ /* 0x000fe200078e0252 */
[----:B------:R-:W-:Y:S01]  /*3bc0*/  ULDC UR4, c[0x0][0x230] ;  /* 0x00008c0000047ab9 */ /* 0x000fe20000000800 */
[----:B------:R-:W-:Y:S01]  /*3bd0*/  UISETP.GE.U32.AND UP3, UPT, UR12, 0x7fffffb5, UPT ;  /* 0x7fffffb50c00788c */ /* 0x000fe2000bf66070 */
[----:B------:R-:W-:Y:S01]  /*3be0*/  LDGSTS.E [R4+0x700], desc[UR18][R82.64], !P1 ;  /* 0x0070000052047fae */ /* 0x000fe2000c921852 */
[C---:B------:R-:W-:Y:S01]  /*3bf0*/  IMAD.WIDE R102, R87.reuse, 0x4, R84 ;  /* 0x0000000457667825 */ /* 0x040fe200078e0254 */
[----:B------:R-:W-:Y:S01]  /*3c00*/  ISETP.NE.U32.AND P1, PT, R86, RZ, PT ;  /* 0x000000ff5600720c */ /* 0x000fe20003f25070 */
[----:B------:R-:W-:Y:S01]  /*3c10*/  UISETP.GE.U32.AND UP2, UPT, UR17, 0x7fffffbc, UPT ;  /* 0x7fffffbc1100788c */ /* 0x000fe2000bf46070 */
[----:B------:R-:W-:Y:S01]  /*3c20*/  LDGSTS.E [R4+0x2000], desc[UR18][R214.64], !P3 ;  /* 0x02000000d6047fae */ /* 0x000fe2000d921852 */
[----:B------:R-:W-:Y:S01]  /*3c30*/  IMAD.WIDE R100, R87, 0x4, R70 ;  /* 0x0000000457647825 */ /* 0x000fe200078e0246 */
[----:B------:R-:W-:Y:S01]  /*3c40*/  SHF.R.U32.HI R86, RZ, 0xf, R0 ;  /* 0x0000000fff567819 */ /* 0x000fe20000011600 */
[----:B------:R-:W-:Y:S01]  /*3c50*/  USEL UR12, URZ, 0x1fffe, UP4 ;  /* 0x0001fffe3f0c7887 */ /* 0x000fe2000a000000 */
[----:B------:R-:W-:Y:S01]  /*3c60*/  LDGSTS.E [R4+0x2100], desc[UR18][R212.64], !P3 ;  /* 0x02100000d4047fae */ /* 0x000fe2000d921852 */
[C---:B------:R-:W-:Y:S01]  /*3c70*/  IMAD R5, R2.reuse, 0xc, RZ ;  /* 0x0000000c02057824 */ /* 0x040fe200078e02ff */
[----:B------:R-:W-:Y:S01]  /*3c80*/  ULDC UR14, c[0x0][0x230] ;  /* 0x00008c00000e7ab9 */ /* 0x000fe20000000800 */
[----:B------:R-:W-:Y:S01]  /*3c90*/  VIADD R247, R247, UR6 ;  /* 0x00000006f7f77c36 */ /* 0x000fe20008000000 */
[----:B------:R1:W-:Y:S01]  /*3ca0*/  LDGSTS.E [R4+0x2200], desc[UR18][R98.64], !P3 ;  /* 0x0220000062047fae */ /* 0x0003e2000d921852 */
[----:B------:R-:W-:Y:S01]  /*3cb0*/  IMAD.WIDE R118, R2, 0x4, R82 ;  /* 0x0000000402767825 */ /* 0x000fe200078e0252 */
[----:B------:R-:W-:-:S02]  /*3cc0*/  UIADD3 UR4, UR4, -0x2f, URZ ;  /* 0xffffffd104047890 */ /* 0x000fc4000fffe03f */
[----:B------:R2:W-:Y:S01]  /*3cd0*/  LDGSTS.E [R4+0x2300], desc[UR18][R96.64], !P3 ;  /* 0x0230000060047fae */ /* 0x0005e2000d921852 */
[C---:B------:R-:W-:Y:S01]  /*3ce0*/  IMAD.WIDE R140, R138.reuse, 0x4, R84 ;  /* 0x000000048a8c7825 */ /* 0x040fe200078e0254 */
[----:B------:R-:W-:Y:S02]  /*3cf0*/  UISETP.GE.U32.AND UP4, UPT, UR11, 0x7fffffb6, UPT ;  /* 0x7fffffb60b00788c */ /* 0x000fe4000bf86070 */
[----:B------:R1:W-:Y:S01]  /*3d00*/  STL.64 [R1+0x4a8], R98 ;  /* 0x0004a86201007387 */ /* 0x0003e20000100a00 */
[C---:B------:R-:W-:Y:S01]  /*3d10*/  IMAD.WIDE R134, R138.reuse, 0x4, R78 ;  /* 0x000000048a867825 */ /* 0x040fe200078e024e */
[----:B------:R-:W-:Y:S02]  /*3d20*/  USEL UR11, URZ, 0x4, UP1 ;  /* 0x000000043f0b7887 */ /* 0x000fe40008800000 */
[----:B------:R3:W-:Y:S01]  /*3d30*/  LDGSTS.E [R4+0x2400], desc[UR18][R94.64], !P3 ;  /* 0x024000005e047fae */ /* 0x0007e2000d921852 */
[----:B------:R-:W-:Y:S01]  /*3d40*/  IMAD.WIDE R136, R138, 0x4, R80 ;  /* 0x000000048a887825 */ /* 0x000fe200078e0250 */
[----:B------:R-:W-:-:S02]  /*3d50*/  UIADD3 UR14, UR14, -0x2a, URZ ;  /* 0xffffffd60e0e7890 */ /* 0x000fc4000fffe03f */
[----:B------:R2:W-:Y:S01]  /*3d60*/  STL.64 [R1+0x4a0], R96 ;  /* 0x0004a06001007387 */ /* 0x0005e20000100a00 */
[C---:B------:R-:W-:Y:S01]  /*3d70*/  IMAD.WIDE R242, R154.reuse, 0x4, R84 ;  /* 0x000000049af27825 */ /* 0x040fe200078e0254 */
[----:B------:R-:W-:Y:S02]  /*3d80*/  UISETP.GE.U32.AND UP1, UPT, UR8, 0x7fffffb1, UPT ;  /* 0x7fffffb10800788c */ /* 0x000fe4000bf26070 */
[----:B------:R4:W-:Y:S01]  /*3d90*/  LDGSTS.E [R4+0x2500], desc[UR18][R92.64], !P3 ;  /* 0x025000005c047fae */ /* 0x0009e2000d921852 */
[----:B-1----:R-:W-:Y:S01]  /*3da0*/  IMAD.WIDE R98, R87, 0x4, R72 ;  /* 0x0000000457627825 */ /* 0x002fe200078e0248 */
[----:B------:R-:W-:Y:S02]  /*3db0*/  USEL UR8, URZ, 0x7fff8, UP2 ;  /* 0x0007fff83f087887 */ /* 0x000fe40009000000 */
[----:B------:R3:W-:Y:S01]  /*3dc0*/  STL.64 [R1+0x498], R94 ;  /* 0x0004985e01007387 */ /* 0x0007e20000100a00 */
[----:B------:R-:W-:Y:S01]  /*3dd0*/  IMAD.WIDE R142, R154, 0x4, R70 ;  /* 0x000000049a8e7825 */ /* 0x000fe200078e0246 */
[----:B------:R-:W-:-:S02]  /*3de0*/  UISETP.GE.U32.AND UP2, UPT, UR4, 0x7fffffb2, UPT ;  /* 0x7fffffb20400788c */ /* 0x000fc4000bf46070 */
[----:B------:R1:W-:Y:S01]  /*3df0*/  LDGSTS.E [R4+0x2600], desc[UR18][R90.64], !P3 ;  /* 0x026000005a047fae */ /* 0x0003e2000d921852 */
[C---:B--2---:R-:W-:Y:S01]  /*3e00*/  IMAD.WIDE R96, R87.reuse, 0x4, R74 ;  /* 0x0000000457607825 */ /* 0x044fe200078e024a */
[----:B------:R-:W-:Y:S02]  /*3e10*/  UISETP.GE.U32.AND UP5, UPT, UR14, 0x7fffffb7, UPT ;  /* 0x7fffffb70e00788c */ /* 0x000fe4000bfa6070 */
[----:B------:R4:W-:Y:S01]  /*3e20*/  STL.64 [R1+0x490], R92 ;  /* 0x0004905c01007387 */ /* 0x0009e20000100a00 */
[----:B------:R-:W-:Y:S01]  /*3e30*/  IMAD.WIDE R144, R154, 0x4, R72 ;  /* 0x000000049a907825 */ /* 0x000fe200078e0248 */
[----:B------:R-:W-:Y:S02]  /*3e40*/  USEL UR14, URZ, 0x1fffe, UP6 ;  /* 0x0001fffe3f0e7887 */ /* 0x000fe4000b000000 */
[----:B------:R2:W-:Y:S01]  /*3e50*/  LDGSTS.E [R4+0x2700], desc[UR18][R88.64], !P3 ;  /* 0x0270000058047fae */ /* 0x0005e2000d921852 */
[C---:B---3--:R-:W-:Y:S01]  /*3e60*/  IMAD.WIDE R94, R87.reuse, 0x4, R76 ;  /* 0x00000004575e7825 */ /* 0x048fe200078e024c */
[----:B------:R-:W-:Y:S01]  /*3e70*/  LOP3.LUT P3, RZ, R86, 0x1, RZ, 0xc0, !PT ;  /* 0x0000000156ff7812 */ /* 0x000fe2000786c0ff */
[----:B------:R-:W-:Y:S01]  /*3e80*/  UISETP.GE.U32.AND UP6, UPT, UR13, 0x7fffffb8, UPT ;  /* 0x7fffffb80d00788c */ /* 0x000fe2000bfc6070 */
[----:B------:R1:W-:Y:S01]  /*3e90*/  STL.64 [R1+0x488], R90 ;  /* 0x0004885a01007387 */ /* 0x0003e20000100a00 */
[----:B------:R-:W-:Y:S01]  /*3ea0*/  SHF.R.U32.HI R86, RZ, 0xb, R0 ;  /* 0x0000000bff567819 */ /* 0x000fe20000011600 */
[C---:B------:R-:W-:Y:S01]  /*3eb0*/  IMAD.WIDE R146, R154.reuse, 0x4, R74 ;  /* 0x000000049a927825 */ /* 0x040fe200078e024a */
[----:B------:R-:W-:Y:S01]  /*3ec0*/  USEL UR21, URZ, 0x1, UP1 ;  /* 0x000000013f157887 */ /* 0x000fe20008800000 */
[----:B------:R3:W-:Y:S01]  /*3ed0*/  LDGSTS.E [R4+0x4000], desc[UR18][R102.64], !P5 ;  /* 0x0400000066047fae */ /* 0x0007e2000e921852 */
[----:B------:R-:W-:Y:S01]  /*3ee0*/  USEL UR22, URZ, 0x1fffe, UP2 ;  /* 0x0001fffe3f167887 */ /* 0x000fe20009000000 */
[C---:B----4-:R-:W-:Y:S01]  /*3ef0*/  IMAD.WIDE R92, R87.reuse, 0x4, R78 ;  /* 0x00000004575c7825 */ /* 0x050fe200078e024e */
[----:B------:R-:W-:Y:S01]  /*3f00*/  USEL UR13, URZ, 0x1, UP3 ;  /* 0x000000013f0d7887 */ /* 0x000fe20009800000 */
[----:B------:R2:W-:Y:S01]  /*3f10*/  STL.64 [R1+0x480], R88 ;  /* 0x0004805801007387 */ /* 0x0005e20000100a00 */
[----:B------:R-:W-:Y:S01]  /*3f20*/  UISETP.GE.U32.AND UP3, UPT, UR10, 0x7fffffb3, UPT ;  /* 0x7fffffb30a00788c */ /* 0x000fe2000bf66070 */
[C---:B------:R-:W-:Y:S01]  /*3f30*/  IMAD.WIDE R148, R154.reuse, 0x4, R76 ;  /* 0x000000049a947825 */ /* 0x040fe200078e024c */
[----:B------:R-:W-:Y:S01]  /*3f40*/  USEL UR10, URZ, 0x1fffe, UP4 ;  /* 0x0001fffe3f0a7887 */ /* 0x000fe2000a000000 */
[----:B------:R4:W-:Y:S01]  /*3f50*/  LDGSTS.E [R4+0x4100], desc[UR18][R100.64], !P5 ;  /* 0x0410000064047fae */ /* 0x0009e2000e921852 */
[----:B------:R-:W-:Y:S01]  /*3f60*/  UISETP.GE.U32.AND UP4, UPT, UR9, 0x7fffffb4, UPT ;  /* 0x7fffffb40900788c */ /* 0x000fe2000bf86070 */
[C---:B-1----:R-:W-:Y:S01]  /*3f70*/  IMAD.WIDE R90, R87.reuse, 0x4, R80 ;  /* 0x00000004575a7825 */ /* 0x042fe200078e0250 */
[----:B------:R-:W-:Y:S01]  /*3f80*/  UIADD3 UR21, UR21, UR22, URZ ;  /* 0x0000001615157290 */ /* 0x000fe2000fffe03f */
[----:B------:R3:W-:Y:S01]  /*3f90*/  STL.64 [R1+0x3f8], R102 ;  /* 0x0003f86601007387 */ /* 0x0007e20000100a00 */
[----:B------:R-:W-:Y:S01]  /*3fa0*/  UIADD3 UR14, UR16, UR14, URZ ;  /* 0x0000000e100e7290 */ /* 0x000fe2000fffe03f */
[----:B------:R-:W-:Y:S01]  /*3fb0*/  IMAD.WIDE R150, R154, 0x4, R78 ;  /* 0x000000049a967825 */ /* 0x000fe200078e024e */
[----:B------:R-:W-:Y:S01]  /*3fc0*/  USEL UR17, URZ, 0x4, UP3 ;  /* 0x000000043f117887 */ /* 0x000fe20009800000 */
[----:B------:R1:W-:Y:S01]  /*3fd0*/  LDGSTS.E [R4+0x4200], desc[UR18][R98.64], !P5 ;  /* 0x0420000062047fae */ /* 0x0003e2000e921852 */
[----:B------:R-:W-:Y:S01]  /*3fe0*/  USEL UR20, URZ, 0x7fff8, UP4 ;  /* 0x0007fff83f147887 */ /* 0x000fe2000a000000 */
[----:B--2---:R-:W-:Y:S01]  /*3ff0*/  IMAD.WIDE R88, R87, 0x4, R82 ;  /* 0x0000000457587825 */ /* 0x004fe200078e0252 */
[----:B------:R-:W-:Y:S01]  /*4000*/  SHF.L.U32 R87, R2, 0x4, RZ ;  /* 0x0000000402577819 */ /* 0x000fe200000006ff */
[----:B------:R4:W-:Y:S01]  /*4010*/  STL.64 [R1+0x3f0], R100 ;  /* 0x0003f06401007387 */ /* 0x0009e20000100a00 */
[----:B------:R-:W-:Y:S01]  /*4020*/  UIADD3 UR10, UR13, UR10, URZ ;  /* 0x0000000a0d0a7290 */ /* 0x000fe2000fffe03f */
[C---:B------:R-:W-:Y:S01]  /*4030*/  IMAD.WIDE R152, R154.reuse, 0x4, R80 ;  /* 0x000000049a987825 */ /* 0x040fe200078e0250 */
[----:B------:R-:W-:Y:S01]  /*4040*/  ULOP3.LUT UR21, UR21, 0x3, URZ, 0xc0, !UPT ;  /* 0x0000000315157892 */ /* 0x000fe2000f8ec03f */
[----:B------:R2:W-:Y:S01]  /*4050*/  LDGSTS.E [R4+0x4300], desc[UR18][R96.64], !P5 ;  /* 0x0430000060047fae */ /* 0x0005e2000e921852 */
[----:B------:R-:W-:Y:S01]  /*4060*/  ULOP3.LUT UR14, UR14, 0x3, URZ, 0xc0, !UPT ;  /* 0x000000030e0e7892 */ /* 0x000fe2000f8ec03f */
[--C-:B---3--:R-:W-:Y:S01]  /*4070*/  IMAD.WIDE R102, R5, 0x4, R84.reuse ;  /* 0x0000000405667825 */ /* 0x108fe200078e0254 */
[----:B------:R-:W-:Y:S01]  /*4080*/  USEL UR4, URZ, 0x4, UP5 ;  /* 0x000000043f047887 */ /* 0x000fe2000a800000 */
[----:B------:R1:W-:Y:S01]  /*4090*/  STL.64 [R1+0x3e8], R98 ;  /* 0x0003e86201007387 */ /* 0x0003e20000100a00 */
[----:B------:R-:W-:Y:S01]  /*40a0*/  USEL UR9, URZ, 0x7fff8, UP6 ;  /* 0x0007fff83f097887 */ /* 0x000fe2000b000000 */
[----:B------:R-:W-:Y:S01]  /*40b0*/  IMAD.WIDE R104, R87, 0x4, R84 ;  /* 0x0000000457687825 */ /* 0x000fe200078e0254 */
[----:B------:R-:W-:Y:S01]  /*40c0*/  ULOP3.LUT UR10, UR10, 0x3, URZ, 0xc0, !UPT ;  /* 0x000000030a0a7892 */ /* 0x000fe2000f8ec03f */
[----:B------:R3:W-:Y:S01]  /*40d0*/  LDGSTS.E [R4+0x4400], desc[UR18][R94.64], !P5 ;  /* 0x044000005e047fae */ /* 0x0007e2000e921852 */
[----:B------:R-:W-:Y:S01]  /*40e0*/  UIADD3 UR17, UR21, UR20, UR17 ;  /* 0x0000001415117290 */ /* 0x000fe2000fffe011 */
[C---:B----4-:R-:W-:Y:S01]  /*40f0*/  IMAD.WIDE R100, R5.reuse, 0x4, R70 ;  /* 0x0000000405647825 */ /* 0x050fe200078e0246 */
[----:B------:R-:W-:Y:S01]  /*4100*/  UIADD3 UR12, UR15, UR12, URZ ;  /* 0x0000000c0f0c7290 */ /* 0x000fe2000fffe03f */
[----:B------:R2:W-:Y:S01]  /*4110*/  STL.64 [R1+0x3e0], R96 ;  /* 0x0003e06001007387 */ /* 0x0005e20000100a00 */
[----:B------:R-:W-:Y:S01]  /*4120*/  UIADD3 UR8, UR14, UR8, UR11 ;  /* 0x000000080e087290 */ /* 0x000fe2000fffe00b */
[----:B------:R-:W-:Y:S01]  /*4130*/  IMAD.WIDE R154, R154, 0x4, R82 ;  /* 0x000000049a9a7825 */ /* 0x000fe200078e0252 */
[----:B------:R-:W-:Y:S01]  /*4140*/  UIADD3 UR4, UR10, UR9, UR4 ;  /* 0x000000090a047290 */ /* 0x000fe2000fffe004 */
[----:B------:R4:W-:Y:S01]  /*4150*/  LDGSTS.E [R4+0x4500], desc[UR18][R92.64], !P5 ;  /* 0x045000005c047fae */ /* 0x0009e2000e921852 */
[----:B------:R-:W-:Y:S01]  /*4160*/  ULOP3.LUT UR17, UR17, 0xf, URZ, 0xc0, !UPT ;  /* 0x0000000f11117892 */ /* 0x000fe2000f8ec03f */
[C---:B-1----:R-:W-:Y:S01]  /*4170*/  IMAD.WIDE R98, R5.reuse, 0x4, R72 ;  /* 0x0000000405627825 */ /* 0x042fe200078e0248 */
[----:B------:R-:W-:Y:S01]  /*4180*/  ULOP3.LUT UR12, UR12, 0x3, URZ, 0xc0, !UPT ;  /* 0x000000030c0c7892 */ /* 0x000fe2000f8ec03f */
[----:B------:R3:W-:Y:S01]  /*4190*/  STL.64 [R1+0x3d8], R94 ;  /* 0x0003d85e01007387 */ /* 0x0007e20000100a00 */
[----:B------:R-:W-:Y:S01]  /*41a0*/  USHF.L.U32 UR8, UR8, 0x8, URZ ;  /* 0x0000000808087899 */ /* 0x000fe2000800063f */
[----:B------:R-:W-:Y:S01]  /*41b0*/  VIADD R248, R248, UR6 ;  /* 0x00000006f8f87c36 */ /* 0x000fe20008000000 */
[----:B------:R-:W-:Y:S01]  /*41c0*/  ULEA UR17, UR4, UR17, 0x4 ;  /* 0x0000001104117291 */ /* 0x000fe2000f8e203f */
[----:B------:R1:W-:Y:S01]  /*41d0*/  LDGSTS.E [R4+0x4600], desc[UR18][R90.64], !P5 ;  /* 0x046000005a047fae */ /* 0x0003e2000e921852 */
[----:B--2---:R-:W-:Y:S01]  /*41e0*/  IMAD.WIDE R96, R5, 0x4, R74 ;  /* 0x0000000405607825 */ /* 0x004fe200078e024a */
[----:B------:R-:W-:-:S02]  /*41f0*/  ULOP3.LUT UR4, UR8, 0xf00, URZ, 0xe2, !UPT ;  /* 0x00000f0008047892 */ /* 0x000fc4000f8ee23f */
[----:B------:R4:W-:Y:S01]  /*4200*/  STL.64 [R1+0x3d0], R92 ;  /* 0x0003d05c01007387 */ /* 0x0009e20000100a00 */
[----:B------:R-:W-:Y:S01]  /*4210*/  IMAD.WIDE R170, R168, 0x4, R84 ;  /* 0x00000004a8aa7825 */ /* 0x000fe200078e0254 */
[----:B------:R-:W-:Y:S02]  /*4220*/  ULOP3.LUT UR17, UR17, 0xff, URZ, 0xc0, !UPT ;  /* 0x000000ff11117892 */ /* 0x000fe4000f8ec03f */
[----:B------:R2:W-:Y:S01]  /*4230*/  LDGSTS.E [R4+0x4700], desc[UR18][R88.64], !P5 ;  /* 0x0470000058047fae */ /* 0x0005e2000e921852 */
[----:B---3--:R-:W-:Y:S01]  /*4240*/  IMAD.WIDE R94, R5, 0x4, R76 ;  /* 0x00000004055e7825 */ /* 0x008fe200078e024c */
[----:B------:R-:W-:Y:S02]  /*4250*/  LOP3.LUT P5, RZ, R86, 0x1, RZ, 0xc0, !PT ;  /* 0x0000000156ff7812 */ /* 0x000fe400078ac0ff */
[----:B------:R1:W-:Y:S01]  /*4260*/  STL.64 [R1+0x3c8], R90 ;  /* 0x0003c85a01007387 */ /* 0x0003e20000100a00 */
[----:B------:R-:W-:Y:S01]  /*4270*/  SHF.R.U32.HI R86, RZ, 0x7, R0 ;  /* 0x00000007ff567819 */ /* 0x000fe20000011600 */
[----:B------:R-:W-:-:S02]  /*4280*/  IMAD.WIDE R160, R168, 0x4, R74 ;  /* 0x00000004a8a07825 */ /* 0x000fc400078e024a */
[----:B------:R3:W-:Y:S02]  /*4290*/  LDGSTS.E [R4+0x6000], desc[UR18][R102.64], !P4 ;  /* 0x0600000066047fae */ /* 0x0007e4000e121852 */
[C---:B----4-:R-:W-:Y:S02]  /*42a0*/  IMAD.WIDE R92, R5.reuse, 0x4, R78 ;  /* 0x00000004055c7825 */ /* 0x050fe400078e024e */
[----:B------:R2:W-:Y:S02]  /*42b0*/  STL.64 [R1+0x3c0], R88 ;  /* 0x0003c05801007387 */ /* 0x0005e40000100a00 */
[----:B------:R-:W-:Y:S02]  /*42c0*/  IMAD.WIDE R162, R168, 0x4, R76 ;  /* 0x00000004a8a27825 */ /* 0x000fe400078e024c */
[----:B------:R4:W-:Y:S02]  /*42d0*/  LDGSTS.E [R4+0x6100], desc[UR18][R100.64], !P4 ;  /* 0x0610000064047fae */ /* 0x0009e4000e121852 */
[----:B-1----:R-:W-:-:S02]  /*42e0*/  IMAD.WIDE R90, R5, 0x4, R80 ;  /* 0x00000004055a7825 */ /* 0x002fc400078e0250 */
[----:B------:R1:W-:Y:S02]  /*42f0*/  LDGSTS.E [R4+0x6200], desc[UR18][R98.64], !P4 ;  /* 0x0620000062047fae */ /* 0x0003e4000e121852 */
[C---:B------:R-:W-:Y:S02]  /*4300*/  IMAD.WIDE R164, R168.reuse, 0x4, R78 ;  /* 0x00000004a8a47825 */ /* 0x040fe400078e024e */
[----:B------:R3:W-:Y:S02]  /*4310*/  STL.64 [R1+0x338], R102 ;  /* 0x0003386601007387 */ /* 0x0007e40000100a00 */
[----:B--2---:R-:W-:Y:S01]  /*4320*/  IMAD.WIDE R88, R5, 0x4, R82 ;  /* 0x0000000405587825 */ /* 0x004fe200078e0252 */
[----:B------:R-:W-:Y:S01]  /*4330*/  SHF.R.U32.HI R5, RZ, 0x3, R0 ;  /* 0x00000003ff057819 */ /* 0x000fe20000011600 */
[----:B------:R2:W-:Y:S02]  /*4340*/  LDGSTS.E [R4+0x6300], desc[UR18][R96.64], !P4 ;  /* 0x0630000060047fae */ /* 0x0005e4000e121852 */
[----:B------:R-:W-:-:S02]  /*4350*/  IMAD.WIDE R166, R168, 0x4, R80 ;  /* 0x00000004a8a67825 */ /* 0x000fc400078e0250 */
[----:B------:R4:W-:Y:S02]  /*4360*/  STL.64 [R1+0x330], R100 ;  /* 0x0003306401007387 */ /* 0x0009e40000100a00 */
[C---:B------:R-:W-:Y:S02]  /*4370*/  IMAD.WIDE R186, R184.reuse, 0x4, R84 ;  /* 0x00000004b8ba7825 */ /* 0x040fe400078e0254 */
[----:B------:R5:W-:Y:S02]  /*4380*/  LDGSTS.E [R4+0x6400], desc[UR18][R94.64], !P4 ;  /* 0x064000005e047fae */ /* 0x000be4000e121852 */
[--C-:B---3--:R-:W-:Y:S02]  /*4390*/  IMAD.WIDE R102, R87, 0x4, R70.reuse ;  /* 0x0000000457667825 */ /* 0x108fe400078e0246 */
[----:B------:R1:W-:Y:S02]  /*43a0*/  STL.64 [R1+0x328], R98 ;  /* 0x0003286201007387 */ /* 0x0003e40000100a00 */
[----:B------:R-:W-:-:S02]  /*43b0*/  IMAD.WIDE R172, R184, 0x4, R70 ;  /* 0x00000004b8ac7825 */ /* 0x000fc400078e0246 */
[----:B------:R3:W-:Y:S02]  /*43c0*/  LDGSTS.E [R4+0x6500], desc[UR18][R92.64], !P4 ;  /* 0x065000005c047fae */ /* 0x0007e4000e121852 */
[C-C-:B----4-:R-:W-:Y:S02]  /*43d0*/  IMAD.WIDE R100, R87.reuse, 0x4, R72.reuse ;  /* 0x0000000457647825 */ /* 0x150fe400078e0248 */
[----:B------:R2:W-:Y:S02]  /*43e0*/  STL.64 [R1+0x320], R96 ;  /* 0x0003206001007387 */ /* 0x0005e40000100a00 */
[----:B------:R-:W-:Y:S02]  /*43f0*/  IMAD.WIDE R174, R184, 0x4, R72 ;  /* 0x00000004b8ae7825 */ /* 0x000fe400078e0248 */
[----:B------:R4:W-:Y:S02]  /*4400*/  LDGSTS.E [R4+0x6600], desc[UR18][R90.64], !P4 ;  /* 0x066000005a047fae */ /* 0x0009e4000e121852 */
[----:B-1----:R-:W-:-:S02]  /*4410*/  IMAD.WIDE R98, R87, 0x4, R74 ;  /* 0x0000000457627825 */ /* 0x002fc400078e024a */
[----:B------:R5:W-:Y:S02]  /*4420*/  STL.64 [R1+0x318], R94 ;  /* 0x0003185e01007387 */ /* 0x000be40000100a00 */
[----:B------:R-:W-:Y:S02]  /*4430*/  IMAD.WIDE R176, R184, 0x4, R74 ;  /* 0x00000004b8b07825 */ /* 0x000fe400078e024a */
[----:B------:R1:W-:Y:S01]  /*4440*/  LDGSTS.E [R4+0x6700], desc[UR18][R88.64], !P4 ;  /* 0x0670000058047fae */ /* 0x0003e2000e121852 */
[----:B------:R-:W-:Y:S01]  /*4450*/  LOP3.LUT P4, RZ, R86, 0x1, RZ, 0xc0, !PT ;  /* 0x0000000156ff7812 */ /* 0x000fe2000788c0ff */
[----:B--2---:R-:W-:Y:S01]  /*4460*/  IMAD.WIDE R96, R87, 0x4, R76 ;  /* 0x0000000457607825 */ /* 0x004fe200078e024c */
[----:B------:R-:W-:Y:S01]  /*4470*/  SHF.R.U32.HI R86, RZ, 0xe, R0 ;  /* 0x0000000eff567819 */ /* 0x000fe20000011600 */
[----:B------:R3:W-:Y:S02]  /*4480*/  STL.64 [R1+0x310], R92 ;  /* 0x0003105c01007387 */ /* 0x0007e40000100a00 */
[----:B------:R-:W-:-:S02]  /*4490*/  IMAD.WIDE R178, R184, 0x4, R76 ;  /* 0x00000004b8b27825 */ /* 0x000fc400078e024c */
[----:B------:R2:W-:Y:S02]  /*44a0*/  LDGSTS.E [R4+0x8000], desc[UR18][R104.64], P3 ;  /* 0x0800000068047fae */ /* 0x0005e40009921852 */
[C-C-:B-----5:R-:W-:Y:S02]  /*44b0*/  IMAD.WIDE R94, R87.reuse, 0x4, R78.reuse ;  /* 0x00000004575e7825 */ /* 0x160fe400078e024e */
[----:B------:R4:W-:Y:S02]  /*44c0*/  STL.64 [R1+0x308], R90 ;  /* 0x0003085a01007387 */ /* 0x0009e40000100a00 */
[----:B------:R-:W-:Y:S02]  /*44d0*/  IMAD.WIDE R180, R184, 0x4, R78 ;  /* 0x00000004b8b47825 */ /* 0x000fe400078e024e */
[----:B------:R5:W-:Y:S02]  /*44e0*/  LDGSTS.E [R4+0x8100], desc[UR18][R102.64], P3 ;  /* 0x0810000066047fae */ /* 0x000be40009921852 */
[----:B---3--:R-:W-:-:S02]  /*44f0*/  IMAD.WIDE R92, R87, 0x4, R80 ;  /* 0x00000004575c7825 */ /* 0x008fc400078e0250 */
[----:B------:R1:W-:Y:S02]  /*4500*/  STL.64 [R1+0x300], R88 ;  /* 0x0003005801007387 */ /* 0x0003e40000100a00 */
[C---:B------:R-:W-:Y:S02]  /*4510*/  IMAD.WIDE R182, R184.reuse, 0x4, R80 ;  /* 0x00000004b8b67825 */ /* 0x040fe400078e0250 */
[----:B------:R3:W-:Y:S02]  /*4520*/  LDGSTS.E [R4+0x8200], desc[UR18][R100.64], P3 ;  /* 0x0820000064047fae */ /* 0x0007e40009921852 */
[--C-:B----4-:R-:W-:Y:S02]  /*4530*/  IMAD.WIDE R90, R87, 0x4, R82.reuse ;  /* 0x00000004575a7825 */ /* 0x110fe400078e0252 */
[----:B------:R4:W-:Y:S02]  /*4540*/  LDGSTS.E [R4+0x8300], desc[UR18][R98.64], P3 ;  /* 0x0830000062047fae */ /* 0x0009e40009921852 */
[----:B------:R-:W-:Y:S01]  /*4550*/  IMAD.WIDE R184, R184, 0x4, R82 ;  /* 0x00000004b8b87825 */ /* 0x000fe200078e0252 */
[----:B-1----:R-:W1:Y:S01]  /*4560*/  LDC R88, c[0x0][0x230] ;  /* 0x00008c00ff587b82 */ /* 0x002e620000000800 */
[----:B------:R4:W-:Y:S02]  /*4570*/  LDGSTS.E [R4+0x8400], desc[UR18][R96.64], P3 ;  /* 0x0840000060047fae */ /* 0x0009e40009921852 */
[----:B------:R-:W-:-:S02]  /*4580*/  IMAD.WIDE R240, R200, 0x4, R84 ;  /* 0x00000004c8f07825 */ /* 0x000fc400078e0254 */
[----:B------:R4:W-:Y:S02]  /*4590*/  LDGSTS.E [R4+0x8500], desc[UR18][R94.64], P3 ;  /* 0x085000005e047fae */ /* 0x0009e40009921852 */
[C---:B------:R-:W-:Y:S02]  /*45a0*/  IMAD.WIDE R190, R200.reuse, 0x4, R72 ;  /* 0x00000004c8be7825 */ /* 0x040fe400078e0248 */
[----:B------:R4:W-:Y:S02]  /*45b0*/  LDGSTS.E [R4+0x8600], desc[UR18][R92.64], P3 ;  /* 0x086000005c047fae */ /* 0x0009e40009921852 */
[----:B------:R-:W-:Y:S02]  /*45c0*/  IMAD.WIDE R192, R200, 0x4, R74 ;  /* 0x00000004c8c07825 */ /* 0x000fe400078e024a */
[----:B------:R4:W-:Y:S01]  /*45d0*/  LDGSTS.E [R4+0x8700], desc[UR18][R90.64], P3 ;  /* 0x087000005a047fae */ /* 0x0009e20009921852 */
[----:B------:R-:W-:Y:S01]  /*45e0*/  LOP3.LUT P3, RZ, R5, 0x1, RZ, 0xc0, !PT ;  /* 0x0000000105ff7812 */ /* 0x000fe2000786c0ff */
[----:B------:R-:W-:-:S02]  /*45f0*/  IMAD R5, R2, 0x14, RZ ;  /* 0x0000001402057824 */ /* 0x000fc400078e02ff */
[----:B------:R2:W-:Y:S01]  /*4600*/  STL.64 [R1+0x278], R104 ;  /* 0x0002786801007387 */ /* 0x0005e20000100a00 */
[----:B------:R-:W-:-:S03]  /*4610*/  IMAD.WIDE R194, R200, 0x4, R76 ;  /* 0x00000004c8c27825 */ /* 0x000fc600078e024c */
[----:B------:R5:W-:Y:S01]  /*4620*/  STL.64 [R1+0x270], R102 ;  /* 0x0002706601007387 */ /* 0x000be20000100a00 */
[----:B------:R-:W-:-:S03]  /*4630*/  IMAD.WIDE R108, R5, 0x4, R84 ;  /* 0x00000004056c7825 */ /* 0x000fc600078e0254 */
[----:B------:R3:W-:Y:S01]  /*4640*/  STL.64 [R1+0x268], R100 ;  /* 0x0002686401007387 */ /* 0x0007e20000100a00 */
[----:B------:R-:W-:-:S03]  /*4650*/  IMAD.WIDE R106, R5, 0x4, R70 ;  /* 0x00000004056a7825 */ /* 0x000fc600078e0246 */
[----:B------:R4:W-:Y:S01]  /*4660*/  STL.64 [R1+0x260], R98 ;  /* 0x0002606201007387 */ /* 0x0009e20000100a00 */
[----:B--2---:R-:W-:-:S03]  /*4670*/  IMAD.WIDE R104, R5, 0x4, R72 ;  /* 0x0000000405687825 */ /* 0x004fc600078e0248 */
[----:B------:R2:W-:Y:S01]  /*4680*/  STL.64 [R1+0x258], R96 ;  /* 0x0002586001007387 */ /* 0x0005e20000100a00 */
[----:B-----5:R-:W5:Y:S01]  /*4690*/  LDC R102, c[0x0][0x230] ;  /* 0x00008c00ff667b82 */ /* 0x020f620000000800 */
[C---:B------:R-:W-:Y:S02]  /*46a0*/  IMAD R3, R2.reuse, 0x3, RZ ;  /* 0x0000000302037824 */ /* 0x040fe400078e02ff */
[----:B---3--:R-:W-:Y:S01]  /*46b0*/  IMAD.WIDE R100, R5, 0x4, R74 ;  /* 0x0000000405647825 */ /* 0x008fe200078e024a */
[----:B------:R3:W-:Y:S03]  /*46c0*/  STL.64 [R1+0x250], R94 ;  /* 0x0002505e01007387 */ /* 0x0007e60000100a00 */
[----:B----4-:R-:W-:Y:S01]  /*46d0*/  IMAD R99, R2, 0x18, RZ ;  /* 0x0000001802637824 */ /* 0x010fe200078e02ff */
[----:B------:R4:W-:Y:S01]  /*46e0*/  STL.64 [R1+0x248], R92 ;  /* 0x0002485c01007387 */ /* 0x0009e20000100a00 */
[----:B------:R-:W-:-:S03]  /*46f0*/  IMAD.WIDE R196, R200, 0x4, R78 ;  /* 0x00000004c8c47825 */ /* 0x000fc600078e024e */
[----:B------:R1:W-:Y:S01]  /*4700*/  LDGSTS.E [R4+0xa000], desc[UR18][R108.64], P5 ;  /* 0x0a0000006c047fae */ /* 0x0003e2000a921852 */
[----:B--2---:R-:W-:-:S03]  /*4710*/  IMAD.WIDE R96, R5, 0x4, R76 ;  /* 0x0000000405607825 */ /* 0x004fc600078e024c */
[----:B------:R2:W-:Y:S01]  /*4720*/  STL.64 [R1+0x240], R90 ;  /* 0x0002405a01007387 */ /* 0x0005e20000100a00 */
[----:B---3--:R-:W-:-:S03]  /*4730*/  IMAD.WIDE R94, R5, 0x4, R78 ;  /* 0x00000004055e7825 */ /* 0x008fc600078e024e */
[----:B------:R3:W-:Y:S01]  /*4740*/  LDGSTS.E [R4+0xa100], desc[UR18][R106.64], P5 ;  /* 0x0a1000006a047fae */ /* 0x0007e2000a921852 */
[----:B----4-:R-:W-:-:S03]  /*4750*/  IMAD.WIDE R92, R5, 0x4, R80 ;  /* 0x00000004055c7825 */ /* 0x010fc600078e0250 */
[----:B------:R4:W-:Y:S01]  /*4760*/  LDGSTS.E [R4+0xa200], desc[UR18][R104.64], P5 ;  /* 0x0a20000068047fae */ /* 0x0009e2000a921852 */
[----:B------:R-:W-:-:S03]  /*4770*/  IMAD.WIDE R198, R200, 0x4, R80 ;  /* 0x00000004c8c67825 */ /* 0x000fc600078e0250 */
[----:B------:R3:W-:Y:S01]  /*4780*/  STL.64 [R1+0x78], R108 ;  /* 0x0000786c01007387 */ /* 0x0007e20000100a00 */
[----:B--2---:R-:W-:-:S03]  /*4790*/  IMAD.WIDE R90, R5, 0x4, R82 ;  /* 0x00000004055a7825 */ /* 0x004fc600078e0252 */
[----:B------:R2:W-:Y:S01]  /*47a0*/  LDGSTS.E [R4+0xa300], desc[UR18][R100.64], P5 ;  /* 0x0a30000064047fae */ /* 0x0005e2000a921852 */
[----:B-1----:R-:W-:Y:S02]  /*47b0*/  VIADD R5, R88, 0xfffffffe ;  /* 0xfffffffe58057836 */ /* 0x002fe40000000000 */
[----:B------:R-:W-:Y:S01]  /*47c0*/  IMAD.WIDE R88, R99, 0x4, R72 ;  /* 0x0000000463587825 */ /* 0x000fe200078e0248 */
[----:B------:R1:W-:Y:S03]  /*47d0*/  STL.64 [R1+0x70], R106 ;  /* 0x0000706a01007387 */ /* 0x0003e60000100a00 */
[C---:B------:R-:W-:Y:S01]  /*47e0*/  IMAD.WIDE R218, R234.reuse, 0x4, R84 ;  /* 0x00000004eada7825 */ /* 0x040fe200078e0254 */
[----:B------:R5:W-:Y:S03]  /*47f0*/  LDGSTS.E [R4+0xa400], desc[UR18][R96.64], P5 ;  /* 0x0a40000060047fae */ /* 0x000be6000a921852 */
[C---:B---3--:R-:W-:Y:S01]  /*4800*/  IMAD.WIDE R108, R115.reuse, 0x4, R76 ;  /* 0x00000004736c7825 */ /* 0x048fe200078e024c */
[----:B------:R4:W-:Y:S03]  /*4810*/  STL.64 [R1+0x68], R104 ;  /* 0x0000686801007387 */ /* 0x0009e60000100a00 */
[C---:B------:R-:W-:Y:S01]  /*4820*/  IMAD.WIDE R222, R234.reuse, 0x4, R70 ;  /* 0x00000004eade7825 */ /* 0x040fe200078e0246 */
[----:B------:R3:W-:Y:S03]  /*4830*/  LDGSTS.E [R4+0xa500], desc[UR18][R94.64], P5 ;  /* 0x0a5000005e047fae */ /* 0x0007e6000a921852 */
[C---:B-1----:R-:W-:Y:S01]  /*4840*/  IMAD.WIDE R106, R115.reuse, 0x4, R74 ;  /* 0x00000004736a7825 */ /* 0x042fe200078e024a */
[----:B------:R2:W-:Y:S03]  /*4850*/  STL.64 [R1+0x60], R100 ;  /* 0x0000606401007387 */ /* 0x0005e60000100a00 */
[C-C-:B------:R-:W-:Y:S01]  /*4860*/  IMAD.WIDE R224, R234.reuse, 0x4, R72.reuse ;  /* 0x00000004eae07825 */ /* 0x140fe200078e0248 */
[----:B------:R1:W-:Y:S03]  /*4870*/  LDGSTS.E [R4+0xa600], desc[UR18][R92.64], P5 ;  /* 0x0a6000005c047fae */ /* 0x0003e6000a921852 */
[----:B----4-:R-:W-:Y:S01]  /*4880*/  IMAD.WIDE R104, R115, 0x4, R72 ;  /* 0x0000000473687825 */ /* 0x010fe200078e0248 */
[----:B------:R5:W-:Y:S03]  /*4890*/  STL.64 [R1+0x58], R96 ;  /* 0x0000586001007387 */ /* 0x000be60000100a00 */
[----:B------:R-:W-:Y:S01]  /*48a0*/  IMAD.WIDE R226, R234, 0x4, R74 ;  /* 0x00000004eae27825 */ /* 0x000fe200078e024a */
[----:B------:R4:W-:Y:S01]  /*48b0*/  LDGSTS.E [R4+0xa700], desc[UR18][R90.64], P5 ;  /* 0x0a7000005a047fae */ /* 0x0009e2000a921852 */
[----:B------:R-:W-:-:S02]  /*48c0*/  LOP3.LUT P5, RZ, R86, 0x1, RZ, 0xc0, !PT ;  /* 0x0000000156ff7812 */ /* 0x000fc400078ac0ff */
[C---:B--2---:R-:W-:Y:S01]  /*48d0*/  IMAD.WIDE R100, R99.reuse, 0x4, R84 ;  /* 0x0000000463647825 */ /* 0x044fe200078e0254 */
[----:B------:R3:W-:Y:S03]  /*48e0*/  STL.64 [R1+0x50], R94 ;  /* 0x0000505e01007387 */ /* 0x0007e60000100a00 */
[C---:B------:R-:W-:Y:S01]  /*48f0*/  IMAD.WIDE R86, R99.reuse, 0x4, R70 ;  /* 0x0000000463567825 */ /* 0x040fe200078e0246 */
[----:B------:R1:W-:Y:S03]  /*4900*/  STL.64 [R1+0x20], R92 ;  /* 0x0000205c01007387 */ /* 0x0003e60000100a00 */
[C---:B-----5:R-:W-:Y:S01]  /*4910*/  IMAD.WIDE R96, R99.reuse, 0x4, R80 ;  /* 0x0000000463607825 */ /* 0x060fe200078e0250 */
[----:B------:R4:W-:Y:S03]  /*4920*/  STL.64 [R1+0x18], R90 ;  /* 0x0000185a01007387 */ /* 0x0009e60000100a00 */
[C---:B------:R-:W-:Y:S01]  /*4930*/  IMAD.WIDE R228, R234.reuse, 0x4, R76 ;  /* 0x00000004eae47825 */ /* 0x040fe200078e024c */
[----:B------:R2:W-:Y:S03]  /*4940*/  LDGSTS.E [R4+0xc000], desc[UR18][R100.64], P4 ;  /* 0x0c00000064047fae */ /* 0x0005e6000a121852 */
[C---:B---3--:R-:W-:Y:S01]  /*4950*/  IMAD.WIDE R94, R99.reuse, 0x4, R78 ;  /* 0x00000004635e7825 */ /* 0x048fe200078e024e */
[----:B------:R3:W-:Y:S03]  /*4960*/  LDGSTS.E [R4+0xc100], desc[UR18][R86.64], P4 ;  /* 0x0c10000056047fae */ /* 0x0007e6000a121852 */
[C---:B-1----:R-:W-:Y:S01]  /*4970*/  IMAD.WIDE R92, R99.reuse, 0x4, R76 ;  /* 0x00000004635c7825 */ /* 0x042fe200078e024c */
[----:B------:R1:W-:Y:S03]  /*4980*/  LDGSTS.E [R4+0xc200], desc[UR18][R88.64], P4 ;  /* 0x0c20000058047fae */ /* 0x0003e6000a121852 */
[C---:B----4-:R-:W-:Y:S01]  /*4990*/  IMAD.WIDE R90, R99.reuse, 0x4, R74 ;  /* 0x00000004635a7825 */ /* 0x050fe200078e024a */
[----:B------:R2:W-:Y:S03]  /*49a0*/  STL.64 [R1+0x11e8], R100 ;  /* 0x0011e86401007387 */ /* 0x0005e60000100a00 */
[----:B------:R-:W-:Y:S01]  /*49b0*/  IMAD.WIDE R98, R99, 0x4, R82 ;  /* 0x0000000463627825 */ /* 0x000fe200078e0252 */
[----:B------:R4:W-:Y:S03]  /*49c0*/  LDGSTS.E [R4+0xc300], desc[UR18][R90.64], P4 ;  /* 0x0c3000005a047fae */ /* 0x0009e6000a121852 */
[C---:B------:R-:W-:Y:S01]  /*49d0*/  IMAD.WIDE R230, R234.reuse, 0x4, R78 ;  /* 0x00000004eae67825 */ /* 0x040fe200078e024e */
[----:B------:R5:W-:Y:S03]  /*49e0*/  LDGSTS.E [R4+0xc400], desc[UR18][R92.64], P4 ;  /* 0x0c4000005c047fae */ /* 0x000be6000a121852 */
[C---:B------:R-:W-:Y:S01]  /*49f0*/  IMAD.WIDE R232, R234.reuse, 0x4, R80 ;  /* 0x00000004eae87825 */ /* 0x040fe200078e0250 */
[----:B------:R5:W-:Y:S03]  /*4a00*/  LDGSTS.E [R4+0xc500], desc[UR18][R94.64], P4 ;  /* 0x0c5000005e047fae */ /* 0x000be6000a121852 */
[----:B------:R-:W-:Y:S01]  /*4a10*/  IMAD.WIDE R234, R234, 0x4, R82 ;  /* 0x00000004eaea7825 */ /* 0x000fe200078e0252 */
[----:B------:R5:W-:Y:S04]  /*4a20*/  LDGSTS.E [R4+0xc600], desc[UR18][R96.64], P4 ;  /* 0x0c60000060047fae */ /* 0x000be8000a121852 */
[----:B------:R5:W-:Y:S01]  /*4a30*/  LDGSTS.E [R4+0xc700], desc[UR18][R98.64], P4 ;  /* 0x0c70000062047fae */ /* 0x000be2000a121852 */
[----:B------:R-:W-:Y:S01]  /*4a40*/  ISETP.GE.U32.AND P4, PT, R5, 0x7fffffdf, PT ;  /* 0x7fffffdf0500780c */ /* 0x000fe20003f86070 */
[----:B------:R-:W-:-:S02]  /*4a50*/  VIADD R5, R102, 0xfffffffa ;  /* 0xfffffffa66057836 */ /* 0x000fc40000000000 */
[C---:B------:R-:W-:Y:S01]  /*4a60*/  IMAD.WIDE R102, R115.reuse, 0x4, R70 ;  /* 0x0000000473667825 */ /* 0x040fe200078e0246 */
[----:B------:R-:W-:Y:S03]  /*4a70*/  LDGSTS.E [R4+0xe000], desc[UR18][R244.64], P3 ;  /* 0x0e000000f4047fae */ /* 0x000fe60009921852 */
[----:B------:R-:W-:Y:S01]  /*4a80*/  IMAD.WIDE R114, R115, 0x4, R82 ;  /* 0x0000000473727825 */ /* 0x000fe200078e0252 */
[----:B------:R-:W-:Y:S04]  /*4a90*/  LDGSTS.E [R4+0xe100], desc[UR18][R102.64], P3 ;  /* 0x0e10000066047fae */ /* 0x000fe80009921852 */
[----:B------:R-:W-:Y:S04]  /*4aa0*/  LDGSTS.E [R4+0xe200], desc[UR18][R104.64], P3 ;  /* 0x0e20000068047fae */ /* 0x000fe80009921852 */
[----:B------:R-:W-:Y:S04]  /*4ab0*/  LDGSTS.E [R4+0xe300], desc[UR18][R106.64], P3 ;  /* 0x0e3000006a047fae */ /* 0x000fe80009921852 */
[----:B------:R-:W-:Y:S04]  /*4ac0*/  LDGSTS.E [R4+0xe400], desc[UR18][R108.64], P3 ;  /* 0x0e4000006c047fae */ /* 0x000fe80009921852 */
[----:B------:R-:W-:Y:S04]  /*4ad0*/  LDGSTS.E [R4+0xe500], desc[UR18][R110.64], P3 ;  /* 0x0e5000006e047fae */ /* 0x000fe80009921852 */
[----:B------:R-:W-:Y:S04]  /*4ae0*/  LDGSTS.E [R4+0xe600], desc[UR18][R112.64], P3 ;  /* 0x0e60000070047fae */ /* 0x000fe80009921852 */
[----:B------:R-:W-:Y:S01]  /*4af0*/  LDGSTS.E [R4+0xe700], desc[UR18][R114.64], P3 ;  /* 0x0e70000072047fae */ /* 0x000fe20009921852 */
[----:B------:R-:W-:Y:S01]  /*4b00*/  ISETP.GE.U32.AND P3, PT, R5, 0x7fffffdb, PT ;  /* 0x7fffffdb0500780c */ /* 0x000fe20003f66070 */
[----:B------:R-:W-:-:S02]  /*4b10*/  IMAD R5, R2, 0x5, RZ ;  /* 0x0000000502057824 */ /* 0x000fc400078e02ff */
[----:B------:R3:W-:Y:S02]  /*4b20*/  STL.64 [R1+0x11f0], R86 ;  /* 0x0011f05601007387 */ /* 0x0007e40000100a00 */
[C---:B--2---:R-:W-:Y:S02]  /*4b30*/  IMAD.WIDE R100, R5.reuse, 0x4, R84 ;  /* 0x0000000405647825 */ /* 0x044fe400078e0254 */
[----:B------:R1:W-:Y:S04]  /*4b40*/  STL.64 [R1+0x11f8], R88 ;  /* 0x0011f85801007387 */ /* 0x0003e80000100a00 */
[----:B------:R4:W-:Y:S04]  /*4b50*/  STL.64 [R1+0x1200], R90 ;  /* 0x0012005a01007387 */ /* 0x0009e80000100a00 */
[----:B------:R5:W-:Y:S01]  /*4b60*/  STL.64 [R1+0x1208], R92 ;  /* 0x0012085c01007387 */ /* 0x000be20000100a00 */
[----:B---3--:R-:W-:-:S03]  /*4b70*/  IMAD.WIDE R86, R5, 0x4, R82 ;  /* 0x0000000405567825 */ /* 0x008fc600078e0252 */
[----:B------:R2:W-:Y:S01]  /*4b80*/  LDGSTS.E [R247+0x800], desc[UR18][R132.64], !P4 ;  /* 0x0080000084f77fae */ /* 0x0005e2000e121852 */
[----:B-1----:R-:W-:-:S03]  /*4b90*/  IMAD.WIDE R88, R5, 0x4, R80 ;  /* 0x0000000405587825 */ /* 0x002fc600078e0250 */
[----:B------:R1:W-:Y:S01]  /*4ba0*/  STL.64 [R1+0x1210], R94 ;  /* 0x0012105e01007387 */ /* 0x0003e20000100a00 */
[----:B----4-:R-:W-:-:S03]  /*4bb0*/  IMAD.WIDE R90, R5, 0x4, R78 ;  /* 0x00000004055a7825 */ /* 0x010fc600078e024e */
[----:B------:R3:W-:Y:S01]  /*4bc0*/  LDGSTS.E [R247+0x900], desc[UR18][R130.64], !P4 ;  /* 0x0090000082f77fae */ /* 0x0007e2000e121852 */
[----:B-----5:R-:W-:-:S03]  /*4bd0*/  IMAD.WIDE R92, R5, 0x4, R76 ;  /* 0x00000004055c7825 */ /* 0x020fc600078e024c */
[----:B------:R4:W-:Y:S04]  /*4be0*/  STL.64 [R1+0x1218], R96 ;  /* 0x0012186001007387 */ /* 0x0009e80000100a00 */
[----:B------:R5:W-:Y:S01]  /*4bf0*/  LDGSTS.E [R247+0xa00], desc[UR18][R128.64], !P4 ;  /* 0x00a0000080f77fae */ /* 0x000be2000e121852 */
[----:B-1----:R-:W-:-:S03]  /*4c00*/  IMAD.WIDE R94, R5, 0x4, R74 ;  /* 0x00000004055e7825 */ /* 0x002fc600078e024a */
[----:B------:R1:W-:Y:S04]  /*4c10*/  STL.64 [R1+0x1220], R98 ;  /* 0x0012206201007387 */ /* 0x0003e80000100a00 */
[----:B------:R5:W-:Y:S01]  /*4c20*/  LDGSTS.E [R247+0xb00], desc[UR18][R126.64], !P4 ;  /* 0x00b000007ef77fae */ /* 0x000be2000e121852 */
[----:B----4-:R-:W-:-:S03]  /*4c30*/  IMAD.WIDE R96, R5, 0x4, R72 ;  /* 0x0000000405607825 */ /* 0x010fc600078e0248 */
[----:B------:R-:W-:Y:S04]  /*4c40*/  STL.64 [R1+0x1228], R244 ;  /* 0x001228f401007387 */ /* 0x000fe80000100a00 */
[----:B------:R4:W-:Y:S01]  /*4c50*/  LDGSTS.E [R247+0xc00], desc[UR18][R124.64], !P4 ;  /* 0x00c000007cf77fae */ /* 0x0009e2000e121852 */
[----:B-1----:R-:W-:Y:S01]  /*4c60*/  IMAD.WIDE R98, R5, 0x4, R70 ;  /* 0x0000000405627825 */ /* 0x002fe200078e0246 */
[----:B------:R-:W-:Y:S02]  /*4c70*/  SHF.R.U32.HI R5, RZ, 0xa, R0 ;  /* 0x0000000aff057819 */ /* 0x000fe40000011600 */
[----:B------:R2:W-:Y:S04]  /*4c80*/  STL.64 [R1+0x538], R132 ;  /* 0x0005388401007387 */ /* 0x0005e80000100a00 */
[----:B------:R1:W-:Y:S04]  /*4c90*/  LDGSTS.E [R247+0xd00], desc[UR18][R122.64], !P4 ;  /* 0x00d000007af77fae */ /* 0x0003e8000e121852 */
[----:B------:R3:W-:Y:S04]  /*4ca0*/  STL.64 [R1+0x530], R130 ;  /* 0x0005308201007387 */ /* 0x0007e80000100a00 */
[----:B------:R1:W-:Y:S01]  /*4cb0*/  LDGSTS.E [R247+0xe00], desc[UR18][R120.64], !P4 ;  /* 0x00e0000078f77fae */ /* 0x0003e2000e121852 */
[----:B--2---:R-:W-:-:S03]  /*4cc0*/  IMAD.WIDE R132, R138, 0x4, R76 ;  /* 0x000000048a847825 */ /* 0x004fc600078e024c */
[----:B------:R5:W-:Y:S04]  /*4cd0*/  STL.64 [R1+0x528], R128 ;  /* 0x0005288001007387 */ /* 0x000be80000100a00 */
[----:B------:R2:W-:Y:S01]  /*4ce0*/  LDGSTS.E [R247+0xf00], desc[UR18][R118.64], !P4 ;  /* 0x00f0000076f77fae */ /* 0x0005e2000e121852 */
[----:B------:R-:W-:Y:S01]  /*4cf0*/  ISETP.GE.U32.AND P4, PT, R116, 0x7fffffd7, PT ;  /* 0x7fffffd77400780c */ /* 0x000fe20003f86070 */
[----:B------:R-:W-:Y:S02]  /*4d00*/  IMAD R116, R2, 0x9, RZ ;  /* 0x0000000902747824 */ /* 0x000fe400078e02ff */
[----:B------:R4:W-:Y:S01]  /*4d10*/  STL.64 [R1+0x520], R126 ;  /* 0x0005207e01007387 */ /* 0x0009e20000100a00 */
[----:B---3--:R-:W-:-:S03]  /*4d20*/  IMAD.WIDE R130, R138, 0x4, R74 ;  /* 0x000000048a827825 */ /* 0x008fc600078e024a */
[----:B------:R3:W-:Y:S01]  /*4d30*/  LDGSTS.E [R247+0x2800], desc[UR18][R100.64], !P3 ;  /* 0x0280000064f77fae */ /* 0x0007e2000d921852 */
[----:B-----5:R-:W-:-:S03]  /*4d40*/  IMAD.WIDE R128, R138, 0x4, R72 ;  /* 0x000000048a807825 */ /* 0x020fc600078e0248 */
[----:B------:R5:W-:Y:S04]  /*4d50*/  STL.64 [R1+0x518], R124 ;  /* 0x0005187c01007387 */ /* 0x000be80000100a00 */
[----:B------:R3:W-:Y:S01]  /*4d60*/  LDGSTS.E [R247+0x2900], desc[UR18][R98.64], !P3 ;  /* 0x0290000062f77fae */ /* 0x0007e2000d921852 */
[----:B----4-:R-:W4:Y:S03]  /*4d70*/  LDC R126, c[0x0][0x230] ;  /* 0x00008c00ff7e7b82 */ /* 0x010f260000000800 */
[----:B------:R1:W-:Y:S04]  /*4d80*/  STL.64 [R1+0x510], R122 ;  /* 0x0005107a01007387 */ /* 0x0003e80000100a00 */
[----:B------:R3:W-:Y:S01]  /*4d90*/  LDGSTS.E [R247+0x2a00], desc[UR18][R96.64], !P3 ;  /* 0x02a0000060f77fae */ /* 0x0007e2000d921852 */
[----:B-----5:R-:W-:-:S03]  /*4da0*/  IMAD R124, R2, 0x15, RZ ;  /* 0x00000015027c7824 */ /* 0x020fc600078e02ff */
[----:B------:R5:W-:Y:S01]  /*4db0*/  STL.64 [R1+0x508], R120 ;  /* 0x0005087801007387 */ /* 0x000be20000100a00 */
[----:B------:R-:W-:-:S03]  /*4dc0*/  IMAD.WIDE R250, R124, 0x4, R72 ;  /* 0x000000047cfa7825 */ /* 0x000fc600078e0248 */
[----:B------:R4:W-:Y:S01]  /*4dd0*/  LDGSTS.E [R247+0x2b00], desc[UR18][R94.64], !P3 ;  /* 0x02b000005ef77fae */ /* 0x0009e2000d921852 */
[----:B-1----:R-:W-:-:S03]  /*4de0*/  IMAD.WIDE R122, R124, 0x4, R80 ;  /* 0x000000047c7a7825 */ /* 0x002fc600078e0250 */
[----:B------:R2:W-:Y:S04]  /*4df0*/  STL.64 [R1+0x500], R118 ;  /* 0x0005007601007387 */ /* 0x0005e80000100a00 */
[----:B------:R1:W-:Y:S01]  /*4e00*/  LDGSTS.E [R247+0x2c00], desc[UR18][R92.64], !P3 ;  /* 0x02c000005cf77fae */ /* 0x0003e2000d921852 */
[----:B-----5:R-:W-:-:S03]  /*4e10*/  IMAD.WIDE R120, R124, 0x4, R78 ;  /* 0x000000047c787825 */ /* 0x020fc600078e024e */
[----:B------:R3:W-:Y:S04]  /*4e20*/  STL.64 [R1+0x478], R100 ;  /* 0x0004786401007387 */ /* 0x0007e80000100a00 */
[----:B------:R5:W-:Y:S01]  /*4e30*/  LDGSTS.E [R247+0x2d00], desc[UR18][R90.64], !P3 ;  /* 0x02d000005af77fae */ /* 0x000be2000d921852 */
[----:B--2---:R-:W-:-:S03]  /*4e40*/  IMAD.WIDE R118, R124, 0x4, R76 ;  /* 0x000000047c767825 */ /* 0x004fc600078e024c */
[----:B------:R2:W-:Y:S04]  /*4e50*/  STL.64 [R1+0x470], R98 ;  /* 0x0004706201007387 */ /* 0x0005e80000100a00 */
[----:B------:R5:W-:Y:S01]  /*4e60*/  LDGSTS.E [R247+0x2e00], desc[UR18][R88.64], !P3 ;  /* 0x02e0000058f77fae */ /* 0x000be2000d921852 */
[----:B---3--:R-:W-:-:S03]  /*4e70*/  IMAD.WIDE R100, R116, 0x4, R84 ;  /* 0x0000000474647825 */ /* 0x008fc600078e0254 */
[----:B------:R3:W-:Y:S04]  /*4e80*/  STL.64 [R1+0x468], R96 ;  /* 0x0004686001007387 */ /* 0x0007e80000100a00 */
[----:B------:R5:W-:Y:S01]  /*4e90*/  LDGSTS.E [R247+0x2f00], desc[UR18][R86.64], !P3 ;  /* 0x02f0000056f77fae */ /* 0x000be2000d921852 */
[----:B------:R-:W-:Y:S01]  /*4ea0*/  ISETP.GE.U32.AND P3, PT, R117, 0x7fffffd3, PT ;  /* 0x7fffffd37500780c */ /* 0x000fe20003f66070 */
[----:B--2---:R-:W-:Y:S02]  /*4eb0*/  IMAD.WIDE R98, R116, 0x4, R70 ;  /* 0x0000000474627825 */ /* 0x004fe400078e0246 */
[----:B------:R4:W-:Y:S02]  /*4ec0*/  STL.64 [R1+0x460], R94 ;  /* 0x0004605e01007387 */ /* 0x0009e40000100a00 */
[----:B------:R-:W-:-:S02]  /*4ed0*/  IMAD R117, R2, 0xd, RZ ;  /* 0x0000000d02757824 */ /* 0x000fc400078e02ff */
[----:B------:R1:W-:Y:S01]  /*4ee0*/  STL.64 [R1+0x458], R92 ;  /* 0x0004585c01007387 */ /* 0x0003e20000100a00 */
[----:B---3--:R-:W-:-:S03]  /*4ef0*/  IMAD.WIDE R96, R116, 0x4, R72 ;  /* 0x0000000474607825 */ /* 0x008fc600078e0248 */
[----:B------:R5:W-:Y:S04]  /*4f00*/  STL.64 [R1+0x450], R90 ;  /* 0x0004505a01007387 */ /* 0x000be80000100a00 */
[----:B------:R2:W-:Y:S01]  /*4f10*/  STL.64 [R1+0x448], R88 ;  /* 0x0004485801007387 */ /* 0x0005e20000100a00 */
[----:B----4-:R-:W-:-:S03]  /*4f20*/  IMAD.WIDE R94, R116, 0x4, R74 ;  /* 0x00000004745e7825 */ /* 0x010fc600078e024a */
[----:B------:R3:W-:Y:S01]  /*4f30*/  STL.64 [R1+0x440], R86 ;  /* 0x0004405601007387 */ /* 0x0007e20000100a00 */
[----:B-1----:R-:W-:-:S03]  /*4f40*/  IMAD.WIDE R92, R116, 0x4, R76 ;  /* 0x00000004745c7825 */ /* 0x002fc600078e024c */
[----:B------:R1:W-:Y:S01]  /*4f50*/  STL.64 [R1+0x3b8], R100 ;  /* 0x0003b86401007387 */ /* 0x0003e20000100a00 */
[----:B-----5:R-:W-:-:S03]  /*4f60*/  IMAD.WIDE R90, R116, 0x4, R78 ;  /* 0x00000004745a7825 */ /* 0x020fc600078e024e */
[----:B------:R1:W-:Y:S01]  /*4f70*/  LDGSTS.E [R247+0x4800], desc[UR18][R100.64], !P4 ;  /* 0x0480000064f77fae */ /* 0x0003e2000e121852 */
[----:B--2---:R-:W-:-:S03]  /*4f80*/  IMAD.WIDE R88, R116, 0x4, R80 ;  /* 0x0000000474587825 */ /* 0x004fc600078e0250 */
[----:B------:R2:W-:Y:S01]  /*4f90*/  STL.64 [R1+0x3b0], R98 ;  /* 0x0003b06201007387 */ /* 0x0005e20000100a00 */
[----:B---3--:R-:W-:-:S03]  /*4fa0*/  IMAD.WIDE R86, R116, 0x4, R82 ;  /* 0x0000000474567825 */ /* 0x008fc600078e0252 */
[----:B------:R2:W-:Y:S01]  /*4fb0*/  LDGSTS.E [R247+0x4900], desc[UR18][R98.64], !P4 ;  /* 0x0490000062f77fae */ /* 0x0005e2000e121852 */
[----:B------:R-:W-:-:S03]  /*4fc0*/  IMAD R116, R2, 0x11, RZ ;  /* 0x0000001102747824 */ /* 0x000fc600078e02ff */
[----:B------:R3:W-:Y:S01]  /*4fd0*/  STL.64 [R1+0x3a8], R96 ;  /* 0x0003a86001007387 */ /* 0x0007e20000100a00 */
[----:B-1----:R-:W-:-:S03]  /*4fe0*/  IMAD.WIDE R100, R117, 0x4, R84 ;  /* 0x0000000475647825 */ /* 0x002fc600078e0254 */
[----:B------:R3:W-:Y:S04]  /*4ff0*/  LDGSTS.E [R247+0x4a00], desc[UR18][R96.64], !P4 ;  /* 0x04a0000060f77fae */ /* 0x0007e8000e121852 */
[----:B------:R1:W-:Y:S01]  /*5000*/  STL.64 [R1+0x3a0], R94 ;  /* 0x0003a05e01007387 */ /* 0x0003e20000100a00 */
[----:B--2---:R-:W-:-:S03]  /*5010*/  IMAD.WIDE R98, R117, 0x4, R70 ;  /* 0x0000000475627825 */ /* 0x004fc600078e0246 */
[----:B------:R1:W-:Y:S04]  /*5020*/  LDGSTS.E [R247+0x4b00], desc[UR18][R94.64], !P4 ;  /* 0x04b000005ef77fae */ /* 0x0003e8000e121852 */
[----:B------:R2:W-:Y:S01]  /*5030*/  STL.64 [R1+0x398], R92 ;  /* 0x0003985c01007387 */ /* 0x0005e20000100a00 */
[----:B---3--:R-:W-:-:S03]  /*5040*/  IMAD.WIDE R96, R117, 0x4, R72 ;  /* 0x0000000475607825 */ /* 0x008fc600078e0248 */
[----:B------:R2:W-:Y:S04]  /*5050*/  LDGSTS.E [R247+0x4c00], desc[UR18][R92.64], !P4 ;  /* 0x04c000005cf77fae */ /* 0x0005e8000e121852 */
        /* <DEDUP_REMOVED lines=8> */
[----:B------:R2:W-:Y:S01]  /*50e0*/  LDGSTS.E [R247+0x4f00], desc[UR18][R86.64], !P4 ;  /* 0x04f0000056f77fae */ /* 0x0005e2000e121852 */
[----:B------:R-:W-:Y:S02]  /*50f0*/  LOP3.LUT P4, RZ, R5, 0x1, RZ, 0xc0, !PT ;  /* 0x0000000105ff7812 */ /* 0x000fe4000788c0ff */
[----:B------:R-:W-:Y:S01]  /*5100*/  SHF.R.U32.HI R5, RZ, 0x6, R0 ;  /* 0x00000006ff057819 */ /* 0x000fe20000011600 */
        /* <DEDUP_REMOVED lines=23> */
[----:B------:R1:W-:Y:S01]  /*5280*/  LDGSTS.E [R247+0x6f00], desc[UR18][R86.64], !P3 ;  /* 0x06f0000056f77fae */ /* 0x0003e2000d921852 */
[----:B------:R-:W-:Y:S02]  /*5290*/  LOP3.LUT P3, RZ, R5, 0x1, RZ, 0xc0, !PT ;  /* 0x0000000105ff7812 */ /* 0x000fe4000786c0ff */
[----:B------:R-:W-:Y:S01]  /*52a0*/  SHF.R.U32.HI R5, RZ, 0x2, R0 ;  /* 0x00000002ff057819 */ /* 0x000fe20000011600 */
[----:B------:R-:W-:Y:S01]  /*52b0*/  STL.64 [R1+0x238], R100 ;  /* 0x0002386401007387 */ /* 0x000fe20000100a00 */
[----:B---3--:R-:W-:-:S03]  /*52c0*/  IMAD.WIDE R88, R116, 0x4, R80 ;  /* 0x0000000474587825 */ /* 0x008fc600078e0250 */
[----:B------:R-:W-:Y:S04]  /*52d0*/  LDGSTS.E [R247+0x8800], desc[UR18][R100.64], P5 ;  /* 0x0880000064f77fae */ /* 0x000fe8000a921852 */
[----:B------:R-:W-:Y:S01]  /*52e0*/  STL.64 [R1+0x230], R98 ;  /* 0x0002306201007387 */ /* 0x000fe20000100a00 */
[----:B-1----:R-:W-:-:S03]  /*52f0*/  IMAD.WIDE R86, R116, 0x4, R82 ;  /* 0x0000000474567825 */ /* 0x002fc600078e0252 */
[----:B------:R-:W-:Y:S01]  /*5300*/  LDGSTS.E [R247+0x8900], desc[UR18][R98.64], P5 ;  /* 0x0890000062f77fae */ /* 0x000fe2000a921852 */
[----:B------:R-:W-:-:S03]  /*5310*/  IMAD.WIDE R116, R124, 0x4, R74 ;  /* 0x000000047c747825 */ /* 0x000fc600078e024a */
[----:B------:R-:W-:Y:S04]  /*5320*/  STL.64 [R1+0x228], R96 ;  /* 0x0002286001007387 */ /* 0x000fe80000100a00 */
[----:B------:R-:W-:Y:S04]  /*5330*/  LDGSTS.E [R247+0x8a00], desc[UR18][R96.64], P5 ;  /* 0x08a0000060f77fae */ /* 0x000fe8000a921852 */
[----:B------:R-:W-:Y:S04]  /*5340*/  STL.64 [R1+0x220], R94 ;  /* 0x0002205e01007387 */ /* 0x000fe80000100a00 */
[----:B------:R-:W-:Y:S04]  /*5350*/  LDGSTS.E [R247+0x8b00], desc[UR18][R94.64], P5 ;  /* 0x08b000005ef77fae */ /* 0x000fe8000a921852 */
[----:B------:R-:W-:Y:S04]  /*5360*/  STL.64 [R1+0x218], R92 ;  /* 0x0002185c01007387 */ /* 0x000fe80000100a00 */
[----:B------:R-:W-:Y:S04]  /*5370*/  LDGSTS.E [R247+0x8c00], desc[UR18][R92.64], P5 ;  /* 0x08c000005cf77fae */ /* 0x000fe8000a921852 */
[----:B------:R-:W-:Y:S04]  /*5380*/  STL.64 [R1+0x210], R90 ;  /* 0x0002105a01007387 */ /* 0x000fe80000100a00 */
[----:B------:R-:W-:Y:S04]  /*5390*/  LDGSTS.E [R247+0x8d00], desc[UR18][R90.64], P5 ;  /* 0x08d000005af77fae */ /* 0x000fe8000a921852 */
[----:B------:R1:W-:Y:S04]  /*53a0*/  STL.64 [R1+0x208], R88 ;  /* 0x0002085801007387 */ /* 0x0003e80000100a00 */
[----:B------:R1:W-:Y:S04]  /*53b0*/  LDGSTS.E [R247+0x8e00], desc[UR18][R88.64], P5 ;  /* 0x08e0000058f77fae */ /* 0x0003e8000a921852 */
[----:B------:R2:W-:Y:S04]  /*53c0*/  STL.64 [R1+0x200], R86 ;  /* 0x0002005601007387 */ /* 0x0005e80000100a00 */
[----:B------:R2:W-:Y:S01]  /*53d0*/  LDGSTS.E [R247+0x8f00], desc[UR18][R86.64], P5 ;  /* 0x08f0000056f77fae */ /* 0x0005e2000a921852 */
[----:B------:R-:W-:-:S02]  /*53e0*/  LOP3.LUT P5, RZ, R5, 0x1, RZ, 0xc0, !PT ;  /* 0x0000000105ff7812 */ /* 0x000fc400078ac0ff */
[----:B------:R-:W-:Y:S01]  /*53f0*/  SHF.R.U32.HI R5, RZ, 0xd, R0 ;  /* 0x0000000dff057819 */ /* 0x000fe20000011600 */
[----:B-1----:R-:W-:-:S05]  /*5400*/  IMAD.WIDE R88, R124, 0x4, R84 ;  /* 0x000000047c587825 */ /* 0x002fca00078e0254 */
[----:B------:R1:W-:Y:S01]  /*5410*/  LDGSTS.E [R247+0xa800], desc[UR18][R88.64], P4 ;  /* 0x0a80000058f77fae */ /* 0x0003e2000a121852 */
[----:B--2---:R-:W-:-:S03]  /*5420*/  IMAD.WIDE R86, R124, 0x4, R70 ;  /* 0x000000047c567825 */ /* 0x004fc600078e0246 */
[----:B------:R1:W-:Y:S01]  /*5430*/  STL.64 [R1+0x10], R88 ;  /* 0x0000105801007387 */ /* 0x0003e20000100a00 */
[----:B------:R-:W-:-:S03]  /*5440*/  IMAD.WIDE R124, R124, 0x4, R82 ;  /* 0x000000047c7c7825 */ /* 0x000fc600078e0252 */
[----:B------:R2:W-:Y:S04]  /*5450*/  LDGSTS.E [R247+0xa900], desc[UR18][R86.64], P4 ;  /* 0x0a90000056f77fae */ /* 0x0005e8000a121852 */
[----:B------:R-:W-:Y:S04]  /*5460*/  LDGSTS.E [R247+0xaa00], desc[UR18][R250.64], P4 ;  /* 0x0aa00000faf77fae */ /* 0x000fe8000a121852 */
[----:B------:R-:W-:Y:S04]  /*5470*/  LDGSTS.E [R247+0xab00], desc[UR18][R116.64], P4 ;  /* 0x0ab0000074f77fae */ /* 0x000fe8000a121852 */
[----:B------:R-:W-:Y:S04]  /*5480*/  LDGSTS.E [R247+0xac00], desc[UR18][R118.64], P4 ;  /* 0x0ac0000076f77fae */ /* 0x000fe8000a121852 */
[----:B------:R-:W-:Y:S04]  /*5490*/  LDGSTS.E [R247+0xad00], desc[UR18][R120.64], P4 ;  /* 0x0ad0000078f77fae */ /* 0x000fe8000a121852 */
[----:B------:R-:W-:Y:S04]  /*54a0*/  LDGSTS.E [R247+0xae00], desc[UR18][R122.64], P4 ;  /* 0x0ae000007af77fae */ /* 0x000fe8000a121852 */
[----:B------:R-:W-:Y:S01]  /*54b0*/  LDGSTS.E [R247+0xaf00], desc[UR18][R124.64], P4 ;  /* 0x0af000007cf77fae */ /* 0x000fe2000a121852 */
[----:B------:R-:W-:-:S02]  /*54c0*/  LOP3.LUT P4, RZ, R5, 0x1, RZ, 0xc0, !PT ;  /* 0x0000000105ff7812 */ /* 0x000fc4000788c0ff */
[----:B------:R-:W-:Y:S01]  /*54d0*/  IADD3 R5, R126, -0x3, RZ ;  /* 0xfffffffd7e057810 */ /* 0x000fe20007ffe0ff */
[C---:B------:R-:W-:Y:S01]  /*54e0*/  IMAD.WIDE R126, R138.reuse, 0x4, R70 ;  /* 0x000000048a7e7825 */ /* 0x040fe200078e0246 */
[----:B------:R-:W-:Y:S02]  /*54f0*/  LDGSTS.E [R247+0xc800], desc[UR18][R140.64], P3 ;  /* 0x0c8000008cf77fae */ /* 0x000fe40009921852 */
[----:B------:R-:W-:Y:S01]  /*5500*/  ISETP.GE.U32.AND P6, PT, R5, 0x7fffffde, PT ;  /* 0x7fffffde0500780c */ /* 0x000fe20003fc6070 */
[----:B------:R-:W-:Y:S01]  /*5510*/  IMAD.WIDE R138, R138, 0x4, R82 ;  /* 0x000000048a8a7825 */ /* 0x000fe200078e0252 */
[----:B------:R-:W-:Y:S03]  /*5520*/  LDGSTS.E [R247+0xc900], desc[UR18][R126.64], P3 ;  /* 0x0c9000007ef77fae */ /* 0x000fe60009921852 */
[----:B------:R-:W-:Y:S01]  /*5530*/  IMAD.SHL.U32 R5, R2, 0x2, RZ ;  /* 0x0000000202057824 */ /* 0x000fe200078e00ff */
[----:B------:R-:W-:Y:S03]  /*5540*/  LDGSTS.E [R247+0xca00], desc[UR18][R128.64], P3 ;  /* 0x0ca0000080f77fae */ /* 0x000fe60009921852 */
[C---:B------:R-:W-:Y:S01]  /*5550*/  IMAD.WIDE R100, R5.reuse, 0x4, R84 ;  /* 0x0000000405647825 */ /* 0x040fe200078e0254 */
[----:B------:R-:W-:Y:S03]  /*5560*/  LDGSTS.E [R247+0xcb00], desc[UR18][R130.64], P3 ;  /* 0x0cb0000082f77fae */ /* 0x000fe60009921852 */
[C---:B------:R-:W-:Y:S01]  /*5570*/  IMAD.WIDE R98, R5.reuse, 0x4, R70 ;  /* 0x0000000405627825 */ /* 0x040fe200078e0246 */
[----:B------:R-:W-:Y:S03]  /*5580*/  LDGSTS.E [R247+0xcc00], desc[UR18][R132.64], P3 ;  /* 0x0cc0000084f77fae */ /* 0x000fe60009921852 */
[C---:B------:R-:W-:Y:S01]  /*5590*/  IMAD.WIDE R96, R5.reuse, 0x4, R72 ;  /* 0x0000000405607825 */ /* 0x040fe200078e0248 */
[----:B------:R-:W-:Y:S03]  /*55a0*/  LDGSTS.E [R247+0xcd00], desc[UR18][R134.64], P3 ;  /* 0x0cd0000086f77fae */ /* 0x000fe60009921852 */
[C---:B------:R-:W-:Y:S01]  /*55b0*/  IMAD.WIDE R94, R5.reuse, 0x4, R74 ;  /* 0x00000004055e7825 */ /* 0x040fe200078e024a */
[----:B------:R-:W-:Y:S03]  /*55c0*/  LDGSTS.E [R247+0xce00], desc[UR18][R136.64], P3 ;  /* 0x0ce0000088f77fae */ /* 0x000fe60009921852 */
[----:B------:R-:W-:Y:S01]  /*55d0*/  IMAD.WIDE R92, R5, 0x4, R76 ;  /* 0x00000004055c7825 */ /* 0x000fe200078e024c */
[----:B------:R-:W-:Y:S01]  /*55e0*/  LDGSTS.E [R247+0xcf00], desc[UR18][R138.64], P3 ;  /* 0x0cf000008af77fae */ /* 0x000fe20009921852 */
[----:B------:R-:W-:-:S02]  /*55f0*/  ISETP.GE.U32.AND P3, PT, R156, 0x7fffffda, PT ;  /* 0x7fffffda9c00780c */ /* 0x000fc40003f66070 */
[----:B------:R-:W-:Y:S01]  /*5600*/  IMAD R156, R2, 0x6, RZ ;  /* 0x00000006029c7824 */ /* 0x000fe200078e02ff */
[----:B------:R-:W-:Y:S01]  /*5610*/  LDGSTS.E [R247+0xe800], desc[UR18][R242.64], P5 ;  /* 0x0e800000f2f77fae */ /* 0x000fe2000a921852 */
[----:B------:R-:W-:-:S03]  /*5620*/  IMAD.WIDE R90, R5, 0x4, R78 ;  /* 0x00000004055a7825 */ /* 0x000fc600078e024e */
[----:B------:R-:W-:Y:S01]  /*5630*/  LDGSTS.E [R247+0xe900], desc[UR18][R142.64], P5 ;  /* 0x0e9000008ef77fae */ /* 0x000fe2000a921852 */
[----:B-1----:R-:W-:-:S03]  /*5640*/  IMAD.WIDE R88, R5, 0x4, R80 ;  /* 0x0000000405587825 */ /* 0x002fc600078e0250 */
        /* <DEDUP_REMOVED lines=8> */
[----:B------:R1:W-:Y:S04]  /*56d0*/  LDGSTS.E [R248+0x1000], desc[UR18][R100.64], !P6 ;  /* 0x0100000064f87fae */ /* 0x0003e8000f121852 */
[----:B------:R2:W-:Y:S04]  /*56e0*/  STL.64 [R1], R86 ;  /* 0x0000005601007387 */ /* 0x0005e80000100a00 */
[----:B------:R3:W-:Y:S04]  /*56f0*/  LDGSTS.E [R248+0x1100], desc[UR18][R98.64], !P6 ;  /* 0x0110000062f87fae */ /* 0x0007e8000f121852 */
[----:B------:R1:W-:Y:S01]  /*5700*/  STL.64 [R1+0x4f8], R100 ;  /* 0x0004f86401007387 */ /* 0x0003e20000100a00 */
[----:B--2---:R-:W-:-:S03]  /*5710*/  IMAD.WIDE R86, R5, 0x4, R82 ;  /* 0x0000000405567825 */ /* 0x004fc600078e0252 */
[----:B------:R2:W-:Y:S01]  /*5720*/  LDGSTS.E [R248+0x1200], desc[UR18][R96.64], !P6 ;  /* 0x0120000060f87fae */ /* 0x0005e2000f121852 */
[----:B------:R-:W-:-:S03]  /*5730*/  VIADD R5, R158, 0xfffffff1 ;  /* 0xfffffff19e057836 */ /* 0x000fc60000000000 */
[----:B------:R3:W-:Y:S01]  /*5740*/  STL.64 [R1+0x4f0], R98 ;  /* 0x0004f06201007387 */ /* 0x0007e20000100a00 */
[----:B------:R-:W-:-:S03]  /*5750*/  IMAD.WIDE R158, R168, 0x4, R72 ;  /* 0x00000004a89e7825 */ /* 0x000fc600078e0248 */
[----:B------:R4:W-:Y:S01]  /*5760*/  LDGSTS.E [R248+0x1300], desc[UR18][R94.64], !P6 ;  /* 0x013000005ef87fae */ /* 0x0009e2000f121852 */
[----:B-1----:R-:W-:-:S03]  /*5770*/  IMAD.WIDE R100, R156, 0x4, R84 ;  /* 0x000000049c647825 */ /* 0x002fc600078e0254 */
[----:B------:R2:W-:Y:S04]  /*5780*/  STL.64 [R1+0x4e8], R96 ;  /* 0x0004e86001007387 */ /* 0x0005e80000100a00 */
[----:B------:R1:W-:Y:S01]  /*5790*/  LDGSTS.E [R248+0x1400], desc[UR18][R92.64], !P6 ;  /* 0x014000005cf87fae */ /* 0x0003e2000f121852 */
[----:B---3--:R-:W-:-:S03]  /*57a0*/  IMAD.WIDE R98, R156, 0x4, R70 ;  /* 0x000000049c627825 */ /* 0x008fc600078e0246 */
[----:B------:R4:W-:Y:S04]  /*57b0*/  STL.64 [R1+0x4e0], R94 ;  /* 0x0004e05e01007387 */ /* 0x0009e80000100a00 */
[----:B------:R3:W-:Y:S01]  /*57c0*/  LDGSTS.E [R248+0x1500], desc[UR18][R90.64], !P6 ;  /* 0x015000005af87fae */ /* 0x0007e2000f121852 */
[----:B--2---:R-:W-:-:S03]  /*57d0*/  IMAD.WIDE R96, R156, 0x4, R72 ;  /* 0x000000049c607825 */ /* 0x004fc600078e0248 */
[----:B------:R1:W-:Y:S04]  /*57e0*/  STL.64 [R1+0x4d8], R92 ;  /* 0x0004d85c01007387 */ /* 0x0003e80000100a00 */
[----:B------:R2:W-:Y:S01]  /*57f0*/  LDGSTS.E [R248+0x1600], desc[UR18][R88.64], !P6 ;  /* 0x0160000058f87fae */ /* 0x0005e2000f121852 */
[----:B----4-:R-:W-:-:S03]  /*5800*/  IMAD.WIDE R94, R156, 0x4, R74 ;  /* 0x000000049c5e7825 */ /* 0x010fc600078e024a */
[----:B------:R3:W-:Y:S04]  /*5810*/  STL.64 [R1+0x4d0], R90 ;  /* 0x0004d05a01007387 */ /* 0x0007e80000100a00 */
[----:B------:R4:W-:Y:S01]  /*5820*/  LDGSTS.E [R248+0x1700], desc[UR18][R86.64], !P6 ;  /* 0x0170000056f87fae */ /* 0x0009e2000f121852 */
[----:B-1----:R-:W-:-:S03]  /*5830*/  IMAD.WIDE R92, R156, 0x4, R76 ;  /* 0x000000049c5c7825 */ /* 0x002fc600078e024c */
[----:B------:R2:W-:Y:S01]  /*5840*/  STL.64 [R1+0x4c8], R88 ;  /* 0x0004c85801007387 */ /* 0x0005e20000100a00 */
[----:B---3--:R-:W-:-:S03]  /*5850*/  IMAD.WIDE R90, R156, 0x4, R78 ;  /* 0x000000049c5a7825 */ /* 0x008fc600078e024e */
[----:B------:R1:W-:Y:S04]  /*5860*/  LDGSTS.E [R248+0x3000], desc[UR18][R100.64], !P3 ;  /* 0x0300000064f87fae */ /* 0x0003e8000d921852 */
[----:B------:R4:W-:Y:S01]  /*5870*/  STL.64 [R1+0x4c0], R86 ;  /* 0x0004c05601007387 */ /* 0x0009e20000100a00 */
[----:B--2---:R-:W-:-:S03]  /*5880*/  IMAD.WIDE R88, R156, 0x4, R80 ;  /* 0x000000049c587825 */ /* 0x004fc600078e0250 */
[----:B------:R2:W-:Y:S04]  /*5890*/  LDGSTS.E [R248+0x3100], desc[UR18][R98.64], !P3 ;  /* 0x0310000062f87fae */ /* 0x0005e8000d921852 */
[----:B------:R3:W-:Y:S01]  /*58a0*/  LDGSTS.E [R248+0x3200], desc[UR18][R96.64], !P3 ;  /* 0x0320000060f87fae */ /* 0x0007e2000d921852 */
[----:B----4-:R-:W-:-:S03]  /*58b0*/  IMAD.WIDE R86, R156, 0x4, R82 ;  /* 0x000000049c567825 */ /* 0x010fc600078e0252 */
[----:B------:R4:W-:Y:S01]  /*58c0*/  LDGSTS.E [R248+0x3300], desc[UR18][R94.64], !P3 ;  /* 0x033000005ef87fae */ /* 0x0009e2000d921852 */
[----:B------:R-:W-:-:S03]  /*58d0*/  IMAD R156, R2, 0xe, RZ ;  /* 0x0000000e029c7824 */ /* 0x000fc600078e02ff */
[----:B------:R5:W-:Y:S04]  /*58e0*/  LDGSTS.E [R248+0x3400], desc[UR18][R92.64], !P3 ;  /* 0x034000005cf87fae */ /* 0x000be8000d921852 */
[----:B------:R5:W-:Y:S04]  /*58f0*/  LDGSTS.E [R248+0x3500], desc[UR18][R90.64], !P3 ;  /* 0x035000005af87fae */ /* 0x000be8000d921852 */
[----:B------:R5:W-:Y:S04]  /*5900*/  LDGSTS.E [R248+0x3600], desc[UR18][R88.64], !P3 ;  /* 0x0360000058f87fae */ /* 0x000be8000d921852 */
[----:B------:R1:W-:Y:S04]  /*5910*/  STL.64 [R1+0x438], R100 ;  /* 0x0004386401007387 */ /* 0x0003e80000100a00 */
[----:B------:R5:W-:Y:S01]  /*5920*/  LDGSTS.E [R248+0x3700], desc[UR18][R86.64], !P3 ;  /* 0x0370000056f87fae */ /* 0x000be2000d921852 */
[----:B------:R-:W-:-:S02]  /*5930*/  ISETP.GE.U32.AND P3, PT, R5, 0x7fffffd2, PT ;  /* 0x7fffffd20500780c */ /* 0x000fc40003f66070 */
[----:B------:R-:W-:Y:S01]  /*5940*/  SHF.R.U32.HI R5, RZ, 0x9, R0 ;  /* 0x00000009ff057819 */ /* 0x000fe20000011600 */
[----:B------:R2:W-:Y:S01]  /*5950*/  STL.64 [R1+0x430], R98 ;  /* 0x0004306201007387 */ /* 0x0005e20000100a00 */
[----:B-1----:R-:W-:-:S03]  /*5960*/  IMAD.WIDE R100, R157, 0x4, R84 ;  /* 0x000000049d647825 */ /* 0x002fc600078e0254 */
[----:B------:R3:W-:Y:S04]  /*5970*/  STL.64 [R1+0x428], R96 ;  /* 0x0004286001007387 */ /* 0x0007e80000100a00 */
[----:B------:R4:W-:Y:S01]  /*5980*/  STL.64 [R1+0x420], R94 ;  /* 0x0004205e01007387 */ /* 0x0009e20000100a00 */
[----:B--2---:R-:W-:-:S03]  /*5990*/  IMAD.WIDE R98, R157, 0x4, R70 ;  /* 0x000000049d627825 */ /* 0x004fc600078e0246 */
[----:B------:R5:W-:Y:S01]  /*59a0*/  STL.64 [R1+0x418], R92 ;  /* 0x0004185c01007387 */ /* 0x000be20000100a00 */
[----:B---3--:R-:W-:-:S03]  /*59b0*/  IMAD.WIDE R96, R157, 0x4, R72 ;  /* 0x000000049d607825 */ /* 0x008fc600078e0248 */
[----:B------:R1:W-:Y:S01]  /*59c0*/  STL.64 [R1+0x410], R90 ;  /* 0x0004105a01007387 */ /* 0x0003e20000100a00 */
[----:B----4-:R-:W-:-:S03]  /*59d0*/  IMAD.WIDE R94, R157, 0x4, R74 ;  /* 0x000000049d5e7825 */ /* 0x010fc600078e024a */
[----:B------:R2:W-:Y:S01]  /*59e0*/  STL.64 [R1+0x408], R88 ;  /* 0x0004085801007387 */ /* 0x0005e20000100a00 */
[----:B-----5:R-:W-:-:S03]  /*59f0*/  IMAD.WIDE R92, R157, 0x4, R76 ;  /* 0x000000049d5c7825 */ /* 0x020fc600078e024c */
[----:B------:R3:W-:Y:S01]  /*5a00*/  LDGSTS.E [R248+0x5000], desc[UR18][R100.64], !P5 ;  /* 0x0500000064f87fae */ /* 0x0007e2000e921852 */
[----:B-1----:R-:W-:-:S03]  /*5a10*/  IMAD.WIDE R90, R157, 0x4, R78 ;  /* 0x000000049d5a7825 */ /* 0x002fc600078e024e */
[----:B------:R1:W-:Y:S01]  /*5a20*/  STL.64 [R1+0x400], R86 ;  /* 0x0004005601007387 */ /* 0x0003e20000100a00 */
[----:B--2---:R-:W-:-:S03]  /*5a30*/  IMAD.WIDE R88, R157, 0x4, R80 ;  /* 0x000000049d587825 */ /* 0x004fc600078e0250 */
[----:B------:R2:W-:Y:S04]  /*5a40*/  LDGSTS.E [R248+0x5100], desc[UR18][R98.64], !P5 ;  /* 0x0510000062f87fae */ /* 0x0005e8000e921852 */
[----:B------:R3:W-:Y:S01]  /*5a50*/  STL.64 [R1+0x378], R100 ;  /* 0x0003786401007387 */ /* 0x0007e20000100a00 */
[----:B-1----:R-:W-:-:S03]  /*5a60*/  IMAD.WIDE R86, R157, 0x4, R82 ;  /* 0x000000049d567825 */ /* 0x002fc600078e0252 */
[----:B------:R1:W-:Y:S01]  /*5a70*/  LDGSTS.E [R248+0x5200], desc[UR18][R96.64], !P5 ;  /* 0x0520000060f87fae */ /* 0x0003e2000e921852 */
[----:B------:R-:W-:-:S03]  /*5a80*/  IMAD R157, R2, 0x12, RZ ;  /* 0x00000012029d7824 */ /* 0x000fc600078e02ff */
[----:B------:R2:W-:Y:S01]  /*5a90*/  STL.64 [R1+0x370], R98 ;  /* 0x0003706201007387 */ /* 0x0005e20000100a00 */
[----:B---3--:R-:W-:-:S03]  /*5aa0*/  IMAD.WIDE R100, R156, 0x4, R84 ;  /* 0x000000049c647825 */ /* 0x008fc600078e0254 */
[----:B------:R3:W-:Y:S04]  /*5ab0*/  LDGSTS.E [R248+0x5300], desc[UR18][R94.64], !P5 ;  /* 0x053000005ef87fae */ /* 0x0007e8000e921852 */
[----:B------:R1:W-:Y:S04]  /*5ac0*/  STL.64 [R1+0x368], R96 ;  /* 0x0003686001007387 */ /* 0x0003e80000100a00 */
[----:B------:R4:W-:Y:S01]  /*5ad0*/  LDGSTS.E [R248+0x5400], desc[UR18][R92.64], !P5 ;  /* 0x054000005cf87fae */ /* 0x0009e2000e921852 */
[----:B--2---:R-:W-:-:S03]  /*5ae0*/  IMAD.WIDE R98, R156, 0x4, R70 ;  /* 0x000000049c627825 */ /* 0x004fc600078e0246 */
[----:B------:R3:W-:Y:S04]  /*5af0*/  STL.64 [R1+0x360], R94 ;  /* 0x0003605e01007387 */ /* 0x0007e80000100a00 */
[----:B------:R2:W-:Y:S01]  /*5b00*/  LDGSTS.E [R248+0x5500], desc[UR18][R90.64], !P5 ;  /* 0x055000005af87fae */ /* 0x0005e2000e921852 */
[----:B-1----:R-:W-:-:S03]  /*5b10*/  IMAD.WIDE R96, R156, 0x4, R72 ;  /* 0x000000049c607825 */ /* 0x002fc600078e0248 */
[----:B------:R4:W-:Y:S04]  /*5b20*/  STL.64 [R1+0x358], R92 ;  /* 0x0003585c01007387 */ /* 0x0009e80000100a00 */
[----:B------:R1:W-:Y:S01]  /*5b30*/  LDGSTS.E [R248+0x5600], desc[UR18][R88.64], !P5 ;  /* 0x0560000058f87fae */ /* 0x0003e2000e921852 */
[----:B---3--:R-:W-:-:S03]  /*5b40*/  IMAD.WIDE R94, R156, 0x4, R74 ;  /* 0x000000049c5e7825 */ /* 0x008fc600078e024a */
[----:B------:R2:W-:Y:S04]  /*5b50*/  STL.64 [R1+0x350], R90 ;  /* 0x0003505a01007387 */ /* 0x0005e80000100a00 */
[----:B------:R3:W-:Y:S01]  /*5b60*/  LDGSTS.E [R248+0x5700], desc[UR18][R86.64], !P5 ;  /* 0x0570000056f87fae */ /* 0x0007e2000e921852 */
[C---:B----4-:R-:W-:Y:S01]  /*5b70*/  IMAD.WIDE R92, R156.reuse, 0x4, R76 ;  /* 0x000000049c5c7825 */ /* 0x050fe200078e024c */
[----:B------:R-:W-:Y:S02]  /*5b80*/  LOP3.LUT P5, RZ, R5, 0x1, RZ, 0xc0, !PT ;  /* 0x0000000105ff7812 */ /* 0x000fe400078ac0ff */
[----:B------:R1:W-:Y:S01]  /*5b90*/  STL.64 [R1+0x348], R88 ;  /* 0x0003485801007387 */ /* 0x0003e20000100a00 */
[----:B------:R-:W-:Y:S01]  /*5ba0*/  SHF.R.U32.HI R5, RZ, 0x5, R0 ;  /* 0x00000005ff057819 */ /* 0x000fe20000011600 */
[----:B--2---:R-:W-:-:S02]  /*5bb0*/  IMAD.WIDE R90, R156, 0x4, R78 ;  /* 0x000000049c5a7825 */ /* 0x004fc400078e024e */
[----:B------:R2:W-:Y:S04]  /*5bc0*/  LDGSTS.E [R248+0x7000], desc[UR18][R100.64], !P3 ;  /* 0x0700000064f87fae */ /* 0x0005e8000d921852 */
[----:B------:R3:W-:Y:S01]  /*5bd0*/  STL.64 [R1+0x340], R86 ;  /* 0x0003405601007387 */ /* 0x0007e20000100a00 */
[----:B-1----:R-:W-:-:S03]  /*5be0*/  IMAD.WIDE R88, R156, 0x4, R80 ;  /* 0x000000049c587825 */ /* 0x002fc600078e0250 */
[----:B------:R1:W-:Y:S04]  /*5bf0*/  LDGSTS.E [R248+0x7100], desc[UR18][R98.64], !P3 ;  /* 0x0710000062f87fae */ /* 0x0003e8000d921852 */
[----:B------:R2:W-:Y:S01]  /*5c00*/  STL.64 [R1+0x2b8], R100 ;  /* 0x0002b86401007387 */ /* 0x0005e20000100a00 */
[----:B---3--:R-:W-:-:S03]  /*5c10*/  IMAD.WIDE R86, R156, 0x4, R82 ;  /* 0x000000049c567825 */ /* 0x008fc600078e0252 */
[----:B------:R3:W-:Y:S04]  /*5c20*/  LDGSTS.E [R248+0x7200], desc[UR18][R96.64], !P3 ;  /* 0x0720000060f87fae */ /* 0x0007e8000d921852 */
[----:B------:R1:W-:Y:S01]  /*5c30*/  STL.64 [R1+0x2b0], R98 ;  /* 0x0002b06201007387 */ /* 0x0003e20000100a00 */
[----:B--2---:R-:W-:-:S03]  /*5c40*/  IMAD.WIDE R100, R157, 0x4, R84 ;  /* 0x000000049d647825 */ /* 0x004fc600078e0254 */
[----:B------:R2:W-:Y:S04]  /*5c50*/  LDGSTS.E [R248+0x7300], desc[UR18][R94.64], !P3 ;  /* 0x073000005ef87fae */ /* 0x0005e8000d921852 */
        /* <DEDUP_REMOVED lines=11> */
[----:B----4-:R-:W-:Y:S01]  /*5d10*/  IMAD.WIDE R92, R157, 0x4, R76 ;  /* 0x000000049d5c7825 */ /* 0x010fe200078e024c */
[----:B------:R-:W-:Y:S02]  /*5d20*/  LOP3.LUT P3, RZ, R5, 0x1, RZ, 0xc0, !PT ;  /* 0x0000000105ff7812 */ /* 0x000fe4000786c0ff */
[----:B------:R3:W-:Y:S01]  /*5d30*/  STL.64 [R1+0x288], R88 ;  /* 0x0002885801007387 */ /* 0x0007e20000100a00 */
[----:B------:R-:W-:Y:S01]  /*5d40*/  SHF.R.U32.HI R5, RZ, 0x1, R0 ;  /* 0x00000001ff057819 */ /* 0x000fe20000011600 */
[----:B-1----:R-:W-:-:S02]  /*5d50*/  IMAD.WIDE R90, R157, 0x4, R78 ;  /* 0x000000049d5a7825 */ /* 0x002fc400078e024e */
[----:B------:R1:W-:Y:S01]  /*5d60*/  LDGSTS.E [R248+0x9000], desc[UR18][R100.64], P4 ;  /* 0x0900000064f87fae */ /* 0x0003e2000a121852 */
[----:B------:R-:W-:Y:S02]  /*5d70*/  LOP3.LUT P6, RZ, R5, 0x1, RZ, 0xc0, !PT ;  /* 0x0000000105ff7812 */ /* 0x000fe400078cc0ff */
[----:B------:R-:W-:Y:S01]  /*5d80*/  SHF.R.U32.HI R5, RZ, 0xc, R0 ;  /* 0x0000000cff057819 */ /* 0x000fe20000011600 */
[----:B------:R2:W-:Y:S01]  /*5d90*/  STL.64 [R1+0x280], R86 ;  /* 0x0002805601007387 */ /* 0x0005e20000100a00 */
[----:B---3--:R-:W-:-:S03]  /*5da0*/  IMAD.WIDE R88, R157, 0x4, R80 ;  /* 0x000000049d587825 */ /* 0x008fc600078e0250 */
[----:B------:R3:W-:Y:S04]  /*5db0*/  LDGSTS.E [R248+0x9100], desc[UR18][R98.64], P4 ;  /* 0x0910000062f87fae */ /* 0x0007e8000a121852 */
[----:B------:R4:W-:Y:S01]  /*5dc0*/  LDGSTS.E [R248+0x9200], desc[UR18][R96.64], P4 ;  /* 0x0920000060f87fae */ /* 0x0009e2000a121852 */
[----:B--2---:R-:W-:-:S03]  /*5dd0*/  IMAD.WIDE R86, R157, 0x4, R82 ;  /* 0x000000049d567825 */ /* 0x004fc600078e0252 */
[----:B------:R2:W-:Y:S01]  /*5de0*/  LDGSTS.E [R248+0x9300], desc[UR18][R94.64], P4 ;  /* 0x093000005ef87fae */ /* 0x0005e2000a121852 */
[----:B------:R-:W-:-:S03]  /*5df0*/  IMAD.WIDE R156, R168, 0x4, R70 ;  /* 0x00000004a89c7825 */ /* 0x000fc600078e0246 */
[----:B------:R5:W-:Y:S01]  /*5e00*/  LDGSTS.E [R248+0x9400], desc[UR18][R92.64], P4 ;  /* 0x094000005cf87fae */ /* 0x000be2000a121852 */
[----:B------:R-:W-:-:S03]  /*5e10*/  IMAD.WIDE R168, R168, 0x4, R82 ;  /* 0x00000004a8a87825 */ /* 0x000fc600078e0252 */
[----:B------:R5:W-:Y:S04]  /*5e20*/  LDGSTS.E [R248+0x9500], desc[UR18][R90.64], P4 ;  /* 0x095000005af87fae */ /* 0x000be8000a121852 */
[----:B------:R5:W-:Y:S04]  /*5e30*/  LDGSTS.E [R248+0x9600], desc[UR18][R88.64], P4 ;  /* 0x0960000058f87fae */ /* 0x000be8000a121852 */
[----:B------:R5:W-:Y:S04]  /*5e40*/  LDGSTS.E [R248+0x9700], desc[UR18][R86.64], P4 ;  /* 0x0970000056f87fae */ /* 0x000be8000a121852 */
[----:B------:R-:W-:Y:S04]  /*5e50*/  LDGSTS.E [R248+0xb000], desc[UR18][R170.64], P5 ;  /* 0x0b000000aaf87fae */ /* 0x000fe8000a921852 */
[----:B------:R-:W-:Y:S04]  /*5e60*/  LDGSTS.E [R248+0xb100], desc[UR18][R156.64], P5 ;  /* 0x0b1000009cf87fae */ /* 0x000fe8000a921852 */
[----:B------:R-:W-:Y:S04]  /*5e70*/  LDGSTS.E [R248+0xb200], desc[UR18][R158.64], P5 ;  /* 0x0b2000009ef87fae */ /* 0x000fe8000a921852 */
[----:B------:R-:W-:Y:S04]  /*5e80*/  LDGSTS.E [R248+0xb300], desc[UR18][R160.64], P5 ;  /* 0x0b300000a0f87fae */ /* 0x000fe8000a921852 */
[----:B------:R-:W-:Y:S04]  /*5e90*/  LDGSTS.E [R248+0xb400], desc[UR18][R162.64], P5 ;  /* 0x0b400000a2f87fae */ /* 0x000fe8000a921852 */
[----:B------:R-:W-:Y:S04]  /*5ea0*/  LDGSTS.E [R248+0xb500], desc[UR18][R164.64], P5 ;  /* 0x0b500000a4f87fae */ /* 0x000fe8000a921852 */
[----:B------:R-:W-:Y:S04]  /*5eb0*/  LDGSTS.E [R248+0xb600], desc[UR18][R166.64], P5 ;  /* 0x0b600000a6f87fae */ /* 0x000fe8000a921852 */
[----:B------:R-:W-:Y:S01]  /*5ec0*/  LDGSTS.E [R248+0xb700], desc[UR18][R168.64], P5 ;  /* 0x0b700000a8f87fae */ /* 0x000fe2000a921852 */
[----:B------:R-:W-:-:S02]  /*5ed0*/  LOP3.LUT P5, RZ, R5, 0x1, RZ, 0xc0, !PT ;  /* 0x0000000105ff7812 */ /* 0x000fc400078ac0ff */
[--C-:B------:R-:W-:Y:S01]  /*5ee0*/  SHF.R.U32.HI R5, RZ, 0x8, R0.reuse ;  /* 0x00000008ff057819 */ /* 0x100fe20000011600 */
[----:B------:R-:W-:Y:S01]  /*5ef0*/  LDGSTS.E [R248+0xd000], desc[UR18][R186.64], P3 ;  /* 0x0d000000baf87fae */ /* 0x000fe20009921852 */
[----:B------:R-:W-:Y:S02]  /*5f00*/  SHF.R.U32.HI R0, RZ, 0x4, R0 ;  /* 0x00000004ff007819 */ /* 0x000fe40000011600 */
[----:B------:R-:W-:Y:S01]  /*5f10*/  LOP3.LUT P4, RZ, R5, 0x1, RZ, 0xc0, !PT ;  /* 0x0000000105ff7812 */ /* 0x000fe2000788c0ff */
[----:B------:R-:W-:Y:S01]  /*5f20*/  LDGSTS.E [R248+0xd100], desc[UR18][R172.64], P3 ;  /* 0x0d100000acf87fae */ /* 0x000fe20009921852 */
[----:B------:R-:W-:Y:S01]  /*5f30*/  IADD3 R5, R188, -0x4, RZ ;  /* 0xfffffffcbc057810 */ /* 0x000fe20007ffe0ff */
[C---:B------:R-:W-:Y:S02]  /*5f40*/  IMAD.WIDE R188, R200.reuse, 0x4, R70 ;  /* 0x00000004c8bc7825 */ /* 0x040fe400078e0246 */
[----:B------:R-:W-:Y:S02]  /*5f50*/  LDGSTS.E [R248+0xd200], desc[UR18][R174.64], P3 ;  /* 0x0d200000aef87fae */ /* 0x000fe40009921852 */
[----:B------:R-:W-:-:S02]  /*5f60*/  IMAD.WIDE R200, R200, 0x4, R82 ;  /* 0x00000004c8c87825 */ /* 0x000fc400078e0252 */
[----:B------:R-:W-:Y:S04]  /*5f70*/  LDGSTS.E [R248+0xd300], desc[UR18][R176.64], P3 ;  /* 0x0d300000b0f87fae */ /* 0x000fe80009921852 */
[----:B------:R-:W-:Y:S04]  /*5f80*/  LDGSTS.E [R248+0xd400], desc[UR18][R178.64], P3 ;  /* 0x0d400000b2f87fae */ /* 0x000fe80009921852 */
[----:B------:R-:W-:Y:S04]  /*5f90*/  LDGSTS.E [R248+0xd500], desc[UR18][R180.64], P3 ;  /* 0x0d500000b4f87fae */ /* 0x000fe80009921852 */
[----:B------:R-:W-:Y:S04]  /*5fa0*/  LDGSTS.E [R248+0xd600], desc[UR18][R182.64], P3 ;  /* 0x0d600000b6f87fae */ /* 0x000fe80009921852 */
[----:B------:R-:W-:Y:S01]  /*5fb0*/  LDGSTS.E [R248+0xd700], desc[UR18][R184.64], P3 ;  /* 0x0d700000b8f87fae */ /* 0x000fe20009921852 */
[----:B------:R-:W-:Y:S01]  /*5fc0*/  ISETP.GE.U32.AND P3, PT, R5, 0x7fffffdd, PT ;  /* 0x7fffffdd0500780c */ /* 0x000fe20003f66070 */
[----:B------:R-:W-:-:S02]  /*5fd0*/  VIADD R5, R202, 0xffffffcc ;  /* 0xffffffccca057836 */ /* 0x000fc40000000000 */
[----:B------:R-:W-:Y:S01]  /*5fe0*/  LDGSTS.E [R248+0xf000], desc[UR18][R240.64], P6 ;  /* 0x0f000000f0f87fae */ /* 0x000fe2000b121852 */
[----:B------:R-:W-:Y:S02]  /*5ff0*/  VIADD R202, R203, 0xffffffcd ;  /* 0xffffffcdcbca7836 */ /* 0x000fe40000000000 */
[----:B------:R-:W3:Y:S01]  /*6000*/  LDC R203, c[0x0][0x230] ;  /* 0x00008c00ffcb7b82 */ /* 0x000ee20000000800 */
[----:B------:R-:W-:Y:S04]  /*6010*/  LDGSTS.E [R248+0xf100], desc[UR18][R188.64], P6 ;  /* 0x0f100000bcf87fae */ /* 0x000fe8000b121852 */
[----:B------:R1:W-:Y:S04]  /*6020*/  STL.64 [R1+0x1f8], R100 ;  /* 0x0001f86401007387 */ /* 0x0003e80000100a00 */
[----:B------:R-:W-:Y:S04]  /*6030*/  LDGSTS.E [R248+0xf200], desc[UR18][R190.64], P6 ;  /* 0x0f200000bef87fae */ /* 0x000fe8000b121852 */
[----:B------:R4:W-:Y:S04]  /*6040*/  STL.64 [R1+0x1f0], R98 ;  /* 0x0001f06201007387 */ /* 0x0009e80000100a00 */
[----:B------:R-:W-:Y:S01]  /*6050*/  LDGSTS.E [R248+0xf300], desc[UR18][R192.64], P6 ;  /* 0x0f300000c0f87fae */ /* 0x000fe2000b121852 */
[----:B-1----:R-:W-:-:S03]  /*6060*/  IMAD.WIDE R100, R3, 0x4, R84 ;  /* 0x0000000403647825 */ /* 0x002fc600078e0254 */
[----:B------:R1:W-:Y:S01]  /*6070*/  STL.64 [R1+0xe8], R96 ;  /* 0x0000e86001007387 */ /* 0x0003e20000100a00 */
[----:B---3--:R-:W-:-:S03]  /*6080*/  IADD3 R203, R203, -0x38, RZ ;  /* 0xffffffc8cbcb7810 */ /* 0x008fc60007ffe0ff */
[----:B------:R-:W-:Y:S01]  /*6090*/  LDGSTS.E [R248+0xf400], desc[UR18][R194.64], P6 ;  /* 0x0f400000c2f87fae */ /* 0x000fe2000b121852 */
[----:B----4-:R-:W-:-:S03]  /*60a0*/  IMAD.WIDE R98, R3, 0x4, R70 ;  /* 0x0000000403627825 */ /* 0x010fc600078e0246 */
[----:B------:R2:W-:Y:S04]  /*60b0*/  STL.64 [R1+0xe0], R94 ;  /* 0x0000e05e01007387 */ /* 0x0005e80000100a00 */
[----:B------:R-:W-:Y:S01]  /*60c0*/  LDGSTS.E [R248+0xf500], desc[UR18][R196.64], P6 ;  /* 0x0f500000c4f87fae */ /* 0x000fe2000b121852 */
[----:B-1----:R-:W-:-:S03]  /*60d0*/  IMAD.WIDE R96, R3, 0x4, R72 ;  /* 0x0000000403607825 */ /* 0x002fc600078e0248 */
[----:B------:R5:W-:Y:S04]  /*60e0*/  STL.64 [R1+0xd8], R92 ;  /* 0x0000d85c01007387 */ /* 0x000be80000100a00 */
[----:B------:R-:W-:Y:S01]  /*60f0*/  LDGSTS.E [R248+0xf600], desc[UR18][R198.64], P6 ;  /* 0x0f600000c6f87fae */ /* 0x000fe2000b121852 */
[----:B--2---:R-:W-:-:S03]  /*6100*/  IMAD.WIDE R94, R3, 0x4, R74 ;  /* 0x00000004035e7825 */ /* 0x004fc600078e024a */
[----:B------:R1:W-:Y:S04]  /*6110*/  STL.64 [R1+0xd0], R90 ;  /* 0x0000d05a01007387 */ /* 0x0003e80000100a00 */
[----:B------:R-:W-:Y:S01]  /*6120*/  LDGSTS.E [R248+0xf700], desc[UR18][R200.64], P6 ;  /* 0x0f700000c8f87fae */ /* 0x000fe2000b121852 */
[----:B-----5:R-:W-:Y:S01]  /*6130*/  IMAD.WIDE R92, R3, 0x4, R76 ;  /* 0x00000004035c7825 */ /* 0x020fe200078e024c */
[----:B------:R-:W-:Y:S02]  /*6140*/  ISETP.GE.U32.AND P6, PT, R5, 0x7fffffad, PT ;  /* 0x7fffffad0500780c */ /* 0x000fe40003fc6070 */
[----:B------:R2:W-:Y:S02]  /*6150*/  STL.64 [R1+0xc8], R88 ;  /* 0x0000c85801007387 */ /* 0x0005e40000100a00 */
[----:B------:R-:W-:Y:S01]  /*6160*/  SEL R5, RZ, 0x1, P6 ;  /* 0x00000001ff057807 */ /* 0x000fe20003000000 */
[C---:B-1----:R-:W-:Y:S01]  /*6170*/  IMAD.WIDE R90, R3.reuse, 0x4, R78 ;  /* 0x00000004035a7825 */ /* 0x042fe200078e024e */
[----:B------:R1:W-:Y:S04]  /*6180*/  LDGSTS.E [R246+0x1800], desc[UR18][R100.64], !P3 ;  /* 0x0180000064f67fae */ /* 0x0003e8000d921852 */
[----:B------:R3:W-:Y:S01]  /*6190*/  STL.64 [R1+0xc0], R86 ;  /* 0x0000c05601007387 */ /* 0x0007e20000100a00 */
[----:B--2---:R-:W-:-:S03]  /*61a0*/  IMAD.WIDE R88, R3, 0x4, R80 ;  /* 0x0000000403587825 */ /* 0x004fc600078e0250 */
[----:B------:R2:W-:Y:S04]  /*61b0*/  LDGSTS.E [R246+0x1900], desc[UR18][R98.64], !P3 ;  /* 0x0190000062f67fae */ /* 0x0005e8000d921852 */
[----:B------:R4:W-:Y:S01]  /*61c0*/  LDGSTS.E [R246+0x1a00], desc[UR18][R96.64], !P3 ;  /* 0x01a0000060f67fae */ /* 0x0009e2000d921852 */
[----:B---3--:R-:W-:-:S03]  /*61d0*/  IMAD.WIDE R86, R3, 0x4, R82 ;  /* 0x0000000403567825 */ /* 0x008fc600078e0252 */
[----:B------:R3:W-:Y:S01]  /*61e0*/  LDGSTS.E [R246+0x1b00], desc[UR18][R94.64], !P3 ;  /* 0x01b000005ef67fae */ /* 0x0007e2000d921852 */
[----:B------:R-:W-:-:S03]  /*61f0*/  VIADD R3, R205, 0xffffffce ;  /* 0xffffffcecd037836 */ /* 0x000fc60000000000 */
[----:B------:R5:W-:Y:S04]  /*6200*/  LDGSTS.E [R246+0x1c00], desc[UR18][R92.64], !P3 ;  /* 0x01c000005cf67fae */ /* 0x000be8000d921852 */
[----:B------:R5:W-:Y:S01]  /*6210*/  LDGSTS.E [R246+0x1d00], desc[UR18][R90.64], !P3 ;  /* 0x01d000005af67fae */ /* 0x000be2000d921852 */
[----:B------:R-:W-:-:S03]  /*6220*/  ISETP.GE.U32.AND P6, PT, R3, 0x7fffffaf, PT ;  /* 0x7fffffaf0300780c */ /* 0x000fc60003fc6070 */
[----:B------:R5:W-:Y:S01]  /*6230*/  LDGSTS.E [R246+0x1e00], desc[UR18][R88.64], !P3 ;  /* 0x01e0000058f67fae */ /* 0x000be2000d921852 */
[----:B------:R-:W-:Y:S02]  /*6240*/  SEL R206, RZ, 0x4, P6 ;  /* 0x00000004ffce7807 */ /* 0x000fe40003000000 */
[----:B------:R-:W-:Y:S01]  /*6250*/  ISETP.GE.U32.AND P6, PT, R203, 0x7fffffa9, PT ;  /* 0x7fffffa9cb00780c */ /* 0x000fe20003fc6070 */
[----:B------:R5:W-:Y:S01]  /*6260*/  LDGSTS.E [R246+0x1f00], desc[UR18][R86.64], !P3 ;  /* 0x01f0000056f67fae */ /* 0x000be2000d921852 */
[----:B------:R-:W-:Y:S02]  /*6270*/  ISETP.GE.U32.AND P3, PT, R202, 0x7fffffae, PT ;  /* 0x7fffffaeca00780c */ /* 0x000fe40003f66070 */
[----:B------:R-:W1:Y:S01]  /*6280*/  LDC R202, c[0x0][0x230] ;  /* 0x00008c00ffca7b82 */ /* 0x000e620000000800 */
[----:B------:R-:W-:Y:S01]  /*6290*/  SEL R203, RZ, 0x1, P6 ;  /* 0x00000001ffcb7807 */ /* 0x000fe20003000000 */
[----:B------:R2:W-:Y:S01]  /*62a0*/  STL.64 [R1+0x1e8], R100 ;  /* 0x0001e86401007387 */ /* 0x0005e20000100a00 */
[----:B------:R-:W-:-:S03]  /*62b0*/  SEL R3, RZ, 0x1fffe, P3 ;  /* 0x0001fffeff037807 */ /* 0x000fc60001800000 */
[----:B------:R4:W-:Y:S02]  /*62c0*/  STL.64 [R1+0x1e0], R98 ;  /* 0x0001e06201007387 */ /* 0x0009e40000100a00 */
[----:B------:R-:W-:Y:S02]  /*62d0*/  IMAD.IADD R5, R5, 0x1, R3 ;  /* 0x0000000105057824 */ /* 0x000fe400078e0203 */
[----:B------:R3:W-:Y:S04]  /*62e0*/  STL.64 [R1+0x1d8], R96 ;  /* 0x0001d86001007387 */ /* 0x0007e80000100a00 */
[----:B------:R5:W-:Y:S04]  /*62f0*/  STL.64 [R1+0x1d0], R94 ;  /* 0x0001d05e01007387 */ /* 0x000be80000100a00 */
[----:B------:R5:W-:Y:S04]  /*6300*/  STL.64 [R1+0x1c8], R92 ;  /* 0x0001c85c01007387 */ /* 0x000be80000100a00 */
[----:B------:R5:W-:Y:S01]  /*6310*/  STL.64 [R1+0x1c0], R90 ;  /* 0x0001c05a01007387 */ /* 0x000be20000100a00 */
[----:B-1----:R-:W-:-:S03]  /*6320*/  VIADD R202, R202, 0xffffffcf ;  /* 0xffffffcfcaca7836 */ /* 0x002fc60000000000 */
[----:B------:R1:W-:Y:S02]  /*6330*/  STL.64 [R1+0x1b8], R88 ;  /* 0x0001b85801007387 */ /* 0x0003e40000100a00 */
[----:B------:R-:W-:Y:S01]  /*6340*/  ISETP.GE.U32.AND P3, PT, R202, 0x7fffffb0, PT ;  /* 0x7fffffb0ca00780c */ /* 0x000fe20003f66070 */
[----:B------:R-:W-:Y:S01]  /*6350*/  VIADD R202, R204, 0xfffffff8 ;  /* 0xfffffff8ccca7836 */ /* 0x000fe20000000000 */
[----:B------:R1:W-:Y:S01]  /*6360*/  STL.64 [R1+0x1b0], R86 ;  /* 0x0001b05601007387 */ /* 0x0003e20000100a00 */
[----:B------:R-:W-:Y:S01]  /*6370*/  VIADD R204, R207, 0xffffffc9 ;  /* 0xffffffc9cfcc7836 */ /* 0x000fe20000000000 */
[----:B------:R-:W-:Y:S01]  /*6380*/  SEL R205, RZ, 0x7fff8, P3 ;  /* 0x0007fff8ffcd7807 */ /* 0x000fe20001800000 */
[----:B------:R-:W-:Y:S01]  /*6390*/  VIADD R207, R209, 0xffffffcb ;  /* 0xffffffcbd1cf7836 */ /* 0x000fe20000000000 */
[----:B------:R-:W-:Y:S02]  /*63a0*/  ISETP.GE.U32.AND P3, PT, R202, 0x7fffffd9, PT ;  /* 0x7fffffd9ca00780c */ /* 0x000fe40003f66070 */
[----:B------:R-:W-:-:S02]  /*63b0*/  ISETP.GE.U32.AND P6, PT, R204, 0x7fffffaa, PT ;  /* 0x7fffffaacc00780c */ /* 0x000fc40003fc6070 */
[----:B------:R-:W-:Y:S02]  /*63c0*/  IADD3 R204, R208, -0x36, RZ ;  /* 0xffffffcad0cc7810 */ /* 0x000fe40007ffe0ff */
[----:B------:R-:W-:Y:S01]  /*63d0*/  SEL R202, RZ, 0x1fffe, P6 ;  /* 0x0001fffeffca7807 */ /* 0x000fe20003000000 */
[----:B------:R-:W2:Y:S01]  /*63e0*/  LDC R208, c[0x0][0x230] ;  /* 0x00008c00ffd07b82 */ /* 0x000ea20000000800 */
[----:B------:R-:W-:Y:S02]  /*63f0*/  ISETP.GE.U32.AND P6, PT, R204, 0x7fffffab, PT ;  /* 0x7fffffabcc00780c */ /* 0x000fe40003fc6070 */
[----:B------:R-:W-:Y:S02]  /*6400*/  IADD3 R3, R203, R202, RZ ;  /* 0x000000cacb037210 */ /* 0x000fe40007ffe0ff */
[----:B------:R-:W-:Y:S02]  /*6410*/  SEL R204, RZ, 0x4, P6 ;  /* 0x00000004ffcc7807 */ /* 0x000fe40003000000 */
[----:B------:R-:W-:-:S02]  /*6420*/  ISETP.GE.U32.AND P6, PT, R207, 0x7fffffac, PT ;  /* 0x7fffffaccf00780c */ /* 0x000fc40003fc6070 */
[----:B------:R-:W4:Y:S01]  /*6430*/  LDC R207, c[0x0][0x230] ;  /* 0x00008c00ffcf7b82 */ /* 0x000f220000000800 */
[----:B------:R-:W-:Y:S02]  /*6440*/  LOP3.LUT R202, R5, 0x3, RZ, 0xc0, !PT ;  /* 0x0000000305ca7812 */ /* 0x000fe400078ec0ff */
[----:B------:R-:W-:Y:S02]  /*6450*/  SEL R5, RZ, 0x7fff8, P6 ;  /* 0x0007fff8ff057807 */ /* 0x000fe40003000000 */
[----:B------:R-:W-:Y:S02]  /*6460*/  IADD3 R203, R202, R205, R206 ;  /* 0x000000cdcacb7210 */ /* 0x000fe40007ffe0ce */
[----:B------:R-:W-:Y:S01]  /*6470*/  LOP3.LUT R3, R3, 0x3, RZ, 0xc0, !PT ;  /* 0x0000000303037812 */ /* 0x000fe200078ec0ff */
[----:B------:R-:W3:Y:S03]  /*6480*/  LDC R205, c[0x0][0x230] ;  /* 0x00008c00ffcd7b82 */ /* 0x000ee60000000800 */
[----:B------:R-:W-:Y:S01]  /*6490*/  IADD3 R3, R3, R5, R204 ;  /* 0x0000000503037210 */ /* 0x000fe20007ffe0cc */
[----:B--2---:R-:W-:-:S04]  /*64a0*/  VIADD R5, R208, 0xffffffc4 ;  /* 0xffffffc4d0057836 */ /* 0x004fc80000000000 */
[----:B------:R-:W2:Y:S01]  /*64b0*/  LDC R206, c[0x0][0x230] ;  /* 0x00008c00ffce7b82 */ /* 0x000ea20000000800 */
[----:B------:R-:W-:Y:S01]  /*64c0*/  IMAD.SHL.U32 R3, R3, 0x100, RZ ;  /* 0x0000010003037824 */ /* 0x000fe200078e00ff */
[----:B------:R-:W-:Y:S01]  /*64d0*/  ISETP.GE.U32.AND P6, PT, R5, 0x7fffffa5, PT ;  /* 0x7fffffa50500780c */ /* 0x000fe20003fc6070 */
[----:B------:R-:W-:-:S03]  /*64e0*/  VIADD R5, R210, 0xffffffc5 ;  /* 0xffffffc5d2057836 */ /* 0x000fc60000000000 */
[----:B------:R-:W-:Y:S01]  /*64f0*/  LOP3.LUT R3, R3, 0xf00, RZ, 0xe2, !PT ;  /* 0x00000f0003037812 */ /* 0x000fe200078ee2ff */
[----:B------:R-:W-:Y:S01]  /*6500*/  IMAD.WIDE R210, R216, 0x4, R76 ;  /* 0x00000004d8d27825 */ /* 0x000fe200078e024c */
[----:B----4-:R-:W-:Y:S01]  /*6510*/  IADD3 R204, R207, -0x3a, RZ ;  /* 0xffffffc6cfcc7810 */ /* 0x010fe20007ffe0ff */
[----:B------:R-:W4:Y:S01]  /*6520*/  LDC R208, c[0x0][0x230] ;  /* 0x00008c00ffd07b82 */ /* 0x000f220000000800 */
[----:B------:R-:W-:Y:S02]  /*6530*/  SEL R202, RZ, 0x1, P6 ;  /* 0x00000001ffca7807 */ /* 0x000fe40003000000 */
[----:B------:R-:W-:-:S04]  /*6540*/  ISETP.GE.U32.AND P6, PT, R5, 0x7fffffa6, PT ;  /* 0x7fffffa60500780c */ /* 0x000fc80003fc6070 */
[----:B------:R-:W-:Y:S01]  /*6550*/  SEL R5, RZ, 0x1fffe, P6 ;  /* 0x0001fffeff057807 */ /* 0x000fe20003000000 */
[----:B------:R-:W5:Y:S01]  /*6560*/  LDC R207, c[0x0][0x230] ;  /* 0x00008c00ffcf7b82 */ /* 0x000f620000000800 */
[----:B------:R-:W-:Y:S01]  /*6570*/  ISETP.GE.U32.AND P6, PT, R204, 0x7fffffa7, PT ;  /* 0x7fffffa7cc00780c */ /* 0x000fe20003fc6070 */
[----:B---3--:R-:W-:Y:S01]  /*6580*/  VIADD R205, R205, 0xffffffc7 ;  /* 0xffffffc7cdcd7836 */ /* 0x008fe20000000000 */
[----:B------:R-:W-:Y:S01]  /*6590*/  LEA R204, R203, R3, 0xc ;  /* 0x00000003cbcc7211 */ /* 0x000fe200078e60ff */
[----:B------:R-:W-:Y:S01]  /*65a0*/  IMAD.IADD R3, R202, 0x1, R5 ;  /* 0x00000001ca037824 */ /* 0x000fe200078e0205 */
[----:B------:R-:W-:Y:S02]  /*65b0*/  SEL R203, RZ, 0x4, P6 ;  /* 0x00000004ffcb7807 */ /* 0x000fe40003000000 */
[----:B------:R-:W-:Y:S01]  /*65c0*/  ISETP.GE.U32.AND P6, PT, R205, 0x7fffffa8, PT ;  /* 0x7fffffa8cd00780c */ /* 0x000fe20003fc6070 */
[----:B--2---:R-:W-:Y:S01]  /*65d0*/  VIADD R205, R206, 0xffffffc1 ;  /* 0xffffffc1cecd7836 */ /* 0x004fe20000000000 */
[----:B------:R-:W-:Y:S01]  /*65e0*/  LOP3.LUT R3, R3, 0x3, RZ, 0xc0, !PT ;  /* 0x0000000303037812 */ /* 0x000fe200078ec0ff */
[----:B------:R-:W2:Y:S01]  /*65f0*/  LDC R206, c[0x0][0x230] ;  /* 0x00008c00ffce7b82 */ /* 0x000ea20000000800 */
[----:B------:R-:W-:-:S02]  /*6600*/  SEL R202, RZ, 0x7fff8, P6 ;  /* 0x0007fff8ffca7807 */ /* 0x000fc40003000000 */
[----:B------:R-:W-:Y:S02]  /*6610*/  ISETP.GE.U32.AND P6, PT, R205, 0x7fffffa2, PT ;  /* 0x7fffffa2cd00780c */ /* 0x000fe40003fc6070 */
[----:B------:R-:W-:Y:S02]  /*6620*/  IADD3 R203, R3, R202, R203 ;  /* 0x000000ca03cb7210 */ /* 0x000fe40007ffe0cb */
[----:B------:R-:W-:-:S05]  /*6630*/  SEL R5, RZ, 0x1fffe, P6 ;  /* 0x0001fffeff057807 */ /* 0x000fca0003000000 */
[----:B------:R-:W-:Y:S01]  /*6640*/  VIADD R3, R5, UR23 ;  /* 0x0000001705037c36 */ /* 0x000fe20008000000 */
[----:B-----5:R-:W-:Y:S02]  /*6650*/  IADD3 R205, R207, -0x3e, RZ ;  /* 0xffffffc2cfcd7810 */ /* 0x020fe40007ffe0ff */
[----:B------:R-:W3:Y:S02]  /*6660*/  LDC R207, c[0x0][0x230] ;  /* 0x00008c00ffcf7b82 */ /* 0x000ee40000000800 */
[----:B------:R-:W-:Y:S02]  /*6670*/  LOP3.LUT R3, R3, 0x3, RZ, 0xc0, !PT ;  /* 0x0000000303037812 */ /* 0x000fe400078ec0ff */
[----:B------:R-:W-:Y:S01]  /*6680*/  ISETP.GE.U32.AND P6, PT, R205, 0x7fffffa3, PT ;  /* 0x7fffffa3cd00780c */ /* 0x000fe20003fc6070 */
[----:B----4-:R-:W-:-:S03]  /*6690*/  VIADD R205, R208, 0xffffffc3 ;  /* 0xffffffc3d0cd7836 */ /* 0x010fc60000000000 */
[----:B------:R-:W-:Y:S01]  /*66a0*/  SEL R202, RZ, 0x4, P6 ;  /* 0x00000004ffca7807 */ /* 0x000fe20003000000 */
[----:B------:R-:W4:Y:S01]  /*66b0*/  LDC R208, c[0x0][0x230] ;  /* 0x00008c00ffd07b82 */ /* 0x000f220000000800 */
[----:B------:R-:W-:Y:S02]  /*66c0*/  ISETP.GE.U32.AND P6, PT, R205, 0x7fffffa4, PT ;  /* 0x7fffffa4cd00780c */ /* 0x000fe40003fc6070 */
[----:B--2---:R-:W-:Y:S02]  /*66d0*/  IADD3 R205, R206, -0x22, RZ ;  /* 0xffffffdececd7810 */ /* 0x004fe40007ffe0ff */
[----:B------:R-:W-:Y:S02]  /*66e0*/  SEL R5, RZ, 0x7fff8, P6 ;  /* 0x0007fff8ff057807 */ /* 0x000fe40003000000 */
[----:B------:R-:W-:Y:S01]  /*66f0*/  ISETP.GE.U32.AND P6, PT, R205, 0x7fffffbf, PT ;  /* 0x7fffffbfcd00780c */ /* 0x000fe20003fc6070 */
[----:B------:R-:W2:Y:S01]  /*6700*/  LDC R206, c[0x0][0x230] ;  /* 0x00008c00ffce7b82 */ /* 0x000ea20000000800 */
[----:B------:R-:W-:-:S02]  /*6710*/  IADD3 R3, R3, R5, R202 ;  /* 0x0000000503037210 */ /* 0x000fc40007ffe0ca */
[----:B------:R-:W-:Y:S02]  /*6720*/  SEL R202, RZ, 0x4, P6 ;  /* 0x00000004ffca7807 */ /* 0x000fe40003000000 */
[----:B------:R-:W-:Y:S01]  /*6730*/  LOP3.LUT R3, R3, 0xf, RZ, 0xc0, !PT ;  /* 0x0000000f03037812 */ /* 0x000fe200078ec0ff */
[----:B---3--:R-:W-:-:S04]  /*6740*/  VIADD R5, R207, 0xffffffdf ;  /* 0xffffffdfcf057836 */ /* 0x008fc80000000000 */
[----:B------:R-:W-:Y:S02]  /*6750*/  IMAD R3, R203, 0x10, R3 ;  /* 0x00000010cb037824 */ /* 0x000fe400078e0203 */
[----:B------:R-:W-:Y:S01]  /*6760*/  IMAD R203, R2, 0x7, RZ ;  /* 0x0000000702cb7824 */ /* 0x000fe200078e02ff */
[----:B------:R-:W-:-:S03]  /*6770*/  ISETP.GE.U32.AND P6, PT, R5, 0x7fffffc0, PT ;  /* 0x7fffffc00500780c */ /* 0x000fc60003fc6070 */
[C---:B------:R-:W-:Y:S01]  /*6780*/  IMAD.WIDE R100, R203.reuse, 0x4, R84 ;  /* 0x00000004cb647825 */ /* 0x040fe200078e0254 */
[----:B------:R-:W-:Y:S02]  /*6790*/  SEL R5, RZ, 0x7fff8, P6 ;  /* 0x0007fff8ff057807 */ /* 0x000fe40003000000 */
[----:B----4-:R-:W-:Y:S01]  /*67a0*/  IADD3 R205, R208, -0xc, RZ ;  /* 0xfffffff4d0cd7810 */ /* 0x010fe20007ffe0ff */
[----:B------:R-:W-:Y:S01]  /*67b0*/  IMAD.WIDE R98, R203, 0x4, R70 ;  /* 0x00000004cb627825 */ /* 0x000fe200078e0246 */
[----:B------:R3:W-:Y:S01]  /*67c0*/  LDGSTS.E [R246+0x3800], desc[UR18][R100.64], !P3 ;  /* 0x0380000064f67fae */ /* 0x0007e2000d921852 */
[----:B------:R-:W-:Y:S02]  /*67d0*/  IADD3 R5, R5, UR12, R202 ;  /* 0x0000000c05057c10 */ /* 0x000fe4000fffe0ca */
[----:B------:R-:W-:Y:S01]  /*67e0*/  IMAD.WIDE R96, R203, 0x4, R72 ;  /* 0x00000004cb607825 */ /* 0x000fe200078e0248 */
[----:B------:R4:W-:Y:S01]  /*67f0*/  LDGSTS.E [R246+0x3900], desc[UR18][R98.64], !P3 ;  /* 0x0390000062f67fae */ /* 0x0009e2000d921852 */
[----:B------:R-:W-:-:S02]  /*6800*/  LOP3.LUT R202, R3, 0xff, RZ, 0xc0, !PT ;  /* 0x000000ff03ca7812 */ /* 0x000fc400078ec0ff */
[----:B------:R-:W-:Y:S01]  /*6810*/  IMAD.WIDE R94, R203, 0x4, R74 ;  /* 0x00000004cb5e7825 */ /* 0x000fe200078e024a */
[----:B------:R5:W-:Y:S01]  /*6820*/  LDGSTS.E [R246+0x3a00], desc[UR18][R96.64], !P3 ;  /* 0x03a0000060f67fae */ /* 0x000be2000d921852 */
[----:B------:R-:W-:Y:S02]  /*6830*/  LEA R3, R5, UR4, 0xc ;  /* 0x0000000405037c11 */ /* 0x000fe4000f8e60ff */
[----:B------:R-:W-:Y:S01]  /*6840*/  IMAD.WIDE R92, R203, 0x4, R76 ;  /* 0x00000004cb5c7825 */ /* 0x000fe200078e024c */
[----:B------:R5:W-:Y:S01]  /*6850*/  LDGSTS.E [R246+0x3b00], desc[UR18][R94.64], !P3 ;  /* 0x03b000005ef67fae */ /* 0x000be2000d921852 */
[----:B------:R-:W-:Y:S02]  /*6860*/  IADD3 R3, R3, UR17, RZ ;  /* 0x0000001103037c10 */ /* 0x000fe4000fffe0ff */
[C---:B------:R-:W-:Y:S01]  /*6870*/  IMAD.WIDE R90, R203.reuse, 0x4, R78 ;  /* 0x00000004cb5a7825 */ /* 0x040fe200078e024e */
[----:B------:R5:W-:Y:S03]  /*6880*/  LDGSTS.E [R246+0x3c00], desc[UR18][R92.64], !P3 ;  /* 0x03c000005cf67fae */ /* 0x000be6000d921852 */
[C---:B-1----:R-:W-:Y:S01]  /*6890*/  IMAD.WIDE R88, R203.reuse, 0x4, R80 ;  /* 0x00000004cb587825 */ /* 0x042fe200078e0250 */
[----:B------:R1:W-:Y:S03]  /*68a0*/  LDGSTS.E [R246+0x3d00], desc[UR18][R90.64], !P3 ;  /* 0x03d000005af67fae */ /* 0x0003e6000d921852 */
[----:B------:R-:W-:Y:S01]  /*68b0*/  IMAD.WIDE R86, R203, 0x4, R82 ;  /* 0x00000004cb567825 */ /* 0x000fe200078e0252 */
[----:B------:R1:W-:Y:S03]  /*68c0*/  LDGSTS.E [R246+0x3e00], desc[UR18][R88.64], !P3 ;  /* 0x03e0000058f67fae */ /* 0x0003e6000d921852 */
[----:B------:R-:W-:Y:S01]  /*68d0*/  IMAD R5, R2, 0xb, RZ ;  /* 0x0000000b02057824 */ /* 0x000fe200078e02ff */
[----:B------:R1:W-:Y:S01]  /*68e0*/  LDGSTS.E [R246+0x3f00], desc[UR18][R86.64], !P3 ;  /* 0x03f0000056f67fae */ /* 0x0003e2000d921852 */
[----:B------:R-:W-:Y:S01]  /*68f0*/  ISETP.GE.U32.AND P3, PT, R205, 0x7fffffd5, PT ;  /* 0x7fffffd5cd00780c */ /* 0x000fe20003f66070 */
[----:B--2---:R-:W-:-:S02]  /*6900*/  VIADD R203, R206, 0xfffffff0 ;  /* 0xfffffff0cecb7836 */ /* 0x004fc40000000000 */
[----:B------:R3:W-:Y:S01]  /*6910*/  STL.64 [R1+0x1a8], R100 ;  /* 0x0001a86401007387 */ /* 0x0007e20000100a00 */
[----:B------:R-:W-:Y:S02]  /*6920*/  IMAD.IADD R202, R204, 0x1, R202 ;  /* 0x00000001ccca7824 */ /* 0x000fe400078e02ca */
[----:B------:R-:W-:Y:S01]  /*6930*/  IMAD.WIDE R204, R216, 0x4, R70 ;  /* 0x00000004d8cc7825 */ /* 0x000fe200078e0246 */
[----:B------:R4:W-:Y:S02]  /*6940*/  STL.64 [R1+0x1a0], R98 ;  /* 0x0001a06201007387 */ /* 0x0009e40000100a00 */
[----:B------:R-:W-:Y:S01]  /*6950*/  PRMT R249, R202, 0x5410, R3 ;  /* 0x00005410caf97816 */ /* 0x000fe20000000003 */
[----:B------:R-:W-:Y:S01]  /*6960*/  IMAD R3, R2, 0x13, RZ ;  /* 0x0000001302037824 */ /* 0x000fe200078e02ff */
[----:B------:R5:W-:Y:S01]  /*6970*/  STL.64 [R1+0x198], R96 ;  /* 0x0001986001007387 */ /* 0x000be20000100a00 */
[----:B------:R-:W-:-:S03]  /*6980*/  IMAD.WIDE R206, R216, 0x4, R72 ;  /* 0x00000004d8ce7825 */ /* 0x000fc600078e0248 */
[----:B------:R2:W-:Y:S01]  /*6990*/  STL.64 [R1+0x190], R94 ;  /* 0x0001905e01007387 */ /* 0x0005e20000100a00 */
[----:B---3--:R-:W-:-:S03]  /*69a0*/  IMAD.WIDE R100, R5, 0x4, R84 ;  /* 0x0000000405647825 */ /* 0x008fc600078e0254 */
[----:B------:R3:W-:Y:S01]  /*69b0*/  STL.64 [R1+0x188], R92 ;  /* 0x0001885c01007387 */ /* 0x0007e20000100a00 */
[----:B----4-:R-:W-:-:S03]  /*69c0*/  IMAD.WIDE R98, R5, 0x4, R70 ;  /* 0x0000000405627825 */ /* 0x010fc600078e0246 */
[----:B------:R1:W-:Y:S01]  /*69d0*/  STL.64 [R1+0x180], R90 ;  /* 0x0001805a01007387 */ /* 0x0003e20000100a00 */
[----:B-----5:R-:W-:-:S03]  /*69e0*/  IMAD.WIDE R96, R5, 0x4, R72 ;  /* 0x0000000405607825 */ /* 0x020fc600078e0248 */
[----:B------:R4:W-:Y:S01]  /*69f0*/  STL.64 [R1+0x178], R88 ;  /* 0x0001785801007387 */ /* 0x0009e20000100a00 */
[----:B--2---:R-:W-:-:S03]  /*6a00*/  IMAD.WIDE R94, R5, 0x4, R74 ;  /* 0x00000004055e7825 */ /* 0x004fc600078e024a */
[----:B------:R2:W-:Y:S01]  /*6a10*/  LDGSTS.E [R246+0x5800], desc[UR18][R100.64], !P3 ;  /* 0x0580000064f67fae */ /* 0x0005e2000d921852 */
[----:B---3--:R-:W-:-:S03]  /*6a20*/  IMAD.WIDE R92, R5, 0x4, R76 ;  /* 0x00000004055c7825 */ /* 0x008fc600078e024c */
[----:B------:R3:W-:Y:S01]  /*6a30*/  STL.64 [R1+0x170], R86 ;  /* 0x0001705601007387 */ /* 0x0007e20000100a00 */
[----:B-1----:R-:W-:-:S03]  /*6a40*/  IMAD.WIDE R90, R5, 0x4, R78 ;  /* 0x00000004055a7825 */ /* 0x002fc600078e024e */
[----:B------:R1:W-:Y:S01]  /*6a50*/  LDGSTS.E [R246+0x5900], desc[UR18][R98.64], !P3 ;  /* 0x0590000062f67fae */ /* 0x0003e2000d921852 */
[----:B----4-:R-:W-:-:S03]  /*6a60*/  IMAD.WIDE R88, R5, 0x4, R80 ;  /* 0x0000000405587825 */ /* 0x010fc600078e0250 */
[----:B------:R4:W-:Y:S01]  /*6a70*/  LDGSTS.E [R246+0x5a00], desc[UR18][R96.64], !P3 ;  /* 0x05a0000060f67fae */ /* 0x0009e2000d921852 */
[----:B------:R-:W-:-:S03]  /*6a80*/  IMAD.WIDE R208, R216, 0x4, R74 ;  /* 0x00000004d8d07825 */ /* 0x000fc600078e024a */
[----:B------:R5:W-:Y:S01]  /*6a90*/  LDGSTS.E [R246+0x5b00], desc[UR18][R94.64], !P3 ;  /* 0x05b000005ef67fae */ /* 0x000be2000d921852 */
[----:B---3--:R-:W-:-:S03]  /*6aa0*/  IMAD.WIDE R86, R5, 0x4, R82 ;  /* 0x0000000405567825 */ /* 0x008fc600078e0252 */
[----:B------:R3:W-:Y:S01]  /*6ab0*/  LDGSTS.E [R246+0x5c00], desc[UR18][R92.64], !P3 ;  /* 0x05c000005cf67fae */ /* 0x0007e2000d921852 */
[----:B------:R-:W-:-:S03]  /*6ac0*/  IMAD R5, R2, 0xf, RZ ;  /* 0x0000000f02057824 */ /* 0x000fc600078e02ff */
[----:B------:R3:W-:Y:S04]  /*6ad0*/  LDGSTS.E [R246+0x5d00], desc[UR18][R90.64], !P3 ;  /* 0x05d000005af67fae */ /* 0x0007e8000d921852 */
[----:B------:R3:W-:Y:S04]  /*6ae0*/  LDGSTS.E [R246+0x5e00], desc[UR18][R88.64], !P3 ;  /* 0x05e0000058f67fae */ /* 0x0007e8000d921852 */
[----:B------:R3:W-:Y:S01]  /*6af0*/  LDGSTS.E [R246+0x5f00], desc[UR18][R86.64], !P3 ;  /* 0x05f0000056f67fae */ /* 0x0007e2000d921852 */
[----:B------:R-:W-:Y:S01]  /*6b00*/  ISETP.GE.U32.AND P3, PT, R203, 0x7fffffd1, PT ;  /* 0x7fffffd1cb00780c */ /* 0x000fe20003f66070 */
[----:B------:R-:W-:-:S02]  /*6b10*/  IMAD.WIDE R202, R216, 0x4, R84 ;  /* 0x00000004d8ca7825 */ /* 0x000fc400078e0254 */
[----:B------:R2:W-:Y:S04]  /*6b20*/  STL.64 [R1+0x168], R100 ;  /* 0x0001686401007387 */ /* 0x0005e80000100a00 */
[----:B------:R1:W-:Y:S04]  /*6b30*/  STL.64 [R1+0x160], R98 ;  /* 0x0001606201007387 */ /* 0x0003e80000100a00 */
[----:B------:R4:W-:Y:S04]  /*6b40*/  STL.64 [R1+0x158], R96 ;  /* 0x0001586001007387 */ /* 0x0009e80000100a00 */
[----:B------:R5:W-:Y:S01]  /*6b50*/  STL.64 [R1+0x150], R94 ;  /* 0x0001505e01007387 */ /* 0x000be20000100a00 */
[----:B--2---:R-:W-:-:S03]  /*6b60*/  IMAD.WIDE R100, R5, 0x4, R84 ;  /* 0x0000000405647825 */ /* 0x004fc600078e0254 */
[----:B------:R3:W-:Y:S01]  /*6b70*/  STL.64 [R1+0x148], R92 ;  /* 0x0001485c01007387 */ /* 0x0007e20000100a00 */
[----:B-1----:R-:W-:-:S03]  /*6b80*/  IMAD.WIDE R98, R5, 0x4, R70 ;  /* 0x0000000405627825 */ /* 0x002fc600078e0246 */
[----:B------:R1:W-:Y:S01]  /*6b90*/  STL.64 [R1+0x140], R90 ;  /* 0x0001405a01007387 */ /* 0x0003e20000100a00 */
[----:B----4-:R-:W-:-:S03]  /*6ba0*/  IMAD.WIDE R96, R5, 0x4, R72 ;  /* 0x0000000405607825 */ /* 0x010fc600078e0248 */
[----:B------:R2:W-:Y:S01]  /*6bb0*/  STL.64 [R1+0x138], R88 ;  /* 0x0001385801007387 */ /* 0x0005e20000100a00 */
[----:B-----5:R-:W-:-:S03]  /*6bc0*/  IMAD.WIDE R94, R5, 0x4, R74 ;  /* 0x00000004055e7825 */ /* 0x020fc600078e024a */
[----:B------:R4:W-:Y:S01]  /*6bd0*/  STL.64 [R1+0x130], R86 ;  /* 0x0001305601007387 */ /* 0x0009e20000100a00 */
[----:B---3--:R-:W-:-:S03]  /*6be0*/  IMAD.WIDE R92, R5, 0x4, R76 ;  /* 0x00000004055c7825 */ /* 0x008fc600078e024c */
[----:B------:R3:W-:Y:S01]  /*6bf0*/  STL.64 [R1+0x128], R100 ;  /* 0x0001286401007387 */ /* 0x0007e20000100a00 */
[----:B-1----:R-:W-:-:S03]  /*6c00*/  IMAD.WIDE R90, R5, 0x4, R78 ;  /* 0x00000004055a7825 */ /* 0x002fc600078e024e */
[----:B------:R3:W-:Y:S01]  /*6c10*/  LDGSTS.E [R246+0x7800], desc[UR18][R100.64], !P3 ;  /* 0x0780000064f67fae */ /* 0x0007e2000d921852 */
[----:B--2---:R-:W-:-:S03]  /*6c20*/  IMAD.WIDE R88, R5, 0x4, R80 ;  /* 0x0000000405587825 */ /* 0x004fc600078e0250 */
[----:B------:R1:W-:Y:S01]  /*6c30*/  STL.64 [R1+0x120], R98 ;  /* 0x0001206201007387 */ /* 0x0003e20000100a00 */
[----:B----4-:R-:W-:Y:S01]  /*6c40*/  IMAD.WIDE R86, R5, 0x4, R82 ;  /* 0x0000000405567825 */ /* 0x010fe200078e0252 */
[----:B------:R-:W-:Y:S02]  /*6c50*/  LOP3.LUT R5, R252, 0x40, RZ, 0x3c, !PT ;  /* 0x00000040fc057812 */ /* 0x000fe400078e3cff */
        /* <DEDUP_REMOVED lines=20> */
[----:B------:R-:W-:Y:S01]  /*6da0*/  SHF.R.U64 R0, R249, 0x1f, RZ ;  /* 0x0000001ff9007819 */ /* 0x000fe200000012ff */
[----:B------:R2:W-:Y:S01]  /*6db0*/  STL.64 [R1+0xb8], R100 ;  /* 0x0000b86401007387 */ /* 0x0005e20000100a00 */
[----:B---3--:R-:W-:Y:S02]  /*6dc0*/  IMAD.WIDE R88, R3, 0x4, R80 ;  /* 0x0000000403587825 */ /* 0x008fe400078e0250 */
[----:B------:R-:W-:Y:S01]  /*6dd0*/  LOP3.LUT P6, RZ, R0, 0x1, RZ, 0xc0, !PT ;  /* 0x0000000100ff7812 */ /* 0x000fe200078cc0ff */
[----:B------:R2:W-:Y:S01]  /*6de0*/  LDGSTS.E [R246+0x9800], desc[UR18][R100.64], P5 ;  /* 0x0980000064f67fae */ /* 0x0005e2000a921852 */
[----:B------:R-:W-:-:S03]  /*6df0*/  SHF.R.U64 R0, R249, 0x1b, RZ ;  /* 0x0000001bf9007819 */ /* 0x000fc600000012ff */
[----:B------:R-:W-:Y:S01]  /*6e00*/  STL.64 [R1+0xb0], R98 ;  /* 0x0000b06201007387 */ /* 0x000fe20000100a00 */
[----:B-1----:R-:W-:Y:S01]  /*6e10*/  IMAD.WIDE R86, R3, 0x4, R82 ;  /* 0x0000000403567825 */ /* 0x002fe200078e0252 */
[----:B------:R-:W-:Y:S02]  /*6e20*/  SHF.R.U64 R3, R249, 0xf, RZ ;  /* 0x0000000ff9037819 */ /* 0x000fe400000012ff */
[----:B------:R-:W-:Y:S04]  /*6e30*/  LDGSTS.E [R246+0x9900], desc[UR18][R98.64], P5 ;  /* 0x0990000062f67fae */ /* 0x000fe8000a921852 */
[----:B------:R-:W-:Y:S01]  /*6e40*/  STL.64 [R1+0xa8], R96 ;  /* 0x0000a86001007387 */ /* 0x000fe20000100a00 */
[----:B--2---:R-:W-:Y:S02]  /*6e50*/  IMAD.MOV.U32 R100, RZ, RZ, R214 ;  /* 0x000000ffff647224 */ /* 0x004fe400078e00d6 */
[----:B------:R-:W-:Y:S01]  /*6e60*/  IMAD.MOV.U32 R101, RZ, RZ, R215 ;  /* 0x000000ffff657224 */ /* 0x000fe200078e00d7 */
        /* <DEDUP_REMOVED lines=11> */
[----:B------:R1:W-:Y:S01]  /*6f20*/  LDGSTS.E [R246+0x9f00], desc[UR18][R86.64], P5 ;  /* 0x09f0000056f67fae */ /* 0x0003e2000a921852 */
[----:B------:R-:W-:-:S02]  /*6f30*/  LOP3.LUT P5, RZ, R3, 0x1, RZ, 0xc0, !PT ;  /* 0x0000000103ff7812 */ /* 0x000fc400078ac0ff */
[----:B------:R-:W-:Y:S01]  /*6f40*/  LOP3.LUT R3, R252, 0x20, RZ, 0x3c, !PT ;  /* 0x00000020fc037812 */ /* 0x000fe200078e3cff */
[----:B------:R-:W-:Y:S04]  /*6f50*/  LDGSTS.E [R246+0xb800], desc[UR18][R202.64], P4 ;  /* 0x0b800000caf67fae */ /* 0x000fe8000a121852 */
[----:B------:R-:W-:Y:S01]  /*6f60*/  LDGSTS.E [R246+0xb900], desc[UR18][R204.64], P4 ;  /* 0x0b900000ccf67fae */ /* 0x000fe2000a121852 */
[----:B-1----:R-:W-:Y:S01]  /*6f70*/  MOV R86, R212 ;  /* 0x000000d400567202 */ /* 0x002fe20000000f00 */
[----:B------:R-:W-:Y:S02]  /*6f80*/  IMAD.MOV.U32 R87, RZ, RZ, R213 ;  /* 0x000000ffff577224 */ /* 0x000fe400078e00d5 */
[----:B------:R-:W-:Y:S01]  /*6f90*/  LDGSTS.E [R246+0xba00], desc[UR18][R206.64], P4 ;  /* 0x0ba00000cef67fae */ /* 0x000fe2000a121852 */
[----:B------:R-:W-:-:S03]  /*6fa0*/  IMAD.WIDE R212, R216, 0x4, R78 ;  /* 0x00000004d8d47825 */ /* 0x000fc600078e024e */
[----:B------:R-:W-:Y:S01]  /*6fb0*/  LDGSTS.E [R246+0xbb00], desc[UR18][R208.64], P4 ;  /* 0x0bb00000d0f67fae */ /* 0x000fe2000a121852 */
[----:B------:R-:W-:-:S03]  /*6fc0*/  IMAD.WIDE R216, R216, 0x4, R82 ;  /* 0x00000004d8d87825 */ /* 0x000fc600078e0252 */
[----:B------:R-:W-:Y:S04]  /*6fd0*/  LDGSTS.E [R246+0xbc00], desc[UR18][R210.64], P4 ;  /* 0x0bc00000d2f67fae */ /* 0x000fe8000a121852 */
[----:B------:R-:W-:Y:S04]  /*6fe0*/  LDGSTS.E [R246+0xbd00], desc[UR18][R212.64], P4 ;  /* 0x0bd00000d4f67fae */ /* 0x000fe8000a121852 */
[----:B------:R-:W-:Y:S04]  /*6ff0*/  LDGSTS.E [R246+0xbe00], desc[UR18][R214.64], P4 ;  /* 0x0be00000d6f67fae */ /* 0x000fe8000a121852 */
[----:B------:R-:W-:Y:S01]  /*7000*/  LDGSTS.E [R246+0xbf00], desc[UR18][R216.64], P4 ;  /* 0x0bf00000d8f67fae */ /* 0x000fe2000a121852 */
[----:B------:R-:W-:Y:S01]  /*7010*/  LOP3.LUT P4, RZ, R0, 0x1, RZ, 0xc0, !PT ;  /* 0x0000000100ff7812 */ /* 0x000fe2000788c0ff */
[----:B------:R-:W-:Y:S01]  /*7020*/  IMAD R0, R2, 0x1f, RZ ;  /* 0x0000001f02007824 */ /* 0x000fe200078e02ff */
[----:B------:R-:W-:Y:S01]  /*7030*/  SHF.R.U64 R2, R249, 0x17, RZ ;  /* 0x00000017f9027819 */ /* 0x000fe200000012ff */
[----:B------:R-:W-:Y:S02]  /*7040*/  LDGSTS.E [R246+0xd800], desc[UR18][R218.64], P3 ;  /* 0x0d800000daf67fae */ /* 0x000fe40009921852 */
[----:B------:R-:W-:-:S02]  /*7050*/  IMAD.WIDE R98, R0, 0x4, R72 ;  /* 0x0000000400627825 */ /* 0x000fc400078e0248 */
[----:B------:R-:W-:Y:S02]  /*7060*/  LDGSTS.E [R246+0xd900], desc[UR18][R222.64], P3 ;  /* 0x0d900000def67fae */ /* 0x000fe40009921852 */
[C---:B------:R-:W-:Y:S02]  /*7070*/  IMAD.WIDE R220, R0.reuse, 0x4, R84 ;  /* 0x0000000400dc7825 */ /* 0x040fe400078e0254 */
[----:B------:R-:W-:Y:S02]  /*7080*/  LDGSTS.E [R246+0xda00], desc[UR18][R224.64], P3 ;  /* 0x0da00000e0f67fae */ /* 0x000fe40009921852 */
[C---:B------:R-:W-:Y:S02]  /*7090*/  IMAD.WIDE R96, R0.reuse, 0x4, R74 ;  /* 0x0000000400607825 */ /* 0x040fe400078e024a */
        /* <DEDUP_REMOVED lines=8> */
[----:B------:R-:W-:Y:S01]  /*7120*/  LDGSTS.E [R246+0xdf00], desc[UR18][R234.64], P3 ;  /* 0x0df00000eaf67fae */ /* 0x000fe20009921852 */
[----:B------:R-:W-:Y:S01]  /*7130*/  LOP3.LUT P3, RZ, R2, 0x1, RZ, 0xc0, !PT ;  /* 0x0000000102ff7812 */ /* 0x000fe2000786c0ff */
[----:B------:R-:W-:Y:S01]  /*7140*/  IMAD.WIDE R88, R0, 0x4, R82 ;  /* 0x0000000400587825 */ /* 0x000fe200078e0252 */
[----:B------:R-:W-:Y:S01]  /*7150*/  SHF.R.U64 R2, R249, 0x13, RZ ;  /* 0x00000013f9027819 */ /* 0x000fe200000012ff */
[----:B------:R-:W-:Y:S01]  /*7160*/  STL.64 [R1+0x48], R98 ;  /* 0x0000486201007387 */ /* 0x000fe20000100a00 */
[----:B------:R-:W-:Y:S01]  /*7170*/  IADD3 R3, R3, UR6, RZ ;  /* 0x0000000603037c10 */ /* 0x000fe2000fffe0ff */
[----:B------:R-:W-:Y:S02]  /*7180*/  VIADD R5, R5, UR6 ;  /* 0x0000000605057c36 */ /* 0x000fe40008000000 */
[----:B------:R-:W-:Y:S01]  /*7190*/  STL.64 [R1+0x40], R96 ;  /* 0x0000406001007387 */ /* 0x000fe20000100a00 */
[----:B------:R-:W-:Y:S01]  /*71a0*/  IMAD.SHL.U32 R0, R238, 0x20, RZ ;  /* 0x00000020ee007824 */ /* 0x000fe200078e00ff */
[----:B------:R-:W-:-:S02]  /*71b0*/  LOP3.LUT R238, R252, 0x60, RZ, 0x3c, !PT ;  /* 0x00000060fcee7812 */ /* 0x000fc400078e3cff */
[----:B------:R-:W-:Y:S04]  /*71c0*/  LDGSTS.E [R246+0xf800], desc[UR18][R220.64], !P2 ;  /* 0x0f800000dcf67fae */ /* 0x000fe8000d121852 */
[----:B------:R1:W-:Y:S04]  /*71d0*/  STL.64 [R1+0x38], R94 ;  /* 0x0000385e01007387 */ /* 0x0003e80000100a00 */
[----:B------:R-:W-:Y:S04]  /*71e0*/  LDGSTS.E [R246+0xf900], desc[UR18][R236.64], !P2 ;  /* 0x0f900000ecf67fae */ /* 0x000fe8000d121852 */
[----:B------:R-:W-:Y:S04]  /*71f0*/  STL.64 [R1+0x30], R92 ;  /* 0x0000305c01007387 */ /* 0x000fe80000100a00 */
[----:B------:R-:W-:Y:S04]  /*7200*/  LDGSTS.E [R246+0xfa00], desc[UR18][R98.64], !P2 ;  /* 0x0fa0000062f67fae */ /* 0x000fe8000d121852 */
[----:B------:R-:W-:Y:S04]  /*7210*/  STL.64 [R1+0x28], R90 ;  /* 0x0000285a01007387 */ /* 0x000fe80000100a00 */
[----:B------:R-:W-:Y:S04]  /*7220*/  LDGSTS.E [R246+0xfb00], desc[UR18][R96.64], !P2 ;  /* 0x0fb0000060f67fae */ /* 0x000fe8000d121852 */
[----:B------:R2:W-:Y:S04]  /*7230*/  STL.64 [R1+0x8], R88 ;  /* 0x0000085801007387 */ /* 0x0005e80000100a00 */
[----:B------:R-:W-:Y:S04]  /*7240*/  LDGSTS.E [R246+0xfc00], desc[UR18][R94.64], !P2 ;  /* 0x0fc000005ef67fae */ /* 0x000fe8000d121852 */
[----:B------:R-:W-:Y:S04]  /*7250*/  LDGSTS.E [R246+0xfd00], desc[UR18][R92.64], !P2 ;  /* 0x0fd000005cf67fae */ /* 0x000fe8000d121852 */
[----:B------:R-:W-:Y:S04]  /*7260*/  LDGSTS.E [R246+0xfe00], desc[UR18][R90.64], !P2 ;  /* 0x0fe000005af67fae */ /* 0x000fe8000d121852 */
[----:B-1----:R-:W3:Y:S04]  /*7270*/  LDL.LU.64 R94, [R1+0x4a8] ;  /* 0x0004a800015e7983 */ /* 0x002ee80000300a00 */
[----:B------:R2:W-:Y:S01]  /*7280*/  LDGSTS.E [R246+0xff00], desc[UR18][R88.64], !P2 ;  /* 0x0ff0000058f67fae */ /* 0x0005e2000d121852 */
[----:B------:R-:W-:-:S02]  /*7290*/  LOP3.LUT P2, RZ, R2, 0x1, RZ, 0xc0, !PT ;  /* 0x0000000102ff7812 */ /* 0x000fc4000784c0ff */
[----:B------:R-:W-:Y:S01]  /*72a0*/  IADD3 R2, R252, UR6, RZ ;  /* 0x00000006fc027c10 */ /* 0x000fe2000fffe0ff */
[----:B------:R-:W0:Y:S04]  /*72b0*/  LDGDEPBAR ;  /* 0x00000000000079af */ /* 0x000e280000000000 */
[----:B------:R-:W-:Y:S01]  /*72c0*/  LDGSTS.E [R2+0x20000], desc[UR18][R46.64], P0 ;  /* 0x200000002e027fae */ /* 0x000fe20008121852 */
[----:B--2---:R-:W-:-:S03]  /*72d0*/  IMAD.MOV.U32 R88, RZ, RZ, R86 ;  /* 0x000000ffff587224 */ /* 0x004fc600078e0056 */
[----:B------:R-:W-:Y:S01]  /*72e0*/  LDGSTS.E [R2+0x20400], desc[UR18][R60.64], P0 ;  /* 0x204000003c027fae */ /* 0x000fe20008121852 */
[----:B------:R-:W-:-:S03]  /*72f0*/  IMAD.MOV.U32 R89, RZ, RZ, R87 ;  /* 0x000000ffff597224 */ /* 0x000fc600078e0057 */
[----:B------:R-:W2:Y:S04]  /*7300*/  LDL.LU.64 R86, [R1+0x498] ;  /* 0x0004980001567983 */ /* 0x000ea80000300a00 */
[----:B------:R-:W-:Y:S04]  /*7310*/  LDGSTS.E [R2+0x20800], desc[UR18][R48.64], P0 ;  /* 0x2080000030027fae */ /* 0x000fe80008121852 */
        /* <DEDUP_REMOVED lines=13> */
[----:B------:R-:W-:-:S03]  /*73f0*/  VIADD R238, R238, UR6 ;  /* 0x00000006eeee7c36 */ /* 0x000fc60008000000 */
        /* <DEDUP_REMOVED lines=16> */
[----:B------:R-:W0:Y:S01]  /*7500*/  LDGDEPBAR ;  /* 0x00000000000079af */ /* 0x000e220000000000 */
[C---:B------:R-:W-:Y:S01]  /*7510*/  IMAD.WIDE R96, R0.reuse, 0x4, R84 ;  /* 0x0000000400607825 */ /* 0x040fe200078e0254 */
[----:B------:R-:W-:Y:S03]  /*7520*/  BAR.SYNC.DEFER_BLOCKING 0x0 ;  /* 0x0000000000007b1d */ /* 0x000fe60000010000 */
[----:B------:R-:W-:-:S04]  /*7530*/  IMAD.WIDE R70, R0, 0x4, R70 ;  /* 0x0000000400467825 */ /* 0x000fc800078e0246 */
[C---:B------:R-:W-:Y:S01]  /*7540*/  IMAD.WIDE R92, R0.reuse, 0x4, R72 ;  /* 0x00000004005c7825 */ /* 0x040fe200078e0248 */
[----:B------:R-:W4:Y:S04]  /*7550*/  LDL.LU.64 R244, [R1+0x488] ;  /* 0x0004880001f47983 */ /* 0x000f280000300a00 */
[----:B------:R-:W5:Y:S01]  /*7560*/  LDL.LU.64 R84, [R1+0x4a0] ;  /* 0x0004a00001547983 */ /* 0x000f620000300a00 */
[----:B------:R-:W-:-:S03]  /*7570*/  IMAD.WIDE R90, R0, 0x4, R78 ;  /* 0x00000004005a7825 */ /* 0x000fc600078e024e */
[----:B------:R1:W-:Y:S01]  /*7580*/  STL.64 [R1+0x8d8], R96 ;  /* 0x0008d86001007387 */ /* 0x0003e20000100a00 */
[----:B------:R-:W-:-:S03]  /*7590*/  IMAD.WIDE R74, R0, 0x4, R74 ;  /* 0x00000004004a7825 */ /* 0x000fc600078e024a */
[----:B------:R-:W4:Y:S01]  /*75a0*/  LDL.LU.64 R72, [R1+0x480] ;  /* 0x0004800001487983 */ /* 0x000f220000300a00 */
[----:B------:R-:W-:-:S03]  /*75b0*/  IMAD.WIDE R76, R0, 0x4, R76 ;  /* 0x00000004004c7825 */ /* 0x000fc600078e024c */
[----:B------:R-:W-:Y:S04]  /*75c0*/  STL.64 [R1+0x8e0], R70 ;  /* 0x0008e04601007387 */ /* 0x000fe80000100a00 */
[----:B------:R1:W-:Y:S01]  /*75d0*/  STL.64 [R1+0x8e8], R92 ;  /* 0x0008e85c01007387 */ /* 0x0003e20000100a00 */
[----:B------:R-:W-:-:S03]  /*75e0*/  IMAD.WIDE R80, R0, 0x4, R80 ;  /* 0x0000000400507825 */ /* 0x000fc600078e0250 */
[----:B------:R-:W4:Y:S01]  /*75f0*/  LDL.LU.64 R78, [R1+0x490] ;  /* 0x00049000014e7983 */ /* 0x000f220000300a00 */
[----:B------:R-:W-:-:S03]  /*7600*/  IMAD.WIDE R82, R0, 0x4, R82 ;  /* 0x0000000400527825 */ /* 0x000fc600078e0252 */
[----:B------:R-:W-:Y:S04]  /*7610*/  STL.64 [R1+0x8f0], R74 ;  /* 0x0008f04a01007387 */ /* 0x000fe80000100a00 */
[----:B------:R-:W-:Y:S04]  /*7620*/  STL.64 [R1+0x8f8], R76 ;  /* 0x0008f84c01007387 */ /* 0x000fe80000100a00 */
[----:B------:R-:W-:Y:S01]  /*7630*/  @!PT LDS RZ, [RZ] ;  /* 0x00000000fffff984 */ /* 0x000fe20000000800 */
[----:B------:R-:W-:Y:S01]  /*7640*/  @!PT LDS RZ, [RZ] ;  /* 0x00000000fffff984 */ /* 0x000fe20000000800 */
[----:B------:R-:W-:Y:S01]  /*7650*/  @!PT LDS RZ, [RZ] ;  /* 0x00000000fffff984 */ /* 0x000fe20000000800 */
[----:B------:R1:W-:Y:S01]  /*7660*/  LDGSTS.E [R4+0x10000], desc[UR18][R96.64], P6 ;  /* 0x1000000060047fae */ /* 0x0003e2000b121852 */
[----:B------:R-:W-:-:S03]  /*7670*/  IMAD.WIDE R100, R0, 0x4, R100 ;  /* 0x0000000400647825 */ /* 0x000fc600078e0264 */
[----:B------:R1:W-:Y:S04]  /*7680*/  STL.64 [R1+0x900], R90 ;  /* 0x0009005a01007387 */ /* 0x0003e80000100a00 */
[----:B------:R-:W-:Y:S04]  /*7690*/  LDGSTS.E [R4+0x10100], desc[UR18][R70.64], P6 ;  /* 0x1010000046047fae */ /* 0x000fe8000b121852 */
[----:B------:R-:W-:Y:S01]  /*76a0*/  STL.64 [R1+0x908], R80 ;  /* 0x0009085001007387 */ /* 0x000fe20000100a00 */
[----:B-1----:R-:W-:-:S03]  /*76b0*/  IMAD.WIDE R96, R0, 0x4, R88 ;  /* 0x0000000400607825 */ /* 0x002fc600078e0258 */
[----:B------:R-:W-:Y:S04]  /*76c0*/  LDGSTS.E [R4+0x10200], desc[UR18][R92.64], P6 ;  /* 0x102000005c047fae */ /* 0x000fe8000b121852 */
[----:B------:R2:W-:Y:S04]  /*76d0*/  STL.64 [R1+0x910], R82 ;  /* 0x0009105201007387 */ /* 0x0005e80000100a00 */
[----:B------:R-:W-:Y:S04]  /*76e0*/  LDGSTS.E [R4+0x10300], desc[UR18][R74.64], P6 ;  /* 0x103000004a047fae */ /* 0x000fe8000b121852 */
[----:B------:R-:W-:Y:S04]  /*76f0*/  LDGSTS.E [R4+0x10400], desc[UR18][R76.64], P6 ;  /* 0x104000004c047fae */ /* 0x000fe8000b121852 */
[----:B------:R-:W4:Y:S04]  /*7700*/  LDL.LU.64 R98, [R1+0x3f8] ;  /* 0x0003f80001627983 */ /* 0x000f280000300a00 */
[----:B------:R-:W-:Y:S04]  /*7710*/  LDGSTS.E [R4+0x10500], desc[UR18][R90.64], P6 ;  /* 0x105000005a047fae */ /* 0x000fe8000b121852 */
[----:B------:R-:W4:Y:S04]  /*7720*/  LDL.LU.64 R92, [R1+0x3f0] ;  /* 0x0003f000015c7983 */ /* 0x000f280000300a00 */
[----:B------:R-:W-:Y:S04]  /*7730*/  LDGSTS.E [R4+0x10600], desc[UR18][R80.64], P6 ;  /* 0x1060000050047fae */ /* 0x000fe8000b121852 */
[----:B------:R-:W4:Y:S04]  /*7740*/  LDL.LU.64 R90, [R1+0x3e8] ;  /* 0x0003e800015a7983 */ /* 0x000f280000300a00 */
[----:B------:R-:W4:Y:S04]  /*7750*/  LDL.LU.64 R76, [R1+0x3e0] ;  /* 0x0003e000014c7983 */ /* 0x000f280000300a00 */
[----:B------:R-:W4:Y:S04]  /*7760*/  LDL.LU.64 R88, [R1+0x3d8] ;  /* 0x0003d80001587983 */ /* 0x000f280000300a00 */
[----:B------:R1:W-:Y:S04]  /*7770*/  STL.64 [R1+0x4b8], R100 ;  /* 0x0004b86401007387 */ /* 0x0003e80000100a00 */
[----:B------:R1:W-:Y:S04]  /*7780*/  STL.64 [R1+0x4b0], R96 ;  /* 0x0004b06001007387 */ /* 0x0003e80000100a00 */
[----:B------:R2:W-:Y:S04]  /*7790*/  LDGSTS.E [R4+0x10700], desc[UR18][R82.64], P6 ;  /* 0x1070000052047fae */ /* 0x0005e8000b121852 */
[----:B------:R-:W4:Y:S04]  /*77a0*/  LDL.LU.64 R74, [R1+0x3d0] ;  /* 0x0003d000014a7983 */ /* 0x000f280000300a00 */
[----:B------:R-:W-:Y:S04]  /*77b0*/  LDGSTS.E [R4+0x12000], desc[UR18][R100.64], P4 ;  /* 0x1200000064047fae */ /* 0x000fe8000a121852 */
[----:B------:R-:W-:Y:S01]  /*77c0*/  LDGSTS.E [R4+0x12100], desc[UR18][R96.64], P4 ;  /* 0x1210000060047fae */ /* 0x000fe2000a121852 */
[----:B---3--:R-:W-:-:S05]  /*77d0*/  IMAD.WIDE R94, R0, 0x4, R94 ;  /* 0x00000004005e7825 */ /* 0x008fca00078e025e */
[----:B------:R3:W-:Y:S04]  /*77e0*/  STL.64 [R1+0x4a8], R94 ;  /* 0x0004a85e01007387 */ /* 0x0007e80000100a00 */
[----:B------:R-:W-:Y:S01]  /*77f0*/  LDGSTS.E [R4+0x12200], desc[UR18][R94.64], P4 ;  /* 0x122000005e047fae */ /* 0x000fe2000a121852 */
[----:B--2---:R-:W-:-:S03]  /*7800*/  IMAD.WIDE R82, R0, 0x4, R86 ;  /* 0x0000000400527825 */ /* 0x004fc600078e0256 */
[----:B------:R-:W2:Y:S01]  /*7810*/  LDL.LU.64 R86, [R1+0x3c8] ;  /* 0x0003c80001567983 */ /* 0x000ea20000300a00 */
[----:B-----5:R-:W-:-:S05]  /*7820*/  IMAD.WIDE R84, R0, 0x4, R84 ;  /* 0x0000000400547825 */ /* 0x020fca00078e0254 */
[----:B------:R-:W-:Y:S01]  /*7830*/  STL.64 [R1+0x4a0], R84 ;  /* 0x0004a05401007387 */ /* 0x000fe20000100a00 */
[----:B----4-:R-:W-:-:S03]  /*7840*/  IMAD.WIDE R72, R0, 0x4, R72 ;  /* 0x0000000400487825 */ /* 0x010fc600078e0248 */
[----:B------:R-:W-:Y:S04]  /*7850*/  STL.64 [R1+0x498], R82 ;  /* 0x0004985201007387 */ /* 0x000fe80000100a00 */
[----:B------:R-:W-:Y:S04]  /*7860*/  LDGSTS.E [R4+0x12300], desc[UR18][R84.64], P4 ;  /* 0x1230000054047fae */ /* 0x000fe8000a121852 */
[----:B------:R-:W-:Y:S01]  /*7870*/  LDGSTS.E [R4+0x12400], desc[UR18][R82.64], P4 ;  /* 0x1240000052047fae */ /* 0x000fe2000a121852 */
[----:B------:R-:W-:-:S04]  /*7880*/  IMAD.WIDE R80, R0, 0x4, R78 ;  /* 0x0000000400507825 */ /* 0x000fc800078e024e */
[C---:B------:R-:W-:Y:S01]  /*7890*/  IMAD.WIDE R78, R0.reuse, 0x4, R244 ;  /* 0x00000004004e7825 */ /* 0x040fe200078e02f4 */
[----:B------:R-:W-:Y:S04]  /*78a0*/  LDGSTS.E [R4+0x12500], desc[UR18][R80.64], P4 ;  /* 0x1250000050047fae */ /* 0x000fe8000a121852 */
[----:B------:R-:W4:Y:S04]  /*78b0*/  LDL.LU.64 R244, [R1+0x3c0] ;  /* 0x0003c00001f47983 */ /* 0x000f280000300a00 */
[----:B------:R-:W-:Y:S04]  /*78c0*/  STL.64 [R1+0x490], R80 ;  /* 0x0004905001007387 */ /* 0x000fe80000100a00 */
[----:B------:R-:W-:Y:S04]  /*78d0*/  STL.64 [R1+0x488], R78 ;  /* 0x0004884e01007387 */ /* 0x000fe80000100a00 */
[----:B------:R5:W-:Y:S04]  /*78e0*/  STL.64 [R1+0x480], R72 ;  /* 0x0004804801007387 */ /* 0x000be80000100a00 */
[----:B-1----:R-:W4:Y:S04]  /*78f0*/  LDL.LU.64 R100, [R1+0x338] ;  /* 0x0003380001647983 */ /* 0x002f280000300a00 */
[----:B------:R-:W-:Y:S04]  /*7900*/  LDGSTS.E [R4+0x12600], desc[UR18][R78.64], P4 ;  /* 0x126000004e047fae */ /* 0x000fe8000a121852 */
[----:B------:R5:W-:Y:S04]  /*7910*/  LDGSTS.E [R4+0x12700], desc[UR18][R72.64], P4 ;  /* 0x1270000048047fae */ /* 0x000be8000a121852 */
[----:B------:R-:W4:Y:S04]  /*7920*/  LDL.LU.64 R96, [R1+0x330] ;  /* 0x0003300001607983 */ /* 0x000f280000300a00 */
[----:B---3--:R-:W3:Y:S01]  /*7930*/  LDL.LU.64 R94, [R1+0x328] ;  /* 0x00032800015e7983 */ /* 0x008ee20000300a00 */
[----:B-----5:R-:W-:-:S05]  /*7940*/  IMAD.WIDE R72, R0, 0x4, R98 ;  /* 0x0000000400487825 */ /* 0x020fca00078e0262 */
[----:B------:R-:W-:Y:S01]  /*7950*/  LDGSTS.E [R4+0x14000], desc[UR18][R72.64], P3 ;  /* 0x1400000048047fae */ /* 0x000fe20009921852 */
[----:B------:R-:W-:-:S03]  /*7960*/  IMAD.WIDE R98, R0, 0x4, R92 ;  /* 0x0000000400627825 */ /* 0x000fc600078e025c */
[----:B------:R-:W5:Y:S04]  /*7970*/  LDL.LU.64 R92, [R1+0x320] ;  /* 0x00032000015c7983 */ /* 0x000f680000300a00 */
[----:B------:R1:W-:Y:S01]  /*7980*/  STL.64 [R1+0x5b0], R72 ;  /* 0x0005b04801007387 */ /* 0x0003e20000100a00 */
[----:B------:R-:W-:-:S03]  /*7990*/  IMAD.WIDE R84, R0, 0x4, R90 ;  /* 0x0000000400547825 */ /* 0x000fc600078e025a */
[----:B------:R-:W5:Y:S01]  /*79a0*/  LDL.LU.64 R90, [R1+0x318] ;  /* 0x00031800015a7983 */ /* 0x000f620000300a00 */
[----:B------:R-:W-:-:S03]  /*79b0*/  IMAD.WIDE R82, R0, 0x4, R76 ;  /* 0x0000000400527825 */ /* 0x000fc600078e024c */
[----:B------:R4:W-:Y:S01]  /*79c0*/  STL.64 [R1+0xaf0], R98 ;  /* 0x000af06201007387 */ /* 0x0009e20000100a00 */
[----:B------:R-:W-:-:S03]  /*79d0*/  IMAD.WIDE R80, R0, 0x4, R88 ;  /* 0x0000000400507825 */ /* 0x000fc600078e0258 */
[----:B------:R4:W-:Y:S04]  /*79e0*/  STL.64 [R1+0xaf8], R84 ;  /* 0x000af85401007387 */ /* 0x0009e80000100a00 */
[----:B------:R-:W5:Y:S04]  /*79f0*/  LDL.LU.64 R88, [R1+0x310] ;  /* 0x0003100001587983 */ /* 0x000f680000300a00 */
[----:B------:R3:W-:Y:S01]  /*7a00*/  STL.64 [R1+0xb00], R82 ;  /* 0x000b005201007387 */ /* 0x0007e20000100a00 */
[----:B------:R-:W-:-:S03]  /*7a10*/  IMAD.WIDE R78, R0, 0x4, R74 ;  /* 0x00000004004e7825 */ /* 0x000fc600078e024a */
[----:B------:R5:W-:Y:S04]  /*7a20*/  STL.64 [R1+0xb08], R80 ;  /* 0x000b085001007387 */ /* 0x000be80000100a00 */
[----:B------:R-:W-:Y:S04]  /*7a30*/  LDGSTS.E [R4+0x14100], desc[UR18][R98.64], P3 ;  /* 0x1410000062047fae */ /* 0x000fe80009921852 */
[----:B------:R4:W-:Y:S04]  /*7a40*/  LDGSTS.E [R4+0x14200], desc[UR18][R84.64], P3 ;  /* 0x1420000054047fae */ /* 0x0009e80009921852 */
[----:B------:R3:W-:Y:S04]  /*7a50*/  LDGSTS.E [R4+0x14300], desc[UR18][R82.64], P3 ;  /* 0x1430000052047fae */ /* 0x0007e80009921852 */
[----:B------:R5:W-:Y:S04]  /*7a60*/  LDGSTS.E [R4+0x14400], desc[UR18][R80.64], P3 ;  /* 0x1440000050047fae */ /* 0x000be80009921852 */
[----:B------:R5:W-:Y:S01]  /*7a70*/  LDGSTS.E [R4+0x14500], desc[UR18][R78.64], P3 ;  /* 0x145000004e047fae */ /* 0x000be20009921852 */
[----:B--2---:R-:W-:-:S03]  /*7a80*/  IMAD.WIDE R76, R0, 0x4, R86 ;  /* 0x00000004004c7825 */ /* 0x004fc600078e0256 */
[----:B------:R-:W2:Y:S04]  /*7a90*/  LDL.LU.64 R86, [R1+0x308] ;  /* 0x0003080001567983 */ /* 0x000ea80000300a00 */
[----:B------:R5:W-:Y:S04]  /*7aa0*/  STL.64 [R1+0xb10], R78 ;  /* 0x000b104e01007387 */ /* 0x000be80000100a00 */
[----:B------:R5:W-:Y:S04]  /*7ab0*/  STL.64 [R1+0xb18], R76 ;  /* 0x000b184c01007387 */ /* 0x000be80000100a00 */
[----:B-1----:R-:W2:Y:S04]  /*7ac0*/  LDL.LU.64 R72, [R1+0x300] ;  /* 0x0003000001487983 */ /* 0x002ea80000300a00 */
[----:B------:R1:W-:Y:S01]  /*7ad0*/  LDGSTS.E [R4+0x14600], desc[UR18][R76.64], P3 ;  /* 0x146000004c047fae */ /* 0x0003e20009921852 */
[----:B----4-:R-:W-:-:S05]  /*7ae0*/  IMAD.WIDE R74, R0, 0x4, R244 ;  /* 0x00000004004a7825 */ /* 0x010fca00078e02f4 */
[----:B------:R2:W-:Y:S04]  /*7af0*/  STL.64 [R1+0xb20], R74 ;  /* 0x000b204a01007387 */ /* 0x0005e80000100a00 */
[----:B------:R-:W4:Y:S04]  /*7b00*/  LDL.LU.64 R244, [R1+0x278] ;  /* 0x0002780001f47983 */ /* 0x000f280000300a00 */
[----:B------:R2:W-:Y:S01]  /*7b10*/  LDGSTS.E [R4+0x14700], desc[UR18][R74.64], P3 ;  /* 0x147000004a047fae */ /* 0x0005e20009921852 */
[----:B------:R-:W-:-:S05]  /*7b20*/  IMAD.WIDE R100, R0, 0x4, R100 ;  /* 0x0000000400647825 */ /* 0x000fca00078e0264 */
[----:B------:R2:W-:Y:S04]  /*7b30*/  STL.64 [R1+0xbe8], R100 ;  /* 0x000be86401007387 */ /* 0x0005e80000100a00 */
[----:B------:R-:W4:Y:S01]  /*7b40*/  LDL.LU.64 R98, [R1+0x270] ;  /* 0x0002700001627983 */ /* 0x000f220000300a00 */
[----:B------:R-:W-:-:S03]  /*7b50*/  IMAD.WIDE R84, R0, 0x4, R96 ;  /* 0x0000000400547825 */ /* 0x000fc600078e0260 */
[----:B------:R4:W-:Y:S01]  /*7b60*/  LDGSTS.E [R4+0x16000], desc[UR18][R100.64], P2 ;  /* 0x1600000064047fae */ /* 0x0009e20009121852 */
[----:B---3--:R-:W-:-:S03]  /*7b70*/  IMAD.WIDE R82, R0, 0x4, R94 ;  /* 0x0000000400527825 */ /* 0x008fc600078e025e */
[----:B------:R3:W-:Y:S04]  /*7b80*/  STL.64 [R1+0xbf0], R84 ;  /* 0x000bf05401007387 */ /* 0x0007e80000100a00 */
[----:B------:R-:W4:Y:S04]  /*7b90*/  LDL.LU.64 R96, [R1+0x268] ;  /* 0x0002680001607983 */ /* 0x000f280000300a00 */
[----:B------:R3:W-:Y:S01]  /*7ba0*/  STL.64 [R1+0xbf8], R82 ;  /* 0x000bf85201007387 */ /* 0x0007e20000100a00 */
[----:B-----5:R-:W-:-:S03]  /*7bb0*/  IMAD.WIDE R80, R0, 0x4, R92 ;  /* 0x0000000400507825 */ /* 0x020fc600078e025c */
[----:B------:R-:W5:Y:S04]  /*7bc0*/  LDL.LU.64 R94, [R1+0x260] ;  /* 0x00026000015e7983 */ /* 0x000f680000300a00 */
[----:B------:R-:W5:Y:S01]  /*7bd0*/  LDL.LU.64 R92, [R1+0x258] ;  /* 0x00025800015c7983 */ /* 0x000f620000300a00 */
[----:B------:R-:W-:-:S03]  /*7be0*/  IMAD.WIDE R78, R0, 0x4, R90 ;  /* 0x00000004004e7825 */ /* 0x000fc600078e025a */
[----:B------:R5:W-:Y:S04]  /*7bf0*/  LDGSTS.E [R4+0x16100], desc[UR18][R84.64], P2 ;  /* 0x1610000054047fae */ /* 0x000be80009121852 */
[----:B------:R-:W5:Y:S04]  /*7c00*/  LDL.LU.64 R90, [R1+0x250] ;  /* 0x00025000015a7983 */ /* 0x000f680000300a00 */
[----:B------:R3:W-:Y:S01]  /*7c10*/  STL.64 [R1+0xc00], R80 ;  /* 0x000c005001007387 */ /* 0x0007e20000100a00 */
[----:B-1----:R-:W-:-:S03]  /*7c20*/  IMAD.WIDE R76, R0, 0x4, R88 ;  /* 0x00000004004c7825 */ /* 0x002fc600078e0258 */
[----:B------:R1:W-:Y:S04]  /*7c30*/  LDGSTS.E [R4+0x16200], desc[UR18][R82.64], P2 ;  /* 0x1620000052047fae */ /* 0x0003e80009121852 */
[----:B------:R-:W5:Y:S04]  /*7c40*/  LDL.LU.64 R88, [R1+0x248] ;  /* 0x0002480001587983 */ /* 0x000f680000300a00 */
[----:B------:R1:W-:Y:S04]  /*7c50*/  STL.64 [R1+0xc08], R78 ;  /* 0x000c084e01007387 */ /* 0x0003e80000100a00 */
[----:B------:R5:W-:Y:S04]  /*7c60*/  LDGSTS.E [R4+0x16300], desc[UR18][R80.64], P2 ;  /* 0x1630000050047fae */ /* 0x000be80009121852 */
[----:B------:R5:W-:Y:S04]  /*7c70*/  LDGSTS.E [R4+0x16400], desc[UR18][R78.64], P2 ;  /* 0x164000004e047fae */ /* 0x000be80009121852 */
[----:B------:R5:W-:Y:S01]  /*7c80*/  LDGSTS.E [R4+0x16500], desc[UR18][R76.64], P2 ;  /* 0x165000004c047fae */ /* 0x000be20009121852 */
[----:B--2---:R-:W-:-:S03]  /*7c90*/  IMAD.WIDE R74, R0, 0x4, R86 ;  /* 0x00000004004a7825 */ /* 0x004fc600078e0256 */
[----:B------:R-:W2:Y:S04]  /*7ca0*/  LDL.LU.64 R86, [R1+0x240] ;  /* 0x0002400001567983 */ /* 0x000ea80000300a00 */
[----:B------:R1:W-:Y:S01]  /*7cb0*/  STL.64 [R1+0xc10], R76 ;  /* 0x000c104c01007387 */ /* 0x0003e20000100a00 */
[----:B------:R-:W-:-:S03]  /*7cc0*/  IMAD.WIDE R72, R0, 0x4, R72 ;  /* 0x0000000400487825 */ /* 0x000fc600078e0248 */
[----:B------:R1:W-:Y:S04]  /*7cd0*/  STL.64 [R1+0xc18], R74 ;  /* 0x000c184a01007387 */ /* 0x0003e80000100a00 */
[----:B------:R1:W-:Y:S04]  /*7ce0*/  STL.64 [R1+0xc20], R72 ;  /* 0x000c204801007387 */ /* 0x0003e80000100a00 */
[----:B------:R-:W2:Y:S04]  /*7cf0*/  LDL.LU.64 R100, [R1+0x78] ;  /* 0x0000780001647983 */ /* 0x000ea80000300a00 */
[----:B---3--:R-:W3:Y:S04]  /*7d00*/  LDL.LU.64 R84, [R1+0x70] ;  /* 0x0000700001547983 */ /* 0x008ee80000300a00 */
[----:B------:R-:W3:Y:S04]  /*7d10*/  LDL.LU.64 R82, [R1+0x68] ;  /* 0x0000680001527983 */ /* 0x000ee80000300a00 */
[----:B------:R-:W3:Y:S04]  /*7d20*/  LDL.LU.64 R80, [R1+0x60] ;  /* 0x0000600001507983 */ /* 0x000ee80000300a00 */
[----:B-1----:R-:W3:Y:S04]  /*7d30*/  LDL.LU.64 R78, [R1+0x58] ;  /* 0x00005800014e7983 */ /* 0x002ee80000300a00 */
[----:B------:R1:W-:Y:S04]  /*7d40*/  LDGSTS.E [R4+0x16600], desc[UR18][R74.64], P2 ;  /* 0x166000004a047fae */ /* 0x0003e80009121852 */
[----:B------:R-:W3:Y:S04]  /*7d50*/  LDL.LU.64 R76, [R1+0x50] ;  /* 0x00005000014c7983 */ /* 0x000ee80000300a00 */
[----:B------:R1:W-:Y:S04]  /*7d60*/  LDGSTS.E [R4+0x16700], desc[UR18][R72.64], P2 ;  /* 0x1670000048047fae */ /* 0x0003e80009121852 */
[----:B------:R-:W1:Y:S01]  /*7d70*/  LDL.LU.64 R74, [R1+0x20] ;  /* 0x00002000014a7983 */ /* 0x000e620000300a00 */
[----:B------:R-:W-:-:S03]  /*7d80*/  SHF.R.U64 R252, R249, 0xb, RZ ;  /* 0x0000000bf9fc7819 */ /* 0x000fc600000012ff */
[----:B------:R-:W3:Y:S01]  /*7d90*/  LDL.LU.64 R72, [R1+0x18] ;  /* 0x0000180001487983 */ /* 0x000ee20000300a00 */
[----:B------:R-:W-:Y:S01]  /*7da0*/  LOP3.LUT P0, RZ, R252, 0x1, RZ, 0xc0, !PT ;  /* 0x00000001fcff7812 */ /* 0x000fe2000780c0ff */
[----:B----4-:R-:W-:-:S05]  /*7db0*/  IMAD.WIDE R244, R0, 0x4, R244 ;  /* 0x0000000400f47825 */ /* 0x010fca00078e02f4 */
[----:B------:R4:W-:Y:S04]  /*7dc0*/  STL.64 [R1+0xce8], R244 ;  /* 0x000ce8f401007387 */ /* 0x0009e80000100a00 */
[----:B------:R-:W-:Y:S01]  /*7dd0*/  LDGSTS.E [R4+0x18000], desc[UR18][R244.64], P5 ;  /* 0x18000000f4047fae */ /* 0x000fe2000a921852 */
[----:B------:R-:W-:-:S05]  /*7de0*/  IMAD.WIDE R98, R0, 0x4, R98 ;  /* 0x0000000400627825 */ /* 0x000fca00078e0262 */
[----:B------:R4:W-:Y:S04]  /*7df0*/  STL.64 [R1+0xcf0], R98 ;  /* 0x000cf06201007387 */ /* 0x0009e80000100a00 */
[----:B------:R-:W-:Y:S01]  /*7e00*/  LDGSTS.E [R4+0x18100], desc[UR18][R98.64], P5 ;  /* 0x1810000062047fae */ /* 0x000fe2000a921852 */
[----:B------:R-:W-:-:S05]  /*7e10*/  IMAD.WIDE R96, R0, 0x4, R96 ;  /* 0x0000000400607825 */ /* 0x000fca00078e0260 */
[----:B------:R4:W-:Y:S01]  /*7e20*/  STL.64 [R1+0xcf8], R96 ;  /* 0x000cf86001007387 */ /* 0x0009e20000100a00 */
[----:B-----5:R-:W-:-:S03]  /*7e30*/  IMAD.WIDE R94, R0, 0x4, R94 ;  /* 0x00000004005e7825 */ /* 0x020fc600078e025e */
[----:B------:R-:W-:Y:S01]  /*7e40*/  LDGSTS.E [R4+0x18200], desc[UR18][R96.64], P5 ;  /* 0x1820000060047fae */ /* 0x000fe2000a921852 */
[----:B------:R-:W-:-:S03]  /*7e50*/  IMAD.WIDE R92, R0, 0x4, R92 ;  /* 0x00000004005c7825 */ /* 0x000fc600078e025c */
[----:B------:R5:W-:Y:S04]  /*7e60*/  STL.64 [R1+0xd00], R94 ;  /* 0x000d005e01007387 */ /* 0x000be80000100a00 */
[----:B------:R5:W-:Y:S01]  /*7e70*/  STL.64 [R1+0xd08], R92 ;  /* 0x000d085c01007387 */ /* 0x000be20000100a00 */
[----:B------:R-:W-:-:S03]  /*7e80*/  IMAD.WIDE R90, R0, 0x4, R90 ;  /* 0x00000004005a7825 */ /* 0x000fc600078e025a */
[----:B----4-:R-:W4:Y:S04]  /*7e90*/  LDL.LU.64 R244, [R1+0x1228] ;  /* 0x0012280001f47983 */ /* 0x010f280000300a00 */
[----:B------:R5:W-:Y:S04]  /*7ea0*/  STL.64 [R1+0xd10], R90 ;  /* 0x000d105a01007387 */ /* 0x000be80000100a00 */
[----:B------:R-:W4:Y:S01]  /*7eb0*/  LDL.LU.64 R98, [R1+0x1220] ;  /* 0x0012200001627983 */ /* 0x000f220000300a00 */
[----:B------:R-:W-:-:S03]  /*7ec0*/  IMAD.WIDE R88, R0, 0x4, R88 ;  /* 0x0000000400587825 */ /* 0x000fc600078e0258 */
[----:B------:R-:W-:Y:S04]  /*7ed0*/  LDGSTS.E [R4+0x18300], desc[UR18][R94.64], P5 ;  /* 0x183000005e047fae */ /* 0x000fe8000a921852 */
[----:B------:R5:W-:Y:S04]  /*7ee0*/  STL.64 [R1+0xd18], R88 ;  /* 0x000d185801007387 */ /* 0x000be80000100a00 */
[----:B------:R-:W4:Y:S04]  /*7ef0*/  LDL.LU.64 R96, [R1+0x1218] ;  /* 0x0012180001607983 */ /* 0x000f280000300a00 */
[----:B------:R-:W-:Y:S04]  /*7f00*/  LDGSTS.E [R4+0x18400], desc[UR18][R92.64], P5 ;  /* 0x184000005c047fae */ /* 0x000fe8000a921852 */
[----:B------:R-:W-:Y:S04]  /*7f10*/  LDGSTS.E [R4+0x18500], desc[UR18][R90.64], P5 ;  /* 0x185000005a047fae */ /* 0x000fe8000a921852 */
[----:B------:R-:W-:Y:S01]  /*7f20*/  LDGSTS.E [R4+0x18600], desc[UR18][R88.64], P5 ;  /* 0x1860000058047fae */ /* 0x000fe2000a921852 */
[----:B--2---:R-:W-:-:S05]  /*7f30*/  IMAD.WIDE R86, R0, 0x4, R86 ;  /* 0x0000000400567825 */ /* 0x004fca00078e0256 */
[----:B------:R2:W-:Y:S04]  /*7f40*/  STL.64 [R1+0xd20], R86 ;  /* 0x000d205601007387 */ /* 0x0005e80000100a00 */
[----:B-----5:R-:W5:Y:S04]  /*7f50*/  LDL.LU.64 R94, [R1+0x1210] ;  /* 0x00121000015e7983 */ /* 0x020f680000300a00 */
[----:B------:R-:W5:Y:S04]  /*7f60*/  LDL.LU.64 R92, [R1+0x1208] ;  /* 0x00120800015c7983 */ /* 0x000f680000300a00 */
[----:B------:R-:W5:Y:S01]  /*7f70*/  LDL.LU.64 R90, [R1+0x1200] ;  /* 0x00120000015a7983 */ /* 0x000f620000300a00 */
[----:B------:R-:W-:-:S03]  /*7f80*/  IMAD.WIDE R100, R0, 0x4, R100 ;  /* 0x0000000400647825 */ /* 0x000fc600078e0264 */
[----:B------:R-:W5:Y:S01]  /*7f90*/  LDL.LU.64 R88, [R1+0x11f8] ;  /* 0x0011f80001587983 */ /* 0x000f620000300a00 */
[----:B---3--:R-:W-:-:S03]  /*7fa0*/  IMAD.WIDE R84, R0, 0x4, R84 ;  /* 0x0000000400547825 */ /* 0x008fc600078e0254 */
[----:B------:R-:W-:Y:S01]  /*7fb0*/  LDGSTS.E [R4+0x18700], desc[UR18][R86.64], P5 ;  /* 0x1870000056047fae */ /* 0x000fe2000a921852 */
[----:B------:R-:W-:-:S03]  /*7fc0*/  IMAD.WIDE R82, R0, 0x4, R82 ;  /* 0x0000000400527825 */ /* 0x000fc600078e0252 */
[----:B------:R-:W-:Y:S01]  /*7fd0*/  LDGSTS.E [R4+0x1a000], desc[UR18][R100.64], P0 ;  /* 0x1a00000064047fae */ /* 0x000fe20008121852 */
[----:B------:R-:W-:-:S04]  /*7fe0*/  IMAD.WIDE R80, R0, 0x4, R80 ;  /* 0x0000000400507825 */ /* 0x000fc800078e0250 */
[C---:B------:R-:W-:Y:S01]  /*7ff0*/  IMAD.WIDE R78, R0.reuse, 0x4, R78 ;  /* 0x00000004004e7825 */ /* 0x040fe200078e024e */
[----:B------:R-:W-:Y:S01]  /*8000*/  SHF.R.U64 R252, R249, 0x7, RZ ;  /* 0x00000007f9fc7819 */ /* 0x000fe200000012ff */
[----:B--2---:R-:W2:Y:S04]  /*8010*/  LDL.LU.64 R86, [R1+0x11f0] ;  /* 0x0011f00001567983 */ /* 0x004ea80000300a00 */
[----:B------:R3:W-:Y:S04]  /*8020*/  STL.64 [R1+0xde8], R100 ;  /* 0x000de86401007387 */ /* 0x0007e80000100a00 */
[----:B------:R-:W-:Y:S04]  /*8030*/  STL.64 [R1+0xdf0], R84 ;  /* 0x000df05401007387 */ /* 0x000fe80000100a00 */
[----:B------:R-:W-:Y:S04]  /*8040*/  STL.64 [R1+0xdf8], R82 ;  /* 0x000df85201007387 */ /* 0x000fe80000100a00 */
[----:B------:R-:W-:Y:S04]  /*8050*/  STL.64 [R1+0xe00], R80 ;  /* 0x000e005001007387 */ /* 0x000fe80000100a00 */
[----:B------:R-:W-:Y:S04]  /*8060*/  STL.64 [R1+0xe08], R78 ;  /* 0x000e084e01007387 */ /* 0x000fe80000100a00 */
[----:B---3--:R-:W3:Y:S01]  /*8070*/  LDL.LU.64 R100, [R1+0x11e8] ;  /* 0x0011e80001647983 */ /* 0x008ee20000300a00 */
[----:B------:R-:W-:Y:S01]  /*8080*/  IMAD.WIDE R76, R0, 0x4, R76 ;  /* 0x00000004004c7825 */ /* 0x000fe200078e024c */
[----:B------:R-:W-:-:S02]  /*8090*/  LOP3.LUT P6, RZ, R252, 0x1, RZ, 0xc0, !PT ;  /* 0x00000001fcff7812 */ /* 0x000fc400078cc0ff */
[----:B------:R-:W-:Y:S01]  /*80a0*/  LDGSTS.E [R4+0x1a100], desc[UR18][R84.64], P0 ;  /* 0x1a10000054047fae */ /* 0x000fe20008121852 */
[----:B-1----:R-:W-:-:S03]  /*80b0*/  IMAD.WIDE R74, R0, 0x4, R74 ;  /* 0x00000004004a7825 */ /* 0x002fc600078e024a */
[----:B------:R-:W-:Y:S01]  /*80c0*/  LDGSTS.E [R4+0x1a200], desc[UR18][R82.64], P0 ;  /* 0x1a20000052047fae */ /* 0x000fe20008121852 */
[----:B------:R-:W-:-:S03]  /*80d0*/  IMAD.WIDE R72, R0, 0x4, R72 ;  /* 0x0000000400487825 */ /* 0x000fc600078e0248 */
[----:B------:R-:W-:Y:S04]  /*80e0*/  STL.64 [R1+0xe10], R76 ;  /* 0x000e104c01007387 */ /* 0x000fe80000100a00 */
[----:B------:R-:W-:Y:S04]  /*80f0*/  LDGSTS.E [R4+0x1a300], desc[UR18][R80.64], P0 ;  /* 0x1a30000050047fae */ /* 0x000fe80008121852 */
[----:B------:R-:W-:Y:S04]  /*8100*/  STL.64 [R1+0xe18], R74 ;  /* 0x000e184a01007387 */ /* 0x000fe80000100a00 */
[----:B------:R-:W-:Y:S04]  /*8110*/  LDGSTS.E [R4+0x1a400], desc[UR18][R78.64], P0 ;  /* 0x1a4000004e047fae */ /* 0x000fe80008121852 */
[----:B------:R4:W-:Y:S04]  /*8120*/  STL.64 [R1+0xe20], R72 ;  /* 0x000e204801007387 */ /* 0x0009e80000100a00 */
[----:B------:R-:W-:Y:S04]  /*8130*/  LDGSTS.E [R4+0x1a500], desc[UR18][R76.64], P0 ;  /* 0x1a5000004c047fae */ /* 0x000fe80008121852 */
[----:B------:R-:W-:Y:S04]  /*8140*/  LDGSTS.E [R4+0x1a600], desc[UR18][R74.64], P0 ;  /* 0x1a6000004a047fae */ /* 0x000fe80008121852 */
[----:B------:R4:W-:Y:S02]  /*8150*/  LDGSTS.E [R4+0x1a700], desc[UR18][R72.64], P0 ;  /* 0x1a70000048047fae */ /* 0x0009e40008121852 */
[----:B----4-:R-:W-:-:S04]  /*8160*/  IMAD.WIDE R72, R0, 0x4, R98 ;  /* 0x0000000400487825 */ /* 0x010fc800078e0262 */
[----:B------:R-:W-:-:S04]  /*8170*/  IMAD.WIDE R74, R0, 0x4, R96 ;  /* 0x00000004004a7825 */ /* 0x000fc800078e0260 */
[----:B-----5:R-:W-:-:S04]  /*8180*/  IMAD.WIDE R76, R0, 0x4, R94 ;  /* 0x00000004004c7825 */ /* 0x020fc800078e025e */
[----:B------:R-:W-:-:S04]  /*8190*/  IMAD.WIDE R78, R0, 0x4, R92 ;  /* 0x00000004004e7825 */ /* 0x000fc800078e025c */
[----:B------:R-:W-:-:S04]  /*81a0*/  IMAD.WIDE R80, R0, 0x4, R90 ;  /* 0x0000000400507825 */ /* 0x000fc800078e025a */
[----:B------:R-:W-:-:S04]  /*81b0*/  IMAD.WIDE R82, R0, 0x4, R88 ;  /* 0x0000000400527825 */ /* 0x000fc800078e0258 */
[----:B--2---:R-:W-:-:S04]  /*81c0*/  IMAD.WIDE R84, R0, 0x4, R86 ;  /* 0x0000000400547825 */ /* 0x004fc800078e0256 */
[----:B---3--:R-:W-:-:S05]  /*81d0*/  IMAD.WIDE R100, R0, 0x4, R100 ;  /* 0x0000000400647825 */ /* 0x008fca00078e0264 */
[----:B------:R-:W-:Y:S04]  /*81e0*/  STL.64 [R1+0xee8], R100 ;  /* 0x000ee86401007387 */ /* 0x000fe80000100a00 */
[----:B------:R1:W-:Y:S04]  /*81f0*/  STL.64 [R1+0xef0], R84 ;  /* 0x000ef05401007387 */ /* 0x0003e80000100a00 */
[----:B------:R2:W-:Y:S04]  /*8200*/  STL.64 [R1+0xef8], R82 ;  /* 0x000ef85201007387 */ /* 0x0005e80000100a00 */
[----:B------:R3:W-:Y:S04]  /*8210*/  STL.64 [R1+0xf00], R80 ;  /* 0x000f005001007387 */ /* 0x0007e80000100a00 */
[----:B------:R-:W-:Y:S04]  /*8220*/  STL.64 [R1+0xf08], R78 ;  /* 0x000f084e01007387 */ /* 0x000fe80000100a00 */
[----:B------:R-:W-:Y:S04]  /*8230*/  STL.64 [R1+0xf10], R76 ;  /* 0x000f104c01007387 */ /* 0x000fe80000100a00 */
[----:B------:R4:W-:Y:S04]  /*8240*/  STL.64 [R1+0xf18], R74 ;  /* 0x000f184a01007387 */ /* 0x0009e80000100a00 */
[----:B------:R5:W-:Y:S04]  /*8250*/  LDGSTS.E [R4+0x1c000], desc[UR18][R100.64], P6 ;  /* 0x1c00000064047fae */ /* 0x000be8000b121852 */
[----:B------:R5:W-:Y:S04]  /*8260*/  STL.64 [R1+0xf20], R72 ;  /* 0x000f204801007387 */ /* 0x000be80000100a00 */
[----:B------:R-:W-:Y:S04]  /*8270*/  LDGSTS.E [R4+0x1c100], desc[UR18][R84.64], P6 ;  /* 0x1c10000054047fae */ /* 0x000fe8000b121852 */
[----:B------:R-:W5:Y:S01]  /*8280*/  LDL.LU.64 R86, [R1+0x538] ;  /* 0x0005380001567983 */ /* 0x000f620000300a00 */
[----:B------:R-:W-:-:S03]  /*8290*/  SHF.R.U64 R70, R249, 0x3, RZ ;  /* 0x00000003f9467819 */ /* 0x000fc600000012ff */
[----:B------:R-:W-:Y:S04]  /*82a0*/  LDGSTS.E [R4+0x1c200], desc[UR18][R82.64], P6 ;  /* 0x1c20000052047fae */ /* 0x000fe8000b121852 */
[----:B-1----:R-:W5:Y:S01]  /*82b0*/  LDL.LU.64 R84, [R1+0x530] ;  /* 0x0005300001547983 */ /* 0x002f620000300a00 */
[----:B------:R-:W-:-:S03]  /*82c0*/  LOP3.LUT P4, RZ, R70, 0x1, RZ, 0xc0, !PT ;  /* 0x0000000146ff7812 */ /* 0x000fc6000788c0ff */
[----:B------:R-:W-:Y:S04]  /*82d0*/  LDGSTS.E [R4+0x1c300], desc[UR18][R80.64], P6 ;  /* 0x1c30000050047fae */ /* 0x000fe8000b121852 */
[----:B------:R-:W-:Y:S04]  /*82e0*/  LDGSTS.E [R4+0x1c400], desc[UR18][R78.64], P6 ;  /* 0x1c4000004e047fae */ /* 0x000fe8000b121852 */
[----:B--2---:R-:W2:Y:S04]  /*82f0*/  LDL.LU.64 R82, [R1+0x528] ;  /* 0x0005280001527983 */ /* 0x004ea80000300a00 */
[----:B------:R-:W-:Y:S04]  /*8300*/  LDGSTS.E [R4+0x1c500], desc[UR18][R76.64], P6 ;  /* 0x1c5000004c047fae */ /* 0x000fe8000b121852 */
[----:B------:R-:W-:Y:S04]  /*8310*/  LDGSTS.E [R4+0x1c600], desc[UR18][R74.64], P6 ;  /* 0x1c6000004a047fae */ /* 0x000fe8000b121852 */
[----:B---3--:R-:W3:Y:S01]  /*8320*/  LDL.LU.64 R80, [R1+0x520] ;  /* 0x0005200001507983 */ /* 0x008ee20000300a00 */
[----:B------:R-:W-:-:S03]  /*8330*/  IMAD.WIDE R244, R0, 0x4, R244 ;  /* 0x0000000400f47825 */ /* 0x000fc600078e02f4 */
[----:B------:R1:W-:Y:S04]  /*8340*/  LDGSTS.E [R4+0x1c700], desc[UR18][R72.64], P6 ;  /* 0x1c70000048047fae */ /* 0x0003e8000b121852 */
[----:B----4-:R-:W4:Y:S01]  /*8350*/  LDL.LU.64 R74, [R1+0x518] ;  /* 0x00051800014a7983 */ /* 0x010f220000300a00 */
[----:B-----5:R-:W-:-:S03]  /*8360*/  IMAD.WIDE R100, R0, 0x4, R102 ;  /* 0x0000000400647825 */ /* 0x020fc600078e0266 */
[----:B------:R-:W5:Y:S01]  /*8370*/  LDL.LU.64 R78, [R1+0x510] ;  /* 0x00051000014e7983 */ /* 0x000f620000300a00 */
[----:B------:R-:W-:-:S03]  /*8380*/  IMAD.WIDE R96, R0, 0x4, R104 ;  /* 0x0000000400607825 */ /* 0x000fc600078e0268 */
[----:B------:R-:W5:Y:S01]  /*8390*/  LDL.LU.64 R76, [R1+0x508] ;  /* 0x00050800014c7983 */ /* 0x000f620000300a00 */
[----:B------:R-:W-:-:S03]  /*83a0*/  IMAD.WIDE R94, R0, 0x4, R106 ;  /* 0x00000004005e7825 */ /* 0x000fc600078e026a */
[----:B------:R-:W5:Y:S01]  /*83b0*/  LDL.LU.64 R98, [R1+0x500] ;  /* 0x0005000001627983 */ /* 0x000f620000300a00 */
[----:B------:R-:W-:-:S03]  /*83c0*/  IMAD.WIDE R92, R0, 0x4, R108 ;  /* 0x00000004005c7825 */ /* 0x000fc600078e026c */
[----:B------:R-:W-:Y:S01]  /*83d0*/  STL.64 [R1+0xfe8], R244 ;  /* 0x000fe8f401007387 */ /* 0x000fe20000100a00 */
[----:B------:R-:W-:-:S03]  /*83e0*/  IMAD.WIDE R90, R0, 0x4, R110 ;  /* 0x00000004005a7825 */ /* 0x000fc600078e026e */
[----:B------:R1:W-:Y:S01]  /*83f0*/  STL.64 [R1+0xff0], R100 ;  /* 0x000ff06401007387 */ /* 0x0003e20000100a00 */
[----:B------:R-:W-:-:S03]  /*8400*/  IMAD.WIDE R88, R0, 0x4, R112 ;  /* 0x0000000400587825 */ /* 0x000fc600078e0270 */
[----:B------:R-:W-:Y:S01]  /*8410*/  STL.64 [R1+0xff8], R96 ;  /* 0x000ff86001007387 */ /* 0x000fe20000100a00 */
[----:B-1----:R-:W-:-:S03]  /*8420*/  IMAD.WIDE R72, R0, 0x4, R114 ;  /* 0x0000000400487825 */ /* 0x002fc600078e0272 */
[----:B------:R-:W-:Y:S04]  /*8430*/  LDGSTS.E [R4+0x1e000], desc[UR18][R244.64], P4 ;  /* 0x1e000000f4047fae */ /* 0x000fe8000a121852 */
[----:B------:R-:W-:Y:S04]  /*8440*/  STL.64 [R1+0x1000], R94 ;  /* 0x0010005e01007387 */ /* 0x000fe80000100a00 */
[----:B------:R-:W-:Y:S04]  /*8450*/  LDGSTS.E [R4+0x1e100], desc[UR18][R100.64], P4 ;  /* 0x1e10000064047fae */ /* 0x000fe8000a121852 */
[----:B------:R-:W-:Y:S04]  /*8460*/  STL.64 [R1+0x1008], R92 ;  /* 0x0010085c01007387 */ /* 0x000fe80000100a00 */
[----:B------:R-:W-:Y:S04]  /*8470*/  LDGSTS.E [R4+0x1e200], desc[UR18][R96.64], P4 ;  /* 0x1e20000060047fae */ /* 0x000fe8000a121852 */
[----:B------:R1:W-:Y:S04]  /*8480*/  STL.64 [R1+0x1010], R90 ;  /* 0x0010105a01007387 */ /* 0x0003e80000100a00 */
[----:B------:R1:W-:Y:S04]  /*8490*/  LDGSTS.E [R4+0x1e300], desc[UR18][R94.64], P4 ;  /* 0x1e3000005e047fae */ /* 0x0003e8000a121852 */
[----:B------:R-:W-:Y:S04]  /*84a0*/  STL.64 [R1+0x1018], R88 ;  /* 0x0010185801007387 */ /* 0x000fe80000100a00 */
[----:B------:R2:W-:Y:S04]  /*84b0*/  LDGSTS.E [R4+0x1e400], desc[UR18][R92.64], P4 ;  /* 0x1e4000005c047fae */ /* 0x0005e8000a121852 */
[----:B------:R1:W-:Y:S04]  /*84c0*/  STL.64 [R1+0x1020], R72 ;  /* 0x0010204801007387 */ /* 0x0003e80000100a00 */
[----:B------:R-:W-:Y:S04]  /*84d0*/  LDGSTS.E [R4+0x1e500], desc[UR18][R90.64], P4 ;  /* 0x1e5000005a047fae */ /* 0x000fe8000a121852 */
[----:B------:R-:W-:Y:S04]  /*84e0*/  LDGSTS.E [R4+0x1e600], desc[UR18][R88.64], P4 ;  /* 0x1e60000058047fae */ /* 0x000fe8000a121852 */
[----:B------:R-:W5:Y:S04]  /*84f0*/  LDL.LU.64 R100, [R1+0x478] ;  /* 0x0004780001647983 */ /* 0x000f680000300a00 */
[----:B------:R-:W-:Y:S04]  /*8500*/  LDGSTS.E [R4+0x1e700], desc[UR18][R72.64], P4 ;  /* 0x1e70000048047fae */ /* 0x000fe8000a121852 */
[----:B-1----:R-:W5:Y:S04]  /*8510*/  LDL.LU.64 R90, [R1+0x470] ;  /* 0x00047000015a7983 */ /* 0x002f680000300a00 */
[----:B------:R-:W5:Y:S04]  /*8520*/  LDL.LU.64 R72, [R1+0x468] ;  /* 0x0004680001487983 */ /* 0x000f680000300a00 */
[----:B------:R-:W5:Y:S01]  /*8530*/  LDL.LU.64 R88, [R1+0x460] ;  /* 0x0004600001587983 */ /* 0x000f620000300a00 */
[----:B------:R-:W-:-:S03]  /*8540*/  IMAD.WIDE R94, R0, 0x4, R84 ;  /* 0x00000004005e7825 */ /* 0x000fc600078e0254 */
[----:B------:R-:W5:Y:S01]  /*8550*/  LDL.LU.64 R84, [R1+0x458] ;  /* 0x0004580001547983 */ /* 0x000f620000300a00 */
[----:B------:R-:W-:-:S04]  /*8560*/  SHF.R.U64 R70, R249, 0x1e, RZ ;  /* 0x0000001ef9467819 */ /* 0x000fc800000012ff */
[----:B------:R-:W-:Y:S02]  /*8570*/  LOP3.LUT P3, RZ, R70, 0x1, RZ, 0xc0, !PT ;  /* 0x0000000146ff7812 */ /* 0x000fe4000786c0ff */
[----:B------:R-:W-:-:S04]  /*8580*/  SHF.R.U64 R70, R249, 0x1a, RZ ;  /* 0x0000001af9467819 */ /* 0x000fc800000012ff */
[----:B------:R-:W-:Y:S02]  /*8590*/  LOP3.LUT P2, RZ, R70, 0x1, RZ, 0xc0, !PT ;  /* 0x0000000146ff7812 */ /* 0x000fe4000784c0ff */
[----:B------:R-:W-:-:S04]  /*85a0*/  SHF.R.U64 R70, R249, 0x16, RZ ;  /* 0x00000016f9467819 */ /* 0x000fc800000012ff */
[----:B------:R-:W-:Y:S02]  /*85b0*/  LOP3.LUT P5, RZ, R70, 0x1, RZ, 0xc0, !PT ;  /* 0x0000000146ff7812 */ /* 0x000fe400078ac0ff */
[----:B------:R-:W-:Y:S01]  /*85c0*/  SHF.R.U64 R70, R249, 0x12, RZ ;  /* 0x00000012f9467819 */ /* 0x000fe200000012ff */
[----:B------:R-:W-:-:S03]  /*85d0*/  IMAD.WIDE R96, R0, 0x4, R86 ;  /* 0x0000000400607825 */ /* 0x000fc600078e0256 */
[----:B------:R-:W-:Y:S02]  /*85e0*/  LOP3.LUT P0, RZ, R70, 0x1, RZ, 0xc0, !PT ;  /* 0x0000000146ff7812 */ /* 0x000fe4000780c0ff */
[C---:B------:R-:W-:Y:S01]  /*85f0*/  SHF.R.U64 R70, R249.reuse, 0xe, RZ ;  /* 0x0000000ef9467819 */ /* 0x040fe200000012ff */
[----:B--2---:R-:W-:Y:S01]  /*8600*/  IMAD.WIDE R92, R0, 0x4, R82 ;  /* 0x00000004005c7825 */ /* 0x004fe200078e0252 */
[----:B------:R-:W-:Y:S02]  /*8610*/  STL.64 [R1+0x268], R96 ;  /* 0x0002686001007387 */ /* 0x000fe40000100a00 */
[----:B------:R-:W-:Y:S01]  /*8620*/  LOP3.LUT P6, RZ, R70, 0x1, RZ, 0xc0, !PT ;  /* 0x0000000146ff7812 */ /* 0x000fe200078cc0ff */
[C---:B---3--:R-:W-:Y:S01]  /*8630*/  IMAD.WIDE R82, R0.reuse, 0x4, R80 ;  /* 0x0000000400527825 */ /* 0x048fe200078e0250 */
[----:B------:R-:W-:Y:S01]  /*8640*/  SHF.R.U64 R70, R249, 0xa, RZ ;  /* 0x0000000af9467819 */ /* 0x000fe200000012ff */
[----:B------:R-:W-:Y:S02]  /*8650*/  STL.64 [R1+0x300], R94 ;  /* 0x0003005e01007387 */ /* 0x000fe40000100a00 */
[----:B----4-:R-:W-:-:S02]  /*8660*/  IMAD.WIDE R80, R0, 0x4, R74 ;  /* 0x0000000400507825 */ /* 0x010fc400078e024a */
[----:B------:R-:W2:Y:S02]  /*8670*/  LDL.LU.64 R86, [R1+0x450] ;  /* 0x0004500001567983 */ /* 0x000ea40000300a00 */
[----:B-----5:R-:W-:Y:S01]  /*8680*/  IMAD.WIDE R78, R0, 0x4, R78 ;  /* 0x00000004004e7825 */ /* 0x020fe200078e024e */
[----:B------:R-:W-:Y:S01]  /*8690*/  LOP3.LUT P4, RZ, R70, 0x1, RZ, 0xc0, !PT ;  /* 0x0000000146ff7812 */ /* 0x000fe2000788c0ff */
[----:B------:R-:W-:Y:S02]  /*86a0*/  STL.64 [R1+0x308], R92 ;  /* 0x0003085c01007387 */ /* 0x000fe40000100a00 */
[C---:B------:R-:W-:Y:S02]  /*86b0*/  IMAD.WIDE R76, R0.reuse, 0x4, R76 ;  /* 0x00000004004c7825 */ /* 0x040fe400078e024c */
[----:B------:R-:W3:Y:S02]  /*86c0*/  LDL.LU.64 R74, [R1+0x448] ;  /* 0x00044800014a7983 */ /* 0x000ee40000300a00 */
[----:B------:R-:W-:-:S02]  /*86d0*/  IMAD.WIDE R70, R0, 0x4, R98 ;  /* 0x0000000400467825 */ /* 0x000fc400078e0262 */
[----:B------:R1:W-:Y:S04]  /*86e0*/  STL.64 [R1+0x320], R82 ;  /* 0x0003205201007387 */ /* 0x0003e80000100a00 */
[----:B------:R4:W-:Y:S04]  /*86f0*/  STL.64 [R1+0x328], R80 ;  /* 0x0003285001007387 */ /* 0x0009e80000100a00 */
[----:B------:R5:W-:Y:S04]  /*8700*/  LDGSTS.E [R247+0x10800], desc[UR18][R96.64], P3 ;  /* 0x1080000060f77fae */ /* 0x000be80009921852 */
[----:B------:R4:W-:Y:S04]  /*8710*/  STL.64 [R1+0x330], R78 ;  /* 0x0003304e01007387 */ /* 0x0009e80000100a00 */
[----:B------:R-:W3:Y:S04]  /*8720*/  LDL.LU.64 R244, [R1+0x440] ;  /* 0x0004400001f47983 */ /* 0x000ee80000300a00 */
[----:B------:R5:W-:Y:S04]  /*8730*/  LDGSTS.E [R247+0x10900], desc[UR18][R94.64], P3 ;  /* 0x109000005ef77fae */ /* 0x000be80009921852 */
[----:B------:R5:W-:Y:S04]  /*8740*/  STL.64 [R1+0x338], R76 ;  /* 0x0003384c01007387 */ /* 0x000be80000100a00 */
[----:B------:R5:W-:Y:S04]  /*8750*/  LDGSTS.E [R247+0x10a00], desc[UR18][R92.64], P3 ;  /* 0x10a000005cf77fae */ /* 0x000be80009921852 */
[----:B------:R3:W-:Y:S04]  /*8760*/  STL.64 [R1+0x3c0], R70 ;  /* 0x0003c04601007387 */ /* 0x0007e80000100a00 */
[----:B------:R-:W-:Y:S04]  /*8770*/  LDGSTS.E [R247+0x10b00], desc[UR18][R82.64], P3 ;  /* 0x10b0000052f77fae */ /* 0x000fe80009921852 */
[----:B------:R-:W-:Y:S04]  /*8780*/  LDGSTS.E [R247+0x10c00], desc[UR18][R80.64], P3 ;  /* 0x10c0000050f77fae */ /* 0x000fe80009921852 */
[----:B------:R-:W-:Y:S04]  /*8790*/  LDGSTS.E [R247+0x10d00], desc[UR18][R78.64], P3 ;  /* 0x10d000004ef77fae */ /* 0x000fe80009921852 */
[----:B-1----:R-:W3:Y:S04]  /*87a0*/  LDL.LU.64 R82, [R1+0x3b8] ;  /* 0x0003b80001527983 */ /* 0x002ee80000300a00 */
[----:B----4-:R-:W4:Y:S04]  /*87b0*/  LDL.LU.64 R80, [R1+0x3b0] ;  /* 0x0003b00001507983 */ /* 0x010f280000300a00 */
[----:B------:R-:W4:Y:S01]  /*87c0*/  LDL.LU.64 R78, [R1+0x3a8] ;  /* 0x0003a800014e7983 */ /* 0x000f220000300a00 */
[----:B------:R-:W-:-:S03]  /*87d0*/  IMAD.WIDE R100, R0, 0x4, R100 ;  /* 0x0000000400647825 */ /* 0x000fc600078e0264 */
[----:B------:R-:W-:Y:S04]  /*87e0*/  LDGSTS.E [R247+0x10e00], desc[UR18][R76.64], P3 ;  /* 0x10e000004cf77fae */ /* 0x000fe80009921852 */
[----:B------:R1:W-:Y:S01]  /*87f0*/  LDGSTS.E [R247+0x10f00], desc[UR18][R70.64], P3 ;  /* 0x10f0000046f77fae */ /* 0x0003e20009921852 */
[----:B-----5:R-:W-:-:S03]  /*8800*/  IMAD.WIDE R96, R0, 0x4, R90 ;  /* 0x0000000400607825 */ /* 0x020fc600078e025a */
[----:B------:R-:W-:Y:S04]  /*8810*/  LDGSTS.E [R247+0x12800], desc[UR18][R100.64], P2 ;  /* 0x1280000064f77fae */ /* 0x000fe80009121852 */
[----:B------:R-:W5:Y:S01]  /*8820*/  LDL.LU.64 R76, [R1+0x3a0] ;  /* 0x0003a000014c7983 */ /* 0x000f620000300a00 */
[----:B------:R-:W-:-:S03]  /*8830*/  IMAD.WIDE R94, R0, 0x4, R72 ;  /* 0x00000004005e7825 */ /* 0x000fc600078e0248 */
[----:B------:R-:W5:Y:S04]  /*8840*/  LDL.LU.64 R72, [R1+0x398] ;  /* 0x0003980001487983 */ /* 0x000f680000300a00 */
[----:B------:R1:W-:Y:S04]  /*8850*/  STL.64 [R1+0x3c8], R100 ;  /* 0x0003c86401007387 */ /* 0x0003e80000100a00 */
[----:B------:R-:W-:Y:S04]  /*8860*/  STL.64 [R1+0x3d0], R96 ;  /* 0x0003d06001007387 */ /* 0x000fe80000100a00 */
[----:B------:R-:W-:Y:S01]  /*8870*/  STL.64 [R1+0x3d8], R94 ;  /* 0x0003d85e01007387 */ /* 0x000fe20000100a00 */
[----:B------:R-:W-:-:S03]  /*8880*/  IMAD.WIDE R92, R0, 0x4, R88 ;  /* 0x00000004005c7825 */ /* 0x000fc600078e0258 */
[----:B------:R-:W-:Y:S04]  /*8890*/  LDGSTS.E [R247+0x12900], desc[UR18][R96.64], P2 ;  /* 0x1290000060f77fae */ /* 0x000fe80009121852 */
[----:B------:R-:W-:Y:S04]  /*88a0*/  LDGSTS.E [R247+0x12a00], desc[UR18][R94.64], P2 ;  /* 0x12a000005ef77fae */ /* 0x000fe80009121852 */
[----:B------:R-:W-:Y:S01]  /*88b0*/  LDGSTS.E [R247+0x12b00], desc[UR18][R92.64], P2 ;  /* 0x12b000005cf77fae */ /* 0x000fe20009121852 */
[----:B------:R-:W-:-:S03]  /*88c0*/  IMAD.WIDE R90, R0, 0x4, R84 ;  /* 0x00000004005a7825 */ /* 0x000fc600078e0254 */
[----:B------:R-:W5:Y:S04]  /*88d0*/  LDL.LU.64 R84, [R1+0x390] ;  /* 0x0003900001547983 */ /* 0x000f680000300a00 */
[----:B------:R-:W-:Y:S04]  /*88e0*/  STL.64 [R1+0x3e0], R92 ;  /* 0x0003e05c01007387 */ /* 0x000fe80000100a00 */
[----:B------:R-:W-:Y:S04]  /*88f0*/  STL.64 [R1+0x3e8], R90 ;  /* 0x0003e85a01007387 */ /* 0x000fe80000100a00 */
[----:B------:R-:W-:Y:S01]  /*8900*/  LDGSTS.E [R247+0x12c00], desc[UR18][R90.64], P2 ;  /* 0x12c000005af77fae */ /* 0x000fe20009121852 */
[----:B--2---:R-:W-:-:S05]  /*8910*/  IMAD.WIDE R88, R0, 0x4, R86 ;  /* 0x0000000400587825 */ /* 0x004fca00078e0256 */
[----:B------:R2:W-:Y:S01]  /*8920*/  LDGSTS.E [R247+0x12d00], desc[UR18][R88.64], P2 ;  /* 0x12d0000058f77fae */ /* 0x0005e20009121852 */
[----:B---3--:R-:W-:-:S03]  /*8930*/  IMAD.WIDE R86, R0, 0x4, R74 ;  /* 0x0000000400567825 */ /* 0x008fc600078e024a */
[----:B------:R-:W3:Y:S04]  /*8940*/  LDL.LU.64 R74, [R1+0x388] ;  /* 0x00038800014a7983 */ /* 0x000ee80000300a00 */
[----:B------:R-:W3:Y:S04]  /*8950*/  LDL.LU.64 R98, [R1+0x380] ;  /* 0x0003800001627983 */ /* 0x000ee80000300a00 */
[----:B------:R2:W-:Y:S04]  /*8960*/  STL.64 [R1+0x3f0], R88 ;  /* 0x0003f05801007387 */ /* 0x0005e80000100a00 */
[----:B------:R4:W-:Y:S04]  /*8970*/  STL.64 [R1+0x3f8], R86 ;  /* 0x0003f85601007387 */ /* 0x0009e80000100a00 */
[----:B------:R4:W-:Y:S01]  /*8980*/  LDGSTS.E [R247+0x12e00], desc[UR18][R86.64], P2 ;  /* 0x12e0000056f77fae */ /* 0x0009e20009121852 */
[----:B-1----:R-:W-:-:S05]  /*8990*/  IMAD.WIDE R70, R0, 0x4, R244 ;  /* 0x0000000400467825 */ /* 0x002fca00078e02f4 */
[----:B------:R1:W-:Y:S04]  /*89a0*/  STL.64 [R1+0x440], R70 ;  /* 0x0004404601007387 */ /* 0x0003e80000100a00 */
[----:B------:R-:W3:Y:S04]  /*89b0*/  LDL.LU.64 R100, [R1+0x2f8] ;  /* 0x0002f80001647983 */ /* 0x000ee80000300a00 */
[----:B------:R1:W-:Y:S01]  /*89c0*/  LDGSTS.E [R247+0x12f00], desc[UR18][R70.64], P2 ;  /* 0x12f0000046f77fae */ /* 0x0003e20009121852 */
[----:B--2---:R-:W-:-:S04]  /*89d0*/  IMAD.WIDE R88, R0, 0x4, R82 ;  /* 0x0000000400587825 */ /* 0x004fc800078e0252 */
[C---:B----4-:R-:W-:Y:S01]  /*89e0*/  IMAD.WIDE R86, R0.reuse, 0x4, R80 ;  /* 0x0000000400567825 */ /* 0x050fe200078e0250 */
[----:B------:R2:W-:Y:S03]  /*89f0*/  STL.64 [R1+0x3b8], R88 ;  /* 0x0003b85801007387 */ /* 0x0005e60000100a00 */
[C---:B------:R-:W-:Y:S01]  /*8a00*/  IMAD.WIDE R82, R0.reuse, 0x4, R78 ;  /* 0x0000000400527825 */ /* 0x040fe200078e024e */
[----:B------:R-:W4:Y:S04]  /*8a10*/  LDL.LU.64 R96, [R1+0x2f0] ;  /* 0x0002f00001607983 */ /* 0x000f280000300a00 */
[----:B------:R2:W-:Y:S04]  /*8a20*/  STL.64 [R1+0x3b0], R86 ;  /* 0x0003b05601007387 */ /* 0x0005e80000100a00 */
[----:B------:R-:W4:Y:S04]  /*8a30*/  LDL.LU.64 R94, [R1+0x2e8] ;  /* 0x0002e800015e7983 */ /* 0x000f280000300a00 */
[----:B------:R2:W-:Y:S01]  /*8a40*/  STL.64 [R1+0x3a8], R82 ;  /* 0x0003a85201007387 */ /* 0x0005e20000100a00 */
[----:B-----5:R-:W-:-:S03]  /*8a50*/  IMAD.WIDE R80, R0, 0x4, R76 ;  /* 0x0000000400507825 */ /* 0x020fc600078e024c */
[----:B------:R-:W5:Y:S01]  /*8a60*/  LDL.LU.64 R92, [R1+0x2e0] ;  /* 0x0002e000015c7983 */ /* 0x000f620000300a00 */
[----:B------:R-:W-:-:S03]  /*8a70*/  IMAD.WIDE R78, R0, 0x4, R72 ;  /* 0x00000004004e7825 */ /* 0x000fc600078e0248 */
[----:B------:R-:W5:Y:S04]  /*8a80*/  LDL.LU.64 R90, [R1+0x2d8] ;  /* 0x0002d800015a7983 */ /* 0x000f680000300a00 */
[----:B------:R2:W-:Y:S04]  /*8a90*/  STL.64 [R1+0x3a0], R80 ;  /* 0x0003a05001007387 */ /* 0x0005e80000100a00 */
[----:B------:R-:W5:Y:S04]  /*8aa0*/  LDL.LU.64 R72, [R1+0x2d0] ;  /* 0x0002d00001487983 */ /* 0x000f680000300a00 */
[----:B------:R-:W-:Y:S04]  /*8ab0*/  LDGSTS.E [R247+0x14800], desc[UR18][R88.64], P5 ;  /* 0x1480000058f77fae */ /* 0x000fe8000a921852 */
[----:B------:R-:W-:Y:S04]  /*8ac0*/  LDGSTS.E [R247+0x14900], desc[UR18][R86.64], P5 ;  /* 0x1490000056f77fae */ /* 0x000fe8000a921852 */
[----:B------:R-:W-:Y:S04]  /*8ad0*/  LDGSTS.E [R247+0x14a00], desc[UR18][R82.64], P5 ;  /* 0x14a0000052f77fae */ /* 0x000fe8000a921852 */
[----:B------:R-:W-:Y:S04]  /*8ae0*/  LDGSTS.E [R247+0x14b00], desc[UR18][R80.64], P5 ;  /* 0x14b0000050f77fae */ /* 0x000fe8000a921852 */
[----:B------:R-:W-:Y:S01]  /*8af0*/  LDGSTS.E [R247+0x14c00], desc[UR18][R78.64], P5 ;  /* 0x14c000004ef77fae */ /* 0x000fe2000a921852 */
[----:B------:R-:W-:-:S03]  /*8b00*/  IMAD.WIDE R76, R0, 0x4, R84 ;  /* 0x00000004004c7825 */ /* 0x000fc600078e0254 */
[----:B------:R-:W5:Y:S04]  /*8b10*/  LDL.LU.64 R84, [R1+0x2c8] ;  /* 0x0002c80001547983 */ /* 0x000f680000300a00 */
[----:B------:R2:W-:Y:S04]  /*8b20*/  STL.64 [R1+0x398], R78 ;  /* 0x0003984e01007387 */ /* 0x0005e80000100a00 */
[----:B------:R2:W-:Y:S04]  /*8b30*/  STL.64 [R1+0x390], R76 ;  /* 0x0003904c01007387 */ /* 0x0005e80000100a00 */
[----:B------:R-:W-:Y:S01]  /*8b40*/  LDGSTS.E [R247+0x14d00], desc[UR18][R76.64], P5 ;  /* 0x14d000004cf77fae */ /* 0x000fe2000a921852 */
[----:B---3--:R-:W-:-:S04]  /*8b50*/  IMAD.WIDE R74, R0, 0x4, R74 ;  /* 0x00000004004a7825 */ /* 0x008fc800078e024a */
[C---:B-1----:R-:W-:Y:S01]  /*8b60*/  IMAD.WIDE R70, R0.reuse, 0x4, R98 ;  /* 0x0000000400467825 */ /* 0x042fe200078e0262 */
[----:B------:R1:W-:Y:S04]  /*8b70*/  STL.64 [R1+0x448], R74 ;  /* 0x0004484a01007387 */ /* 0x0003e80000100a00 */
[----:B------:R3:W-:Y:S04]  /*8b80*/  STL.64 [R1+0x450], R70 ;  /* 0x0004504601007387 */ /* 0x0007e80000100a00 */
[----:B------:R-:W3:Y:S04]  /*8b90*/  LDL.LU.64 R244, [R1+0x2c0] ;  /* 0x0002c00001f47983 */ /* 0x000ee80000300a00 */
[----:B--2---:R-:W2:Y:S04]  /*8ba0*/  LDL.LU.64 R88, [R1+0x238] ;  /* 0x0002380001587983 */ /* 0x004ea80000300a00 */
[----:B------:R-:W2:Y:S04]  /*8bb0*/  LDL.LU.64 R86, [R1+0x230] ;  /* 0x0002300001567983 */ /* 0x000ea80000300a00 */
[----:B------:R-:W2:Y:S01]  /*8bc0*/  LDL.LU.64 R82, [R1+0x228] ;  /* 0x0002280001527983 */ /* 0x000ea20000300a00 */
[----:B------:R-:W-:-:S03]  /*8bd0*/  IMAD.WIDE R104, R0, 0x4, R100 ;  /* 0x0000000400687825 */ /* 0x000fc600078e0264 */
[----:B------:R-:W2:Y:S04]  /*8be0*/  LDL.LU.64 R80, [R1+0x220] ;  /* 0x0002200001507983 */ /* 0x000ea80000300a00 */
[----:B------:R-:W2:Y:S04]  /*8bf0*/  LDL.LU.64 R78, [R1+0x218] ;  /* 0x00021800014e7983 */ /* 0x000ea80000300a00 */
[----:B------:R-:W-:Y:S04]  /*8c00*/  LDGSTS.E [R247+0x14e00], desc[UR18][R74.64], P5 ;  /* 0x14e000004af77fae */ /* 0x000fe8000a921852 */
[----:B------:R-:W2:Y:S04]  /*8c10*/  LDL.LU.64 R76, [R1+0x210] ;  /* 0x00021000014c7983 */ /* 0x000ea80000300a00 */
[----:B------:R3:W-:Y:S04]  /*8c20*/  LDGSTS.E [R247+0x14f00], desc[UR18][R70.64], P5 ;  /* 0x14f0000046f77fae */ /* 0x0007e8000a921852 */
[----:B-1----:R-:W2:Y:S04]  /*8c30*/  LDL.LU.64 R74, [R1+0x208] ;  /* 0x00020800014a7983 */ /* 0x002ea80000300a00 */
[----:B------:R-:W2:Y:S01]  /*8c40*/  LDL.LU.64 R100, [R1+0x200] ;  /* 0x0002000001647983 */ /* 0x000ea20000300a00 */
[----:B----4-:R-:W-:-:S03]  /*8c50*/  IMAD.WIDE R102, R0, 0x4, R96 ;  /* 0x0000000400667825 */ /* 0x010fc600078e0260 */
[----:B------:R-:W-:Y:S01]  /*8c60*/  STL.64 [R1+0x458], R104 ;  /* 0x0004586801007387 */ /* 0x000fe20000100a00 */
[----:B------:R-:W-:-:S03]  /*8c70*/  IMAD.WIDE R98, R0, 0x4, R94 ;  /* 0x0000000400627825 */ /* 0x000fc600078e025e */
[----:B------:R-:W-:Y:S04]  /*8c80*/  STL.64 [R1+0x460], R102 ;  /* 0x0004606601007387 */ /* 0x000fe80000100a00 */
[----:B------:R-:W-:Y:S01]  /*8c90*/  LDGSTS.E [R247+0x16800], desc[UR18][R104.64], P0 ;  /* 0x1680000068f77fae */ /* 0x000fe20008121852 */
[----:B-----5:R-:W-:-:S03]  /*8ca0*/  IMAD.WIDE R96, R0, 0x4, R92 ;  /* 0x0000000400607825 */ /* 0x020fc600078e025c */
[----:B------:R-:W-:Y:S01]  /*8cb0*/  STL.64 [R1+0x468], R98 ;  /* 0x0004686201007387 */ /* 0x000fe20000100a00 */
[----:B------:R-:W-:-:S03]  /*8cc0*/  IMAD.WIDE R94, R0, 0x4, R90 ;  /* 0x00000004005e7825 */ /* 0x000fc600078e025a */
[----:B------:R-:W-:Y:S04]  /*8cd0*/  STL.64 [R1+0x470], R96 ;  /* 0x0004706001007387 */ /* 0x000fe80000100a00 */
[----:B------:R-:W-:Y:S01]  /*8ce0*/  LDGSTS.E [R247+0x16900], desc[UR18][R102.64], P0 ;  /* 0x1690000066f77fae */ /* 0x000fe20008121852 */
[----:B------:R-:W-:-:S03]  /*8cf0*/  IMAD.WIDE R92, R0, 0x4, R72 ;  /* 0x00000004005c7825 */ /* 0x000fc600078e0248 */
[----:B------:R-:W-:Y:S04]  /*8d00*/  LDGSTS.E [R247+0x16a00], desc[UR18][R98.64], P0 ;  /* 0x16a0000062f77fae */ /* 0x000fe80008121852 */
[----:B------:R-:W-:Y:S04]  /*8d10*/  LDGSTS.E [R247+0x16b00], desc[UR18][R96.64], P0 ;  /* 0x16b0000060f77fae */ /* 0x000fe80008121852 */
[----:B------:R-:W-:Y:S04]  /*8d20*/  LDGSTS.E [R247+0x16c00], desc[UR18][R94.64], P0 ;  /* 0x16c000005ef77fae */ /* 0x000fe80008121852 */
[----:B------:R-:W-:Y:S01]  /*8d30*/  LDGSTS.E [R247+0x16d00], desc[UR18][R92.64], P0 ;  /* 0x16d000005cf77fae */ /* 0x000fe20008121852 */
[----:B------:R-:W-:-:S03]  /*8d40*/  IMAD.WIDE R90, R0, 0x4, R84 ;  /* 0x00000004005a7825 */ /* 0x000fc600078e0254 */
[----:B------:R-:W4:Y:S04]  /*8d50*/  LDL.LU.64 R84, [R1+0x10] ;  /* 0x0000100001547983 */ /* 0x000f280000300a00 */
[----:B------:R-:W-:Y:S04]  /*8d60*/  STL.64 [R1+0x478], R94 ;  /* 0x0004785e01007387 */ /* 0x000fe80000100a00 */
[----:B------:R-:W5:Y:S04]  /*8d70*/  LDL.LU.64 R72, [R1] ;  /* 0x0000000001487983 */ /* 0x000f680000300a00 */
[----:B------:R-:W-:Y:S04]  /*8d80*/  STL.64 [R1+0xc50], R92 ;  /* 0x000c505c01007387 */ /* 0x000fe80000100a00 */
[----:B------:R-:W-:Y:S01]  /*8d90*/  STL.64 [R1+0xc58], R90 ;  /* 0x000c585a01007387 */ /* 0x000fe20000100a00 */
[----:B------:R-:W-:-:S03]  /*8da0*/  SHF.R.U64 R4, R249, 0x6, RZ ;  /* 0x00000006f9047819 */ /* 0x000fc600000012ff */
[----:B------:R-:W-:Y:S01]  /*8db0*/  LDGSTS.E [R247+0x16e00], desc[UR18][R90.64], P0 ;  /* 0x16e000005af77fae */ /* 0x000fe20008121852 */
[----:B------:R-:W-:Y:S01]  /*8dc0*/  LOP3.LUT P3, RZ, R4, 0x1, RZ, 0xc0, !PT ;  /* 0x0000000104ff7812 */ /* 0x000fe2000786c0ff */
[----:B---3--:R-:W-:-:S04]  /*8dd0*/  IMAD.WIDE R70, R0, 0x4, R244 ;  /* 0x0000000400467825 */ /* 0x008fc800078e02f4 */
[C---:B--2---:R-:W-:Y:S01]  /*8de0*/  IMAD.WIDE R88, R0.reuse, 0x4, R88 ;  /* 0x0000000400587825 */ /* 0x044fe200078e0258 */
[----:B------:R1:W-:Y:S03]  /*8df0*/  STL.64 [R1+0xc60], R70 ;  /* 0x000c604601007387 */ /* 0x0003e60000100a00 */
[C---:B------:R-:W-:Y:S01]  /*8e00*/  IMAD.WIDE R86, R0.reuse, 0x4, R86 ;  /* 0x0000000400567825 */ /* 0x040fe200078e0256 */
[----:B------:R1:W-:Y:S03]  /*8e10*/  LDGSTS.E [R247+0x16f00], desc[UR18][R70.64], P0 ;  /* 0x16f0000046f77fae */ /* 0x0003e60008121852 */
[C---:B------:R-:W-:Y:S01]  /*8e20*/  IMAD.WIDE R82, R0.reuse, 0x4, R82 ;  /* 0x0000000400527825 */ /* 0x040fe200078e0252 */
[----:B------:R-:W-:Y:S03]  /*8e30*/  STL.64 [R1+0xd28], R88 ;  /* 0x000d285801007387 */ /* 0x000fe60000100a00 */
[C---:B------:R-:W-:Y:S01]  /*8e40*/  IMAD.WIDE R80, R0.reuse, 0x4, R80 ;  /* 0x0000000400507825 */ /* 0x040fe200078e0250 */
[----:B------:R-:W-:Y:S03]  /*8e50*/  STL.64 [R1+0xd30], R86 ;  /* 0x000d305601007387 */ /* 0x000fe60000100a00 */
[C---:B------:R-:W-:Y:S01]  /*8e60*/  IMAD.WIDE R78, R0.reuse, 0x4, R78 ;  /* 0x00000004004e7825 */ /* 0x040fe200078e024e */
[----:B------:R-:W-:Y:S04]  /*8e70*/  LDGSTS.E [R247+0x18800], desc[UR18][R88.64], P6 ;  /* 0x1880000058f77fae */ /* 0x000fe8000b121852 */
[----:B------:R-:W-:Y:S01]  /*8e80*/  STL.64 [R1+0xd38], R82 ;  /* 0x000d385201007387 */ /* 0x000fe20000100a00 */
[----:B------:R-:W-:-:S03]  /*8e90*/  IMAD.WIDE R76, R0, 0x4, R76 ;  /* 0x00000004004c7825 */ /* 0x000fc600078e024c */
[----:B------:R-:W-:Y:S04]  /*8ea0*/  LDGSTS.E [R247+0x18900], desc[UR18][R86.64], P6 ;  /* 0x1890000056f77fae */ /* 0x000fe8000b121852 */
[----:B------:R2:W-:Y:S01]  /*8eb0*/  STL.64 [R1+0xd40], R80 ;  /* 0x000d405001007387 */ /* 0x0005e20000100a00 */
[----:B------:R-:W-:-:S03]  /*8ec0*/  IMAD.WIDE R74, R0, 0x4, R74 ;  /* 0x00000004004a7825 */ /* 0x000fc600078e024a */
[----:B------:R-:W-:Y:S01]  /*8ed0*/  LDGSTS.E [R247+0x18a00], desc[UR18][R82.64], P6 ;  /* 0x18a0000052f77fae */ /* 0x000fe2000b121852 */
[----:B-1----:R-:W-:-:S03]  /*8ee0*/  IMAD.WIDE R70, R0, 0x4, R100 ;  /* 0x0000000400467825 */ /* 0x002fc600078e0264 */
[----:B------:R1:W-:Y:S04]  /*8ef0*/  STL.64 [R1+0xd48], R78 ;  /* 0x000d484e01007387 */ /* 0x0003e80000100a00 */
[----:B------:R2:W-:Y:S04]  /*8f00*/  LDGSTS.E [R247+0x18b00], desc[UR18][R80.64], P6 ;  /* 0x18b0000050f77fae */ /* 0x0005e8000b121852 */
[----:B------:R3:W-:Y:S04]  /*8f10*/  STL.64 [R1+0xd50], R76 ;  /* 0x000d504c01007387 */ /* 0x0007e80000100a00 */
[----:B------:R1:W-:Y:S01]  /*8f20*/  LDGSTS.E [R247+0x18c00], desc[UR18][R78.64], P6 ;  /* 0x18c000004ef77fae */ /* 0x0003e2000b121852 */
[----:B--2---:R-:W-:-:S03]  /*8f30*/  IMAD.WIDE R80, R0, 0x4, R250 ;  /* 0x0000000400507825 */ /* 0x004fc600078e02fa */
[----:B------:R2:W-:Y:S04]  /*8f40*/  STL.64 [R1+0xd58], R74 ;  /* 0x000d584a01007387 */ /* 0x0005e80000100a00 */
[----:B------:R3:W-:Y:S01]  /*8f50*/  LDGSTS.E [R247+0x18d00], desc[UR18][R76.64], P6 ;  /* 0x18d000004cf77fae */ /* 0x0007e2000b121852 */
[----:B-1----:R-:W-:-:S03]  /*8f60*/  IMAD.WIDE R78, R0, 0x4, R116 ;  /* 0x00000004004e7825 */ /* 0x002fc600078e0274 */
[----:B------:R1:W-:Y:S04]  /*8f70*/  STL.64 [R1+0xd60], R70 ;  /* 0x000d604601007387 */ /* 0x0003e80000100a00 */
[----:B------:R2:W-:Y:S01]  /*8f80*/  LDGSTS.E [R247+0x18e00], desc[UR18][R74.64], P6 ;  /* 0x18e000004af77fae */ /* 0x0005e2000b121852 */
[----:B---3--:R-:W-:-:S03]  /*8f90*/  IMAD.WIDE R76, R0, 0x4, R118 ;  /* 0x00000004004c7825 */ /* 0x008fc600078e0276 */
[----:B------:R1:W-:Y:S01]  /*8fa0*/  LDGSTS.E [R247+0x18f00], desc[UR18][R70.64], P6 ;  /* 0x18f0000046f77fae */ /* 0x0003e2000b121852 */
[----:B--2---:R-:W-:-:S04]  /*8fb0*/  IMAD.WIDE R74, R0, 0x4, R120 ;  /* 0x00000004004a7825 */ /* 0x004fc800078e0278 */
[----:B-1----:R-:W-:-:S04]  /*8fc0*/  IMAD.WIDE R70, R0, 0x4, R124 ;  /* 0x0000000400467825 */ /* 0x002fc800078e027c */
[----:B----4-:R-:W-:-:S04]  /*8fd0*/  IMAD.WIDE R84, R0, 0x4, R84 ;  /* 0x0000000400547825 */ /* 0x010fc800078e0254 */
[C---:B-----5:R-:W-:Y:S01]  /*8fe0*/  IMAD.WIDE R82, R0.reuse, 0x4, R72 ;  /* 0x0000000400527825 */ /* 0x060fe200078e0248 */
[----:B------:R1:W-:Y:S03]  /*8ff0*/  STL.64 [R1+0xe28], R84 ;  /* 0x000e285401007387 */ /* 0x0003e60000100a00 */
[C---:B------:R-:W-:Y:S01]  /*9000*/  IMAD.WIDE R72, R0.reuse, 0x4, R122 ;  /* 0x0000000400487825 */ /* 0x040fe200078e027a */
[----:B------:R2:W-:Y:S04]  /*9010*/  STL.64 [R1+0xe30], R82 ;  /* 0x000e305201007387 */ /* 0x0005e80000100a00 */
[----:B------:R3:W-:Y:S04]  /*9020*/  STL.64 [R1+0xe38], R80 ;  /* 0x000e385001007387 */ /* 0x0007e80000100a00 */
[----:B------:R1:W-:Y:S04]  /*9030*/  LDGSTS.E [R247+0x1a800], desc[UR18][R84.64], P4 ;  /* 0x1a80000054f77fae */ /* 0x0003e8000a121852 */
[----:B------:R4:W-:Y:S04]  /*9040*/  STL.64 [R1+0xe40], R78 ;  /* 0x000e404e01007387 */ /* 0x0009e80000100a00 */
[----:B------:R2:W-:Y:S01]  /*9050*/  LDGSTS.E [R247+0x1a900], desc[UR18][R82.64], P4 ;  /* 0x1a90000052f77fae */ /* 0x0005e2000a121852 */
[----:B-1----:R-:W-:-:S03]  /*9060*/  IMAD.WIDE R84, R0, 0x4, R140 ;  /* 0x0000000400547825 */ /* 0x002fc600078e028c */
[----:B------:R1:W-:Y:S04]  /*9070*/  STL.64 [R1+0xe48], R76 ;  /* 0x000e484c01007387 */ /* 0x0003e80000100a00 */
[----:B------:R3:W-:Y:S01]  /*9080*/  LDGSTS.E [R247+0x1aa00], desc[UR18][R80.64], P4 ;  /* 0x1aa0000050f77fae */ /* 0x0007e2000a121852 */
[----:B--2---:R-:W-:-:S03]  /*9090*/  IMAD.WIDE R82, R0, 0x4, R126 ;  /* 0x0000000400527825 */ /* 0x004fc600078e027e */
[----:B------:R2:W-:Y:S04]  /*90a0*/  STL.64 [R1+0xe50], R74 ;  /* 0x000e504a01007387 */ /* 0x0005e80000100a00 */
[----:B------:R4:W-:Y:S01]  /*90b0*/  LDGSTS.E [R247+0x1ab00], desc[UR18][R78.64], P4 ;  /* 0x1ab000004ef77fae */ /* 0x0009e2000a121852 */
[----:B---3--:R-:W-:-:S03]  /*90c0*/  IMAD.WIDE R80, R0, 0x4, R128 ;  /* 0x0000000400507825 */ /* 0x008fc600078e0280 */
[----:B------:R3:W-:Y:S04]  /*90d0*/  STL.64 [R1+0xe58], R72 ;  /* 0x000e584801007387 */ /* 0x0007e80000100a00 */
[----:B------:R1:W-:Y:S01]  /*90e0*/  LDGSTS.E [R247+0x1ac00], desc[UR18][R76.64], P4 ;  /* 0x1ac000004cf77fae */ /* 0x0003e2000a121852 */
[----:B----4-:R-:W-:-:S03]  /*90f0*/  IMAD.WIDE R78, R0, 0x4, R130 ;  /* 0x00000004004e7825 */ /* 0x010fc600078e0282 */
[----:B------:R4:W-:Y:S04]  /*9100*/  STL.64 [R1+0xe60], R70 ;  /* 0x000e604601007387 */ /* 0x0009e80000100a00 */
[----:B------:R2:W-:Y:S01]  /*9110*/  LDGSTS.E [R247+0x1ad00], desc[UR18][R74.64], P4 ;  /* 0x1ad000004af77fae */ /* 0x0005e2000a121852 */
[----:B-1----:R-:W-:-:S03]  /*9120*/  IMAD.WIDE R76, R0, 0x4, R132 ;  /* 0x00000004004c7825 */ /* 0x002fc600078e0284 */
[----:B------:R3:W-:Y:S04]  /*9130*/  LDGSTS.E [R247+0x1ae00], desc[UR18][R72.64], P4 ;  /* 0x1ae0000048f77fae */ /* 0x0007e8000a121852 */
[----:B------:R-:W-:Y:S01]  /*9140*/  STL.64 [R1+0xf28], R84 ;  /* 0x000f285401007387 */ /* 0x000fe20000100a00 */
[----:B--2---:R-:W-:-:S03]  /*9150*/  IMAD.WIDE R74, R0, 0x4, R134 ;  /* 0x00000004004a7825 */ /* 0x004fc600078e0286 */
[----:B------:R4:W-:Y:S04]  /*9160*/  LDGSTS.E [R247+0x1af00], desc[UR18][R70.64], P4 ;  /* 0x1af0000046f77fae */ /* 0x0009e8000a121852 */
[----:B------:R1:W-:Y:S01]  /*9170*/  STL.64 [R1+0xf30], R82 ;  /* 0x000f305201007387 */ /* 0x0003e20000100a00 */
[----:B---3--:R-:W-:-:S03]  /*9180*/  IMAD.WIDE R72, R0, 0x4, R136 ;  /* 0x0000000400487825 */ /* 0x008fc600078e0288 */
[----:B------:R-:W-:Y:S01]  /*9190*/  STL.64 [R1+0xf38], R80 ;  /* 0x000f385001007387 */ /* 0x000fe20000100a00 */
[----:B----4-:R-:W-:-:S03]  /*91a0*/  IMAD.WIDE R70, R0, 0x4, R138 ;  /* 0x0000000400467825 */ /* 0x010fc600078e028a */
[----:B------:R-:W-:Y:S04]  /*91b0*/  STL.64 [R1+0xf40], R78 ;  /* 0x000f404e01007387 */ /* 0x000fe80000100a00 */
[----:B------:R-:W-:Y:S04]  /*91c0*/  LDGSTS.E [R247+0x1c800], desc[UR18][R84.64], P3 ;  /* 0x1c80000054f77fae */ /* 0x000fe80009921852 */
[----:B------:R-:W-:Y:S04]  /*91d0*/  STL.64 [R1+0xf48], R76 ;  /* 0x000f484c01007387 */ /* 0x000fe80000100a00 */
[----:B------:R-:W-:Y:S04]  /*91e0*/  LDGSTS.E [R247+0x1c900], desc[UR18][R82.64], P3 ;  /* 0x1c90000052f77fae */ /* 0x000fe80009921852 */
[----:B------:R2:W-:Y:S04]  /*91f0*/  STL.64 [R1+0xf50], R74 ;  /* 0x000f504a01007387 */ /* 0x0005e80000100a00 */
[----:B------:R-:W-:Y:S04]  /*9200*/  LDGSTS.E [R247+0x1ca00], desc[UR18][R80.64], P3 ;  /* 0x1ca0000050f77fae */ /* 0x000fe80009921852 */
[----:B------:R3:W-:Y:S04]  /*9210*/  STL.64 [R1+0xf58], R72 ;  /* 0x000f584801007387 */ /* 0x0007e80000100a00 */
[----:B------:R4:W-:Y:S04]  /*9220*/  LDGSTS.E [R247+0x1cb00], desc[UR18][R78.64], P3 ;  /* 0x1cb000004ef77fae */ /* 0x0009e80009921852 */
[----:B------:R5:W-:Y:S04]  /*9230*/  STL.64 [R1+0xf60], R70 ;  /* 0x000f604601007387 */ /* 0x000be80000100a00 */
[----:B------:R5:W-:Y:S04]  /*9240*/  LDGSTS.E [R247+0x1cc00], desc[UR18][R76.64], P3 ;  /* 0x1cc000004cf77fae */ /* 0x000be80009921852 */
[----:B------:R-:W-:Y:S04]  /*9250*/  LDGSTS.E [R247+0x1cd00], desc[UR18][R74.64], P3 ;  /* 0x1cd000004af77fae */ /* 0x000fe80009921852 */
[----:B-1----:R-:W5:Y:S04]  /*9260*/  LDL.LU.64 R82, [R1+0x4f8] ;  /* 0x0004f80001527983 */ /* 0x002f680000300a00 */
[----:B------:R-:W-:Y:S04]  /*9270*/  LDGSTS.E [R247+0x1ce00], desc[UR18][R72.64], P3 ;  /* 0x1ce0000048f77fae */ /* 0x000fe80009921852 */
[----:B--2---:R-:W2:Y:S04]  /*9280*/  LDL.LU.64 R74, [R1+0x4f0] ;  /* 0x0004f000014a7983 */ /* 0x004ea80000300a00 */
[----:B------:R-:W2:Y:S04]  /*9290*/  LDL.LU.64 R84, [R1+0x4e8] ;  /* 0x0004e80001547983 */ /* 0x000ea80000300a00 */
[----:B------:R-:W2:Y:S04]  /*92a0*/  LDL.LU.64 R80, [R1+0x4e0] ;  /* 0x0004e00001507983 */ /* 0x000ea80000300a00 */
[----:B---3--:R-:W3:Y:S04]  /*92b0*/  LDL.LU.64 R72, [R1+0x4d8] ;  /* 0x0004d80001487983 */ /* 0x008ee80000300a00 */
[----:B------:R-:W3:Y:S04]  /*92c0*/  LDL.LU.64 R92, [R1+0x4d0] ;  /* 0x0004d000015c7983 */ /* 0x000ee80000300a00 */
[----:B------:R-:W3:Y:S01]  /*92d0*/  LDL.LU.64 R100, [R1+0x4c8] ;  /* 0x0004c80001647983 */ /* 0x000ee20000300a00 */
[----:B------:R-:W-:Y:S01]  /*92e0*/  SHF.R.U64 R4, R249, 0x2, RZ ;  /* 0x00000002f9047819 */ /* 0x000fe200000012ff */
[----:B------:R-:W-:-:S02]  /*92f0*/  IMAD.WIDE R96, R0, 0x4, R242 ;  /* 0x0000000400607825 */ /* 0x000fc400078e02f2 */
[----:B------:R-:W3:Y:S01]  /*9300*/  LDL.LU.64 R98, [R1+0x4c0] ;  /* 0x0004c00001627983 */ /* 0x000ee20000300a00 */
[----:B------:R-:W-:Y:S01]  /*9310*/  LOP3.LUT P2, RZ, R4, 0x1, RZ, 0xc0, !PT ;  /* 0x0000000104ff7812 */ /* 0x000fe2000784c0ff */
[----:B------:R-:W-:-:S04]  /*9320*/  IMAD.WIDE R94, R0, 0x4, R142 ;  /* 0x00000004005e7825 */ /* 0x000fc800078e028e */
[C---:B------:R-:W-:Y:S01]  /*9330*/  IMAD.WIDE R90, R0.reuse, 0x4, R144 ;  /* 0x00000004005a7825 */ /* 0x040fe200078e0290 */
[----:B------:R-:W-:Y:S03]  /*9340*/  STL.64 [R1+0x1028], R96 ;  /* 0x0010286001007387 */ /* 0x000fe60000100a00 */
[C---:B------:R-:W-:Y:S01]  /*9350*/  IMAD.WIDE R88, R0.reuse, 0x4, R146 ;  /* 0x0000000400587825 */ /* 0x040fe200078e0292 */
[----:B------:R1:W-:Y:S03]  /*9360*/  LDGSTS.E [R247+0x1cf00], desc[UR18][R70.64], P3 ;  /* 0x1cf0000046f77fae */ /* 0x0003e60009921852 */
[C---:B------:R-:W-:Y:S01]  /*9370*/  IMAD.WIDE R86, R0.reuse, 0x4, R148 ;  /* 0x0000000400567825 */ /* 0x040fe200078e0294 */
[----:B------:R-:W-:Y:S03]  /*9380*/  STL.64 [R1+0x1030], R94 ;  /* 0x0010305e01007387 */ /* 0x000fe60000100a00 */
[C---:B----4-:R-:W-:Y:S01]  /*9390*/  IMAD.WIDE R78, R0.reuse, 0x4, R150 ;  /* 0x00000004004e7825 */ /* 0x050fe200078e0296 */
[----:B------:R4:W-:Y:S03]  /*93a0*/  STL.64 [R1+0x1038], R90 ;  /* 0x0010385a01007387 */ /* 0x0009e60000100a00 */
[C---:B-----5:R-:W-:Y:S01]  /*93b0*/  IMAD.WIDE R76, R0.reuse, 0x4, R152 ;  /* 0x00000004004c7825 */ /* 0x060fe200078e0298 */
[----:B------:R-:W-:Y:S03]  /*93c0*/  STL.64 [R1+0x1040], R88 ;  /* 0x0010405801007387 */ /* 0x000fe60000100a00 */
[C---:B-1----:R-:W-:Y:S01]  /*93d0*/  IMAD.WIDE R70, R0.reuse, 0x4, R154 ;  /* 0x0000000400467825 */ /* 0x042fe200078e029a */
[----:B------:R-:W-:Y:S04]  /*93e0*/  STL.64 [R1+0x1048], R86 ;  /* 0x0010485601007387 */ /* 0x000fe80000100a00 */
[----:B------:R2:W-:Y:S04]  /*93f0*/  LDGSTS.E [R247+0x1e800], desc[UR18][R96.64], P2 ;  /* 0x1e80000060f77fae */ /* 0x0005e80009121852 */
[----:B------:R1:W-:Y:S04]  /*9400*/  STL.64 [R1+0x1050], R78 ;  /* 0x0010504e01007387 */ /* 0x0003e80000100a00 */
[----:B------:R5:W-:Y:S04]  /*9410*/  LDGSTS.E [R247+0x1e900], desc[UR18][R94.64], P2 ;  /* 0x1e9000005ef77fae */ /* 0x000be80009121852 */
[----:B------:R1:W-:Y:S04]  /*9420*/  STL.64 [R1+0x1058], R76 ;  /* 0x0010584c01007387 */ /* 0x0003e80000100a00 */
[----:B------:R-:W-:Y:S04]  /*9430*/  LDGSTS.E [R247+0x1ea00], desc[UR18][R90.64], P2 ;  /* 0x1ea000005af77fae */ /* 0x000fe80009121852 */
[----:B------:R5:W-:Y:S04]  /*9440*/  STL.64 [R1+0x1060], R70 ;  /* 0x0010604601007387 */ /* 0x000be80000100a00 */
[----:B------:R-:W-:Y:S04]  /*9450*/  LDGSTS.E [R247+0x1eb00], desc[UR18][R88.64], P2 ;  /* 0x1eb0000058f77fae */ /* 0x000fe80009121852 */
[----:B------:R-:W-:Y:S04]  /*9460*/  LDGSTS.E [R247+0x1ec00], desc[UR18][R86.64], P2 ;  /* 0x1ec0000056f77fae */ /* 0x000fe80009121852 */
[----:B----4-:R-:W4:Y:S04]  /*9470*/  LDL.LU.64 R90, [R1+0x438] ;  /* 0x00043800015a7983 */ /* 0x010f280000300a00 */
[----:B------:R-:W-:Y:S04]  /*9480*/  LDGSTS.E [R247+0x1ed00], desc[UR18][R78.64], P2 ;  /* 0x1ed000004ef77fae */ /* 0x000fe80009121852 */
[----:B------:R-:W-:Y:S01]  /*9490*/  LDGSTS.E [R247+0x1ee00], desc[UR18][R76.64], P2 ;  /* 0x1ee000004cf77fae */ /* 0x000fe20009121852 */
[----:B------:R-:W-:-:S03]  /*94a0*/  IMAD.WIDE R250, R0, 0x4, R82 ;  /* 0x0000000400fa7825 */ /* 0x000fc600078e0252 */
[----:B-1----:R-:W4:Y:S04]  /*94b0*/  LDL.LU.64 R78, [R1+0x430] ;  /* 0x00043000014e7983 */ /* 0x002f280000300a00 */
[----:B------:R-:W4:Y:S01]  /*94c0*/  LDL.LU.64 R76, [R1+0x428] ;  /* 0x00042800014c7983 */ /* 0x000f220000300a00 */
[----:B--2---:R-:W-:-:S03]  /*94d0*/  IMAD.WIDE R96, R0, 0x4, R74 ;  /* 0x0000000400607825 */ /* 0x004fc600078e024a */
[----:B------:R-:W2:Y:S01]  /*94e0*/  LDL.LU.64 R88, [R1+0x420] ;  /* 0x0004200001587983 */ /* 0x000ea20000300a00 */
[----:B------:R-:W-:-:S03]  /*94f0*/  IMAD.WIDE R84, R0, 0x4, R84 ;  /* 0x0000000400547825 */ /* 0x000fc600078e0254 */
[----:B------:R-:W2:Y:S01]  /*9500*/  LDL.LU.64 R74, [R1+0x418] ;  /* 0x00041800014a7983 */ /* 0x000ea20000300a00 */
[----:B------:R-:W-:-:S03]  /*9510*/  IMAD.WIDE R82, R0, 0x4, R80 ;  /* 0x0000000400527825 */ /* 0x000fc600078e0250 */
[----:B------:R-:W-:Y:S01]  /*9520*/  STL.64 [R1], R96 ;  /* 0x0000006001007387 */ /* 0x000fe20000100a00 */
[----:B---3--:R-:W-:-:S03]  /*9530*/  IMAD.WIDE R80, R0, 0x4, R72 ;  /* 0x0000000400507825 */ /* 0x008fc600078e0248 */
[----:B------:R-:W3:Y:S04]  /*9540*/  LDL.LU.64 R86, [R1+0x410] ;  /* 0x0004100001567983 */ /* 0x000ee80000300a00 */
[----:B------:R1:W-:Y:S01]  /*9550*/  STL.64 [R1+0x20], R84 ;  /* 0x0000205401007387 */ /* 0x0003e20000100a00 */
[----:B-----5:R-:W-:-:S03]  /*9560*/  IMAD.WIDE R94, R0, 0x4, R92 ;  /* 0x00000004005e7825 */ /* 0x020fc600078e025c */
[----:B------:R-:W5:Y:S01]  /*9570*/  LDL.LU.64 R72, [R1+0x408] ;  /* 0x0004080001487983 */ /* 0x000f620000300a00 */
[----:B------:R-:W-:-:S03]  /*9580*/  IMAD.WIDE R92, R0, 0x4, R100 ;  /* 0x00000004005c7825 */ /* 0x000fc600078e0264 */
[----:B------:R1:W-:Y:S04]  /*9590*/  STL.64 [R1+0x200], R82 ;  /* 0x0002005201007387 */ /* 0x0003e80000100a00 */
[----:B------:R4:W-:Y:S04]  /*95a0*/  STL.64 [R1+0x208], R80 ;  /* 0x0002085001007387 */ /* 0x0009e80000100a00 */
[----:B------:R-:W5:Y:S01]  /*95b0*/  LDL.LU.64 R100, [R1+0x400] ;  /* 0x0004000001647983 */ /* 0x000f620000300a00 */
[----:B------:R-:W-:-:S03]  /*95c0*/  SHF.R.U64 R4, R249, 0x1d, RZ ;  /* 0x0000001df9047819 */ /* 0x000fc600000012ff */
[----:B------:R1:W-:Y:S01]  /*95d0*/  LDGSTS.E [R247+0x1ef00], desc[UR18][R70.64], P2 ;  /* 0x1ef0000046f77fae */ /* 0x0003e20009121852 */
[----:B------:R-:W-:-:S03]  /*95e0*/  LOP3.LUT P5, RZ, R4, 0x1, RZ, 0xc0, !PT ;  /* 0x0000000104ff7812 */ /* 0x000fc600078ac0ff */
[----:B------:R4:W-:Y:S04]  /*95f0*/  STL.64 [R1+0x240], R94 ;  /* 0x0002405e01007387 */ /* 0x0009e80000100a00 */
[----:B------:R2:W-:Y:S01]  /*9600*/  STL.64 [R1+0x248], R92 ;  /* 0x0002485c01007387 */ /* 0x0005e20000100a00 */
[----:B-1----:R-:W-:-:S05]  /*9610*/  IMAD.WIDE R70, R0, 0x4, R98 ;  /* 0x0000000400467825 */ /* 0x002fca00078e0262 */
[----:B------:R-:W-:Y:S04]  /*9620*/  LDGSTS.E [R248+0x11000], desc[UR18][R250.64], P5 ;  /* 0x11000000faf87fae */ /* 0x000fe8000a921852 */
[----:B------:R1:W-:Y:S04]  /*9630*/  LDGSTS.E [R248+0x11100], desc[UR18][R96.64], P5 ;  /* 0x1110000060f87fae */ /* 0x0003e8000a921852 */
[----:B------:R-:W-:Y:S04]  /*9640*/  LDGSTS.E [R248+0x11200], desc[UR18][R84.64], P5 ;  /* 0x1120000054f87fae */ /* 0x000fe8000a921852 */
[----:B------:R5:W-:Y:S04]  /*9650*/  STL.64 [R1+0x260], R70 ;  /* 0x0002604601007387 */ /* 0x000be80000100a00 */
[----:B------:R-:W-:Y:S04]  /*9660*/  LDGSTS.E [R248+0x11300], desc[UR18][R82.64], P5 ;  /* 0x1130000052f87fae */ /* 0x000fe8000a921852 */
[----:B------:R-:W-:Y:S04]  /*9670*/  LDGSTS.E [R248+0x11400], desc[UR18][R80.64], P5 ;  /* 0x1140000050f87fae */ /* 0x000fe8000a921852 */
[----:B------:R-:W5:Y:S04]  /*9680*/  LDL.LU.64 R84, [R1+0x378] ;  /* 0x0003780001547983 */ /* 0x000f680000300a00 */
[----:B------:R-:W5:Y:S04]  /*9690*/  LDL.LU.64 R82, [R1+0x370] ;  /* 0x0003700001527983 */ /* 0x000f680000300a00 */
[----:B------:R1:W-:Y:S01]  /*96a0*/  LDGSTS.E [R248+0x11500], desc[UR18][R94.64], P5 ;  /* 0x115000005ef87fae */ /* 0x0003e2000a921852 */
[----:B----4-:R-:W-:-:S03]  /*96b0*/  IMAD.WIDE R98, R0, 0x4, R90 ;  /* 0x0000000400627825 */ /* 0x010fc600078e025a */
[----:B------:R-:W4:Y:S04]  /*96c0*/  LDL.LU.64 R80, [R1+0x368] ;  /* 0x0003680001507983 */ /* 0x000f280000300a00 */
[----:B------:R2:W-:Y:S04]  /*96d0*/  LDGSTS.E [R248+0x11600], desc[UR18][R92.64], P5 ;  /* 0x116000005cf87fae */ /* 0x0005e8000a921852 */
[----:B------:R5:W-:Y:S01]  /*96e0*/  LDGSTS.E [R248+0x11700], desc[UR18][R70.64], P5 ;  /* 0x1170000046f87fae */ /* 0x000be2000a921852 */
[----:B-1----:R-:W-:-:S03]  /*96f0*/  IMAD.WIDE R96, R0, 0x4, R78 ;  /* 0x0000000400607825 */ /* 0x002fc600078e024e */
[----:B------:R-:W4:Y:S01]  /*9700*/  LDL.LU.64 R78, [R1+0x360] ;  /* 0x00036000014e7983 */ /* 0x000f220000300a00 */
[----:B------:R-:W-:-:S03]  /*9710*/  IMAD.WIDE R94, R0, 0x4, R76 ;  /* 0x00000004005e7825 */ /* 0x000fc600078e024c */
[----:B------:R1:W-:Y:S01]  /*9720*/  STL.64 [R1+0x2d0], R98 ;  /* 0x0002d06201007387 */ /* 0x0003e20000100a00 */
[----:B--2---:R-:W-:-:S03]  /*9730*/  IMAD.WIDE R92, R0, 0x4, R88 ;  /* 0x00000004005c7825 */ /* 0x004fc600078e0258 */
[----:B------:R-:W2:Y:S01]  /*9740*/  LDL.LU.64 R76, [R1+0x358] ;  /* 0x00035800014c7983 */ /* 0x000ea20000300a00 */
[----:B------:R-:W-:-:S03]  /*9750*/  IMAD.WIDE R90, R0, 0x4, R74 ;  /* 0x00000004005a7825 */ /* 0x000fc600078e024a */
[----:B------:R1:W-:Y:S04]  /*9760*/  STL.64 [R1+0x2d8], R96 ;  /* 0x0002d86001007387 */ /* 0x0003e80000100a00 */
[----:B------:R4:W-:Y:S01]  /*9770*/  STL.64 [R1+0x2e0], R94 ;  /* 0x0002e05e01007387 */ /* 0x0009e20000100a00 */
[----:B---3--:R-:W-:-:S03]  /*9780*/  IMAD.WIDE R88, R0, 0x4, R86 ;  /* 0x0000000400587825 */ /* 0x008fc600078e0256 */
[----:B------:R-:W3:Y:S04]  /*9790*/  LDL.LU.64 R74, [R1+0x350] ;  /* 0x00035000014a7983 */ /* 0x000ee80000300a00 */
[----:B------:R4:W-:Y:S01]  /*97a0*/  STL.64 [R1+0x2e8], R92 ;  /* 0x0002e85c01007387 */ /* 0x0009e20000100a00 */
[----:B-----5:R-:W-:-:S03]  /*97b0*/  IMAD.WIDE R86, R0, 0x4, R72 ;  /* 0x0000000400567825 */ /* 0x020fc600078e0248 */
[----:B------:R5:W-:Y:S04]  /*97c0*/  STL.64 [R1+0x2f0], R90 ;  /* 0x0002f05a01007387 */ /* 0x000be80000100a00 */
[----:B------:R-:W3:Y:S04]  /*97d0*/  LDL.LU.64 R72, [R1+0x348] ;  /* 0x0003480001487983 */ /* 0x000ee80000300a00 */
[----:B------:R5:W-:Y:S01]  /*97e0*/  STL.64 [R1+0x2f8], R88 ;  /* 0x0002f85801007387 */ /* 0x000be20000100a00 */
[----:B------:R-:W-:-:S03]  /*97f0*/  IMAD.WIDE R70, R0, 0x4, R100 ;  /* 0x0000000400467825 */ /* 0x000fc600078e0264 */
[----:B------:R2:W-:Y:S04]  /*9800*/  STL.64 [R1+0x380], R86 ;  /* 0x0003805601007387 */ /* 0x0005e80000100a00 */
[----:B------:R-:W3:Y:S01]  /*9810*/  LDL.LU.64 R100, [R1+0x340] ;  /* 0x0003400001647983 */ /* 0x000ee20000300a00 */
[----:B------:R-:W-:-:S04]  /*9820*/  SHF.R.U64 R4, R249, 0x19, RZ ;  /* 0x00000019f9047819 */ /* 0x000fc800000012ff */
[----:B------:R-:W-:Y:S01]  /*9830*/  LOP3.LUT P0, RZ, R4, 0x1, RZ, 0xc0, !PT ;  /* 0x0000000104ff7812 */ /* 0x000fe2000780c0ff */
[----:B------:R3:W-:Y:S01]  /*9840*/  STL.64 [R1+0x388], R70 ;  /* 0x0003884601007387 */ /* 0x0007e20000100a00 */
[----:B------:R-:W-:-:S04]  /*9850*/  SHF.R.U64 R4, R249, 0x15, RZ ;  /* 0x00000015f9047819 */ /* 0x000fc800000012ff */
[----:B------:R-:W-:-:S07]  /*9860*/  LOP3.LUT P6, RZ, R4, 0x1, RZ, 0xc0, !PT ;  /* 0x0000000104ff7812 */ /* 0x000fce00078cc0ff */
[----:B------:R-:W-:Y:S04]  /*9870*/  LDGSTS.E [R248+0x13000], desc[UR18][R98.64], P0 ;  /* 0x1300000062f87fae */ /* 0x000fe80008121852 */
[----:B------:R-:W-:Y:S04]  /*9880*/  LDGSTS.E [R248+0x13100], desc[UR18][R96.64], P0 ;  /* 0x1310000060f87fae */ /* 0x000fe80008121852 */
[----:B------:R-:W-:Y:S04]  /*9890*/  LDGSTS.E [R248+0x13200], desc[UR18][R94.64], P0 ;  /* 0x132000005ef87fae */ /* 0x000fe80008121852 */
[----:B-1----:R-:W3:Y:S04]  /*98a0*/  LDL.LU.64 R98, [R1+0x2b8] ;  /* 0x0002b80001627983 */ /* 0x002ee80000300a00 */
[----:B------:R-:W-:Y:S01]  /*98b0*/  LDGSTS.E [R248+0x13300], desc[UR18][R92.64], P0 ;  /* 0x133000005cf87fae */ /* 0x000fe20008121852 */
[----:B------:R-:W-:-:S03]  /*98c0*/  IMAD.WIDE R84, R0, 0x4, R84 ;  /* 0x0000000400547825 */ /* 0x000fc600078e0254 */
[----:B------:R-:W-:Y:S01]  /*98d0*/  LDGSTS.E [R248+0x13400], desc[UR18][R90.64], P0 ;  /* 0x134000005af87fae */ /* 0x000fe20008121852 */
[----:B------:R-:W-:-:S03]  /*98e0*/  IMAD.WIDE R82, R0, 0x4, R82 ;  /* 0x0000000400527825 */ /* 0x000fc600078e0252 */
[----:B------:R1:W-:Y:S04]  /*98f0*/  STL.64 [R1+0x378], R84 ;  /* 0x0003785401007387 */ /* 0x0003e80000100a00 */
[----:B------:R-:W3:Y:S01]  /*9900*/  LDL.LU.64 R96, [R1+0x2b0] ;  /* 0x0002b00001607983 */ /* 0x000ee20000300a00 */
[----:B----4-:R-:W-:-:S03]  /*9910*/  IMAD.WIDE R80, R0, 0x4, R80 ;  /* 0x0000000400507825 */ /* 0x010fc600078e0250 */
[----:B------:R4:W-:Y:S04]  /*9920*/  STL.64 [R1+0x370], R82 ;  /* 0x0003705201007387 */ /* 0x0009e80000100a00 */
[----:B------:R-:W4:Y:S04]  /*9930*/  LDL.LU.64 R94, [R1+0x2a8] ;  /* 0x0002a800015e7983 */ /* 0x000f280000300a00 */
[----:B------:R4:W-:Y:S04]  /*9940*/  STL.64 [R1+0x368], R80 ;  /* 0x0003685001007387 */ /* 0x0009e80000100a00 */
[----:B------:R-:W4:Y:S04]  /*9950*/  LDL.LU.64 R92, [R1+0x2a0] ;  /* 0x0002a000015c7983 */ /* 0x000f280000300a00 */
[----:B------:R-:W-:Y:S04]  /*9960*/  LDGSTS.E [R248+0x13500], desc[UR18][R88.64], P0 ;  /* 0x1350000058f87fae */ /* 0x000fe80008121852 */
[----:B-----5:R-:W5:Y:S04]  /*9970*/  LDL.LU.64 R90, [R1+0x298] ;  /* 0x00029800015a7983 */ /* 0x020f680000300a00 */
[----:B------:R-:W-:Y:S04]  /*9980*/  LDGSTS.E [R248+0x13600], desc[UR18][R86.64], P0 ;  /* 0x1360000056f87fae */ /* 0x000fe80008121852 */
[----:B------:R-:W5:Y:S04]  /*9990*/  LDL.LU.64 R88, [R1+0x290] ;  /* 0x0002900001587983 */ /* 0x000f680000300a00 */
[----:B------:R1:W-:Y:S04]  /*99a0*/  LDGSTS.E [R248+0x13700], desc[UR18][R70.64], P0 ;  /* 0x1370000046f87fae */ /* 0x0003e80008121852 */
[----:B------:R-:W-:Y:S04]  /*99b0*/  LDGSTS.E [R248+0x15000], desc[UR18][R84.64], P6 ;  /* 0x1500000054f87fae */ /* 0x000fe8000b121852 */
[----:B------:R-:W-:Y:S04]  /*99c0*/  LDGSTS.E [R248+0x15100], desc[UR18][R82.64], P6 ;  /* 0x1510000052f87fae */ /* 0x000fe8000b121852 */
[----:B------:R-:W-:Y:S01]  /*99d0*/  LDGSTS.E [R248+0x15200], desc[UR18][R80.64], P6 ;  /* 0x1520000050f87fae */ /* 0x000fe2000b121852 */
[----:B------:R-:W-:-:S05]  /*99e0*/  IMAD.WIDE R78, R0, 0x4, R78 ;  /* 0x00000004004e7825 */ /* 0x000fca00078e024e */
[----:B------:R4:W-:Y:S01]  /*99f0*/  STL.64 [R1+0x360], R78 ;  /* 0x0003604e01007387 */ /* 0x0009e20000100a00 */
[----:B--2---:R-:W-:-:S03]  /*9a00*/  IMAD.WIDE R76, R0, 0x4, R76 ;  /* 0x00000004004c7825 */ /* 0x004fc600078e024c */
[----:B------:R-:W2:Y:S04]  /*9a10*/  LDL.LU.64 R86, [R1+0x288] ;  /* 0x0002880001567983 */ /* 0x000ea80000300a00 */
[----:B------:R4:W-:Y:S04]  /*9a20*/  STL.64 [R1+0x358], R76 ;  /* 0x0003584c01007387 */ /* 0x0009e80000100a00 */
[----:B------:R-:W2:Y:S01]  /*9a30*/  LDL.LU.64 R244, [R1+0x280] ;  /* 0x0002800001f47983 */ /* 0x000ea20000300a00 */
[----:B---3--:R-:W-:-:S03]  /*9a40*/  IMAD.WIDE R74, R0, 0x4, R74 ;  /* 0x00000004004a7825 */ /* 0x008fc600078e024a */
[----:B------:R-:W-:Y:S04]  /*9a50*/  LDGSTS.E [R248+0x15300], desc[UR18][R78.64], P6 ;  /* 0x153000004ef87fae */ /* 0x000fe8000b121852 */
[----:B------:R3:W-:Y:S04]  /*9a60*/  STL.64 [R1+0x350], R74 ;  /* 0x0003504a01007387 */ /* 0x0007e80000100a00 */
[----:B------:R-:W-:Y:S01]  /*9a70*/  LDGSTS.E [R248+0x15400], desc[UR18][R76.64], P6 ;  /* 0x154000004cf87fae */ /* 0x000fe2000b121852 */
[----:B------:R-:W-:-:S03]  /*9a80*/  IMAD.WIDE R72, R0, 0x4, R72 ;  /* 0x0000000400487825 */ /* 0x000fc600078e0248 */
[----:B------:R-:W-:Y:S04]  /*9a90*/  LDGSTS.E [R248+0x15500], desc[UR18][R74.64], P6 ;  /* 0x155000004af87fae */ /* 0x000fe8000b121852 */
[----:B------:R3:W-:Y:S04]  /*9aa0*/  STL.64 [R1+0x348], R72 ;  /* 0x0003484801007387 */ /* 0x0007e80000100a00 */
[----:B------:R-:W-:Y:S01]  /*9ab0*/  LDGSTS.E [R248+0x15600], desc[UR18][R72.64], P6 ;  /* 0x1560000048f87fae */ /* 0x000fe2000b121852 */
[----:B-1----:R-:W-:-:S05]  /*9ac0*/  IMAD.WIDE R70, R0, 0x4, R100 ;  /* 0x0000000400467825 */ /* 0x002fca00078e0264 */
[----:B------:R1:W-:Y:S04]  /*9ad0*/  STL.64 [R1+0x340], R70 ;  /* 0x0003404601007387 */ /* 0x0003e80000100a00 */
[----:B------:R-:W2:Y:S04]  /*9ae0*/  LDL.LU.64 R84, [R1+0x1f8] ;  /* 0x0001f80001547983 */ /* 0x000ea80000300a00 */
[----:B----4-:R-:W4:Y:S04]  /*9af0*/  LDL.LU.64 R82, [R1+0x1f0] ;  /* 0x0001f00001527983 */ /* 0x010f280000300a00 */
[----:B------:R-:W4:Y:S04]  /*9b00*/  LDL.LU.64 R80, [R1+0xe8] ;  /* 0x0000e80001507983 */ /* 0x000f280000300a00 */
[----:B------:R-:W4:Y:S04]  /*9b10*/  LDL.LU.64 R78, [R1+0xe0] ;  /* 0x0000e000014e7983 */ /* 0x000f280000300a00 */
[----:B------:R-:W4:Y:S04]  /*9b20*/  LDL.LU.64 R76, [R1+0xd8] ;  /* 0x0000d800014c7983 */ /* 0x000f280000300a00 */
[----:B---3--:R-:W3:Y:S04]  /*9b30*/  LDL.LU.64 R74, [R1+0xd0] ;  /* 0x0000d000014a7983 */ /* 0x008ee80000300a00 */
[----:B------:R-:W3:Y:S04]  /*9b40*/  LDL.LU.64 R72, [R1+0xc8] ;  /* 0x0000c80001487983 */ /* 0x000ee80000300a00 */
[----:B------:R-:W3:Y:S01]  /*9b50*/  LDL.LU.64 R100, [R1+0xc0] ;  /* 0x0000c00001647983 */ /* 0x000ee20000300a00 */
[----:B------:R-:W-:Y:S01]  /*9b60*/  SHF.R.U64 R4, R249, 0x11, RZ ;  /* 0x00000011f9047819 */ /* 0x000fe200000012ff */
[----:B------:R-:W-:-:S02]  /*9b70*/  IMAD.WIDE R98, R0, 0x4, R98 ;  /* 0x0000000400627825 */ /* 0x000fc400078e0262 */
[----:B------:R1:W-:Y:S01]  /*9b80*/  LDGSTS.E [R248+0x15700], desc[UR18][R70.64], P6 ;  /* 0x1570000046f87fae */ /* 0x0003e2000b121852 */
[----:B------:R-:W-:Y:S02]  /*9b90*/  LOP3.LUT P4, RZ, R4, 0x1, RZ, 0xc0, !PT ;  /* 0x0000000104ff7812 */ /* 0x000fe4000788c0ff */
[----:B------:R-:W-:Y:S01]  /*9ba0*/  SHF.R.U64 R4, R249, 0xd, RZ ;  /* 0x0000000df9047819 */ /* 0x000fe200000012ff */
[----:B------:R-:W-:-:S03]  /*9bb0*/  IMAD.WIDE R96, R0, 0x4, R96 ;  /* 0x0000000400607825 */ /* 0x000fc600078e0260 */
[----:B------:R-:W-:Y:S01]  /*9bc0*/  LOP3.LUT P3, RZ, R4, 0x1, RZ, 0xc0, !PT ;  /* 0x0000000104ff7812 */ /* 0x000fe2000786c0ff */
[----:B------:R-:W-:Y:S01]  /*9bd0*/  STL.64 [R1+0x2b8], R98 ;  /* 0x0002b86201007387 */ /* 0x000fe20000100a00 */
[----:B------:R-:W-:Y:S01]  /*9be0*/  SHF.R.U64 R4, R249, 0x9, RZ ;  /* 0x00000009f9047819 */ /* 0x000fe200000012ff */
[----:B------:R-:W-:Y:S02]  /*9bf0*/  IMAD.WIDE R94, R0, 0x4, R94 ;  /* 0x00000004005e7825 */ /* 0x000fe400078e025e */
[----:B------:R-:W-:Y:S01]  /*9c00*/  STL.64 [R1+0x2b0], R96 ;  /* 0x0002b06001007387 */ /* 0x000fe20000100a00 */
[----:B------:R-:W-:-:S03]  /*9c10*/  LOP3.LUT P2, RZ, R4, 0x1, RZ, 0xc0, !PT ;  /* 0x0000000104ff7812 */ /* 0x000fc6000784c0ff */
[----:B------:R-:W-:Y:S01]  /*9c20*/  LDGSTS.E [R248+0x17000], desc[UR18][R98.64], P4 ;  /* 0x1700000062f87fae */ /* 0x000fe2000a121852 */
[----:B------:R-:W-:-:S03]  /*9c30*/  IMAD.WIDE R92, R0, 0x4, R92 ;  /* 0x00000004005c7825 */ /* 0x000fc600078e025c */
[----:B------:R-:W-:Y:S04]  /*9c40*/  STL.64 [R1+0x400], R94 ;  /* 0x0004005e01007387 */ /* 0x000fe80000100a00 */
[----:B------:R-:W-:Y:S01]  /*9c50*/  LDGSTS.E [R248+0x17100], desc[UR18][R96.64], P4 ;  /* 0x1710000060f87fae */ /* 0x000fe2000a121852 */
[----:B-----5:R-:W-:-:S03]  /*9c60*/  IMAD.WIDE R90, R0, 0x4, R90 ;  /* 0x00000004005a7825 */ /* 0x020fc600078e025a */
[----:B------:R-:W-:Y:S04]  /*9c70*/  STL.64 [R1+0x408], R92 ;  /* 0x0004085c01007387 */ /* 0x000fe80000100a00 */
[----:B------:R-:W-:Y:S01]  /*9c80*/  LDGSTS.E [R248+0x17200], desc[UR18][R94.64], P4 ;  /* 0x172000005ef87fae */ /* 0x000fe2000a121852 */
[----:B------:R-:W-:-:S03]  /*9c90*/  IMAD.WIDE R88, R0, 0x4, R88 ;  /* 0x0000000400587825 */ /* 0x000fc600078e0258 */
[----:B------:R-:W-:Y:S04]  /*9ca0*/  STL.64 [R1+0x298], R90 ;  /* 0x0002985a01007387 */ /* 0x000fe80000100a00 */
[----:B------:R-:W-:Y:S01]  /*9cb0*/  LDGSTS.E [R248+0x17300], desc[UR18][R92.64], P4 ;  /* 0x173000005cf87fae */ /* 0x000fe2000a121852 */
[----:B------:R-:W-:-:S03]  /*9cc0*/  SHF.R.U64 R4, R249, 0x5, RZ ;  /* 0x00000005f9047819 */ /* 0x000fc600000012ff */
[----:B------:R-:W-:Y:S04]  /*9cd0*/  STL.64 [R1+0x290], R88 ;  /* 0x0002905801007387 */ /* 0x000fe80000100a00 */
[----:B------:R-:W-:Y:S04]  /*9ce0*/  LDGSTS.E [R248+0x17400], desc[UR18][R90.64], P4 ;  /* 0x174000005af87fae */ /* 0x000fe8000a121852 */
[----:B------:R-:W-:Y:S01]  /*9cf0*/  LDGSTS.E [R248+0x17500], desc[UR18][R88.64], P4 ;  /* 0x1750000058f87fae */ /* 0x000fe2000a121852 */
[----:B------:R-:W-:Y:S01]  /*9d00*/  LOP3.LUT P5, RZ, R4, 0x1, RZ, 0xc0, !PT ;  /* 0x0000000104ff7812 */ /* 0x000fe200078ac0ff */
[----:B--2---:R-:W-:-:S04]  /*9d10*/  IMAD.WIDE R86, R0, 0x4, R86 ;  /* 0x0000000400567825 */ /* 0x004fc800078e0256 */
[C---:B-1----:R-:W-:Y:S01]  /*9d20*/  IMAD.WIDE R70, R0.reuse, 0x4, R244 ;  /* 0x0000000400467825 */ /* 0x042fe200078e02f4 */
[----:B------:R-:W-:Y:S04]  /*9d30*/  STL.64 [R1+0x288], R86 ;  /* 0x0002885601007387 */ /* 0x000fe80000100a00 */
[----:B------:R1:W-:Y:S04]  /*9d40*/  STL.64 [R1+0x280], R70 ;  /* 0x0002804601007387 */ /* 0x0003e80000100a00 */
[----:B------:R-:W-:Y:S04]  /*9d50*/  LDGSTS.E [R248+0x17600], desc[UR18][R86.64], P4 ;  /* 0x1760000056f87fae */ /* 0x000fe8000a121852 */
[----:B------:R1:W-:Y:S01]  /*9d60*/  LDGSTS.E [R248+0x17700], desc[UR18][R70.64], P4 ;  /* 0x1770000046f87fae */ /* 0x0003e2000a121852 */
[----:B------:R-:W-:-:S04]  /*9d70*/  IMAD.WIDE R84, R0, 0x4, R84 ;  /* 0x0000000400547825 */ /* 0x000fc800078e0254 */
[C---:B----4-:R-:W-:Y:S01]  /*9d80*/  IMAD.WIDE R82, R0.reuse, 0x4, R82 ;  /* 0x0000000400527825 */ /* 0x050fe200078e0252 */
[----:B------:R2:W-:Y:S03]  /*9d90*/  STL.64 [R1+0x420], R84 ;  /* 0x0004205401007387 */ /* 0x0005e60000100a00 */
[C---:B------:R-:W-:Y:S01]  /*9da0*/  IMAD.WIDE R80, R0.reuse, 0x4, R80 ;  /* 0x0000000400507825 */ /* 0x040fe200078e0250 */
[----:B------:R4:W-:Y:S03]  /*9db0*/  STL.64 [R1+0x428], R82 ;  /* 0x0004285201007387 */ /* 0x0009e60000100a00 */
[C---:B------:R-:W-:Y:S01]  /*9dc0*/  IMAD.WIDE R78, R0.reuse, 0x4, R78 ;  /* 0x00000004004e7825 */ /* 0x040fe200078e024e */
[----:B------:R2:W-:Y:S03]  /*9dd0*/  LDGSTS.E [R248+0x19000], desc[UR18][R84.64], P3 ;  /* 0x1900000054f87fae */ /* 0x0005e60009921852 */
[C---:B------:R-:W-:Y:S01]  /*9de0*/  IMAD.WIDE R76, R0.reuse, 0x4, R76 ;  /* 0x00000004004c7825 */ /* 0x040fe200078e024c */
[----:B------:R5:W-:Y:S03]  /*9df0*/  STL.64 [R1+0x430], R80 ;  /* 0x0004305001007387 */ /* 0x000be60000100a00 */
[C---:B---3--:R-:W-:Y:S01]  /*9e00*/  IMAD.WIDE R74, R0.reuse, 0x4, R74 ;  /* 0x00000004004a7825 */ /* 0x048fe200078e024a */
[----:B------:R4:W-:Y:S03]  /*9e10*/  LDGSTS.E [R248+0x19100], desc[UR18][R82.64], P3 ;  /* 0x1910000052f87fae */ /* 0x0009e60009921852 */
[C---:B------:R-:W-:Y:S01]  /*9e20*/  IMAD.WIDE R72, R0.reuse, 0x4, R72 ;  /* 0x0000000400487825 */ /* 0x040fe200078e0248 */
[----:B------:R3:W-:Y:S03]  /*9e30*/  STL.64 [R1+0x438], R78 ;  /* 0x0004384e01007387 */ /* 0x0007e60000100a00 */
[C---:B-1----:R-:W-:Y:S01]  /*9e40*/  IMAD.WIDE R70, R0.reuse, 0x4, R100 ;  /* 0x0000000400467825 */ /* 0x042fe200078e0264 */
[----:B------:R5:W-:Y:S03]  /*9e50*/  LDGSTS.E [R248+0x19200], desc[UR18][R80.64], P3 ;  /* 0x1920000050f87fae */ /* 0x000be60009921852 */
[C---:B--2---:R-:W-:Y:S01]  /*9e60*/  IMAD.WIDE R84, R0.reuse, 0x4, R170 ;  /* 0x0000000400547825 */ /* 0x044fe200078e02aa */
[----:B------:R1:W-:Y:S03]  /*9e70*/  STL.64 [R1+0x4c0], R76 ;  /* 0x0004c04c01007387 */ /* 0x0003e60000100a00 */
[C---:B----4-:R-:W-:Y:S01]  /*9e80*/  IMAD.WIDE R82, R0.reuse, 0x4, R156 ;  /* 0x0000000400527825 */ /* 0x050fe200078e029c */
[----:B------:R3:W-:Y:S04]  /*9e90*/  LDGSTS.E [R248+0x19300], desc[UR18][R78.64], P3 ;  /* 0x193000004ef87fae */ /* 0x0007e80009921852 */
[----:B------:R2:W-:Y:S01]  /*9ea0*/  STL.64 [R1+0x4c8], R74 ;  /* 0x0004c84a01007387 */ /* 0x0005e20000100a00 */
[----:B-----5:R-:W-:-:S03]  /*9eb0*/  IMAD.WIDE R80, R0, 0x4, R158 ;  /* 0x0000000400507825 */ /* 0x020fc600078e029e */
[----:B------:R1:W-:Y:S04]  /*9ec0*/  LDGSTS.E [R248+0x19400], desc[UR18][R76.64], P3 ;  /* 0x194000004cf87fae */ /* 0x0003e80009921852 */
[----:B------:R4:W-:Y:S01]  /*9ed0*/  STL.64 [R1+0x4d0], R72 ;  /* 0x0004d04801007387 */ /* 0x0009e20000100a00 */
[----:B---3--:R-:W-:-:S03]  /*9ee0*/  IMAD.WIDE R78, R0, 0x4, R160 ;  /* 0x00000004004e7825 */ /* 0x008fc600078e02a0 */
[----:B------:R2:W-:Y:S04]  /*9ef0*/  LDGSTS.E [R248+0x19500], desc[UR18][R74.64], P3 ;  /* 0x195000004af87fae */ /* 0x0005e80009921852 */
[----:B------:R3:W-:Y:S01]  /*9f00*/  STL.64 [R1+0x4d8], R70 ;  /* 0x0004d84601007387 */ /* 0x0007e20000100a00 */
[----:B-1----:R-:W-:-:S03]  /*9f10*/  IMAD.WIDE R76, R0, 0x4, R162 ;  /* 0x00000004004c7825 */ /* 0x002fc600078e02a2 */
[----:B------:R4:W-:Y:S04]  /*9f20*/  LDGSTS.E [R248+0x19600], desc[UR18][R72.64], P3 ;  /* 0x1960000048f87fae */ /* 0x0009e80009921852 */
[----:B------:R3:W-:Y:S01]  /*9f30*/  LDGSTS.E [R248+0x19700], desc[UR18][R70.64], P3 ;  /* 0x1970000046f87fae */ /* 0x0007e20009921852 */
[----:B--2---:R-:W-:-:S03]  /*9f40*/  IMAD.WIDE R74, R0, 0x4, R164 ;  /* 0x00000004004a7825 */ /* 0x004fc600078e02a4 */
[----:B------:R1:W-:Y:S04]  /*9f50*/  STL.64 [R1+0x4f0], R84 ;  /* 0x0004f05401007387 */ /* 0x0003e80000100a00 */
[----:B------:R2:W-:Y:S01]  /*9f60*/  STL.64 [R1+0x4f8], R82 ;  /* 0x0004f85201007387 */ /* 0x0005e20000100a00 */
[----:B----4-:R-:W-:-:S03]  /*9f70*/  IMAD.WIDE R72, R0, 0x4, R166 ;  /* 0x0000000400487825 */ /* 0x010fc600078e02a6 */
[----:B------:R1:W-:Y:S01]  /*9f80*/  LDGSTS.E [R248+0x1b000], desc[UR18][R84.64], P2 ;  /* 0x1b00000054f87fae */ /* 0x0003e20009121852 */
[----:B---3--:R-:W-:-:S03]  /*9f90*/  IMAD.WIDE R70, R0, 0x4, R168 ;  /* 0x0000000400467825 */ /* 0x008fc600078e02a8 */
[----:B------:R3:W-:Y:S04]  /*9fa0*/  STL.64 [R1+0xe78], R80 ;  /* 0x000e785001007387 */ /* 0x0007e80000100a00 */
[----:B------:R2:W-:Y:S04]  /*9fb0*/  LDGSTS.E [R248+0x1b100], desc[UR18][R82.64], P2 ;  /* 0x1b10000052f87fae */ /* 0x0005e80009121852 */
[----:B------:R4:W-:Y:S01]  /*9fc0*/  STL.64 [R1+0xe80], R78 ;  /* 0x000e804e01007387 */ /* 0x0009e20000100a00 */
[----:B-1----:R-:W-:-:S03]  /*9fd0*/  IMAD.WIDE R84, R0, 0x4, R186 ;  /* 0x0000000400547825 */ /* 0x002fc600078e02ba */
[----:B------:R3:W-:Y:S04]  /*9fe0*/  LDGSTS.E [R248+0x1b200], desc[UR18][R80.64], P2 ;  /* 0x1b20000050f87fae */ /* 0x0007e80009121852 */
[----:B------:R1:W-:Y:S01]  /*9ff0*/  STL.64 [R1+0xe88], R76 ;  /* 0x000e884c01007387 */ /* 0x0003e20000100a00 */
[----:B--2---:R-:W-:-:S03]  /*a000*/  IMAD.WIDE R82, R0, 0x4, R172 ;  /* 0x0000000400527825 */ /* 0x004fc600078e02ac */
[----:B------:R4:W-:Y:S04]  /*a010*/  LDGSTS.E [R248+0x1b300], desc[UR18][R78.64], P2 ;  /* 0x1b3000004ef87fae */ /* 0x0009e80009121852 */
[----:B------:R2:W-:Y:S01]  /*a020*/  STL.64 [R1+0xe90], R74 ;  /* 0x000e904a01007387 */ /* 0x0005e20000100a00 */
[----:B---3--:R-:W-:-:S03]  /*a030*/  IMAD.WIDE R80, R0, 0x4, R174 ;  /* 0x0000000400507825 */ /* 0x008fc600078e02ae */
[----:B------:R1:W-:Y:S04]  /*a040*/  LDGSTS.E [R248+0x1b400], desc[UR18][R76.64], P2 ;  /* 0x1b4000004cf87fae */ /* 0x0003e80009121852 */
[----:B------:R3:W-:Y:S01]  /*a050*/  STL.64 [R1+0xe98], R72 ;  /* 0x000e984801007387 */ /* 0x0007e20000100a00 */
[----:B----4-:R-:W-:-:S03]  /*a060*/  IMAD.WIDE R78, R0, 0x4, R176 ;  /* 0x00000004004e7825 */ /* 0x010fc600078e02b0 */
[----:B------:R2:W-:Y:S04]  /*a070*/  LDGSTS.E [R248+0x1b500], desc[UR18][R74.64], P2 ;  /* 0x1b5000004af87fae */ /* 0x0005e80009121852 */
[----:B------:R4:W-:Y:S01]  /*a080*/  STL.64 [R1+0xea0], R70 ;  /* 0x000ea04601007387 */ /* 0x0009e20000100a00 */
[----:B-1----:R-:W-:-:S03]  /*a090*/  IMAD.WIDE R76, R0, 0x4, R178 ;  /* 0x00000004004c7825 */ /* 0x002fc600078e02b2 */
[----:B------:R3:W-:Y:S04]  /*a0a0*/  LDGSTS.E [R248+0x1b600], desc[UR18][R72.64], P2 ;  /* 0x1b60000048f87fae */ /* 0x0007e80009121852 */
[----:B------:R4:W-:Y:S01]  /*a0b0*/  LDGSTS.E [R248+0x1b700], desc[UR18][R70.64], P2 ;  /* 0x1b70000046f87fae */ /* 0x0009e20009121852 */
[----:B--2---:R-:W-:-:S03]  /*a0c0*/  IMAD.WIDE R74, R0, 0x4, R180 ;  /* 0x00000004004a7825 */ /* 0x004fc600078e02b4 */
[----:B------:R-:W-:Y:S04]  /*a0d0*/  STL.64 [R1+0xf68], R84 ;  /* 0x000f685401007387 */ /* 0x000fe80000100a00 */
[----:B------:R-:W-:Y:S01]  /*a0e0*/  STL.64 [R1+0xf70], R82 ;  /* 0x000f705201007387 */ /* 0x000fe20000100a00 */
[----:B---3--:R-:W-:-:S03]  /*a0f0*/  IMAD.WIDE R72, R0, 0x4, R182 ;  /* 0x0000000400487825 */ /* 0x008fc600078e02b6 */
[----:B------:R-:W-:Y:S01]  /*a100*/  LDGSTS.E [R248+0x1d000], desc[UR18][R84.64], P5 ;  /* 0x1d00000054f87fae */ /* 0x000fe2000a921852 */
[----:B----4-:R-:W-:-:S03]  /*a110*/  IMAD.WIDE R70, R0, 0x4, R184 ;  /* 0x0000000400467825 */ /* 0x010fc600078e02b8 */
[----:B------:R-:W-:Y:S04]  /*a120*/  STL.64 [R1+0xf78], R80 ;  /* 0x000f785001007387 */ /* 0x000fe80000100a00 */
[----:B------:R-:W-:Y:S04]  /*a130*/  LDGSTS.E [R248+0x1d100], desc[UR18][R82.64], P5 ;  /* 0x1d10000052f87fae */ /* 0x000fe8000a921852 */
[----:B------:R-:W-:Y:S04]  /*a140*/  STL.64 [R1+0xf80], R78 ;  /* 0x000f804e01007387 */ /* 0x000fe80000100a00 */
[----:B------:R-:W-:Y:S04]  /*a150*/  LDGSTS.E [R248+0x1d200], desc[UR18][R80.64], P5 ;  /* 0x1d20000050f87fae */ /* 0x000fe8000a921852 */
[----:B------:R-:W-:Y:S04]  /*a160*/  STL.64 [R1+0xf88], R76 ;  /* 0x000f884c01007387 */ /* 0x000fe80000100a00 */
[----:B------:R-:W-:Y:S04]  /*a170*/  LDGSTS.E [R248+0x1d300], desc[UR18][R78.64], P5 ;  /* 0x1d3000004ef87fae */ /* 0x000fe8000a921852 */
[----:B------:R-:W-:Y:S04]  /*a180*/  STL.64 [R1+0xf90], R74 ;  /* 0x000f904a01007387 */ /* 0x000fe80000100a00 */
[----:B------:R1:W-:Y:S04]  /*a190*/  LDGSTS.E [R248+0x1d400], desc[UR18][R76.64], P5 ;  /* 0x1d4000004cf87fae */ /* 0x0003e8000a921852 */
[----:B------:R2:W-:Y:S04]  /*a1a0*/  STL.64 [R1+0xf98], R72 ;  /* 0x000f984801007387 */ /* 0x0005e80000100a00 */
[----:B------:R3:W-:Y:S04]  /*a1b0*/  LDGSTS.E [R248+0x1d500], desc[UR18][R74.64], P5 ;  /* 0x1d5000004af87fae */ /* 0x0007e8000a921852 */
[----:B------:R4:W-:Y:S04]  /*a1c0*/  STL.64 [R1+0xfa0], R70 ;  /* 0x000fa04601007387 */ /* 0x0009e80000100a00 */
[----:B------:R-:W-:Y:S01]  /*a1d0*/  LDGSTS.E [R248+0x1d600], desc[UR18][R72.64], P5 ;  /* 0x1d60000048f87fae */ /* 0x000fe2000a921852 */
[----:B------:R-:W-:Y:S01]  /*a1e0*/  SHF.R.U64 R4, R249, 0x1, RZ ;  /* 0x00000001f9047819 */ /* 0x000fe200000012ff */
[----:B------:R-:W-:-:S02]  /*a1f0*/  IMAD.WIDE R98, R0, 0x4, R240 ;  /* 0x0000000400627825 */ /* 0x000fc400078e02f0 */
[----:B------:R4:W-:Y:S04]  /*a200*/  LDGSTS.E [R248+0x1d700], desc[UR18][R70.64], P5 ;  /* 0x1d70000046f87fae */ /* 0x0009e8000a921852 */
[----:B--2---:R-:W2:Y:S04]  /*a210*/  LDL.LU.64 R72, [R1+0x1e8] ;  /* 0x0001e80001487983 */ /* 0x004ea80000300a00 */
[----:B------:R-:W5:Y:S04]  /*a220*/  LDL.LU.64 R92, [R1+0x1e0] ;  /* 0x0001e000015c7983 */ /* 0x000f680000300a00 */
[----:B------:R-:W5:Y:S04]  /*a230*/  LDL.LU.64 R100, [R1+0x1d8] ;  /* 0x0001d80001647983 */ /* 0x000f680000300a00 */
[----:B------:R-:W5:Y:S01]  /*a240*/  LDL.LU.64 R84, [R1+0x1d0] ;  /* 0x0001d00001547983 */ /* 0x000f620000300a00 */
[----:B------:R-:W-:Y:S01]  /*a250*/  LOP3.LUT P0, RZ, R4, 0x1, RZ, 0xc0, !PT ;  /* 0x0000000104ff7812 */ /* 0x000fe2000780c0ff */
[----:B------:R-:W-:-:S02]  /*a260*/  IMAD.WIDE R96, R0, 0x4, R188 ;  /* 0x0000000400607825 */ /* 0x000fc400078e02bc */
[----:B------:R-:W5:Y:S02]  /*a270*/  LDL.LU.64 R90, [R1+0x1c8] ;  /* 0x0001c800015a7983 */ /* 0x000f640000300a00 */
[C---:B------:R-:W-:Y:S02]  /*a280*/  IMAD.WIDE R94, R0.reuse, 0x4, R190 ;  /* 0x00000004005e7825 */ /* 0x040fe400078e02be */
[----:B------:R-:W5:Y:S02]  /*a290*/  LDL.LU.64 R82, [R1+0x1c0] ;  /* 0x0001c00001527983 */ /* 0x000f640000300a00 */
[C---:B------:R-:W-:Y:S02]  /*a2a0*/  IMAD.WIDE R88, R0.reuse, 0x4, R192 ;  /* 0x0000000400587825 */ /* 0x040fe400078e02c0 */
[----:B------:R-:W5:Y:S02]  /*a2b0*/  LDL.LU.64 R80, [R1+0x1b8] ;  /* 0x0001b80001507983 */ /* 0x000f640000300a00 */
[----:B------:R-:W-:-:S02]  /*a2c0*/  IMAD.WIDE R86, R0, 0x4, R194 ;  /* 0x0000000400567825 */ /* 0x000fc400078e02c2 */
[----:B------:R-:W5:Y:S02]  /*a2d0*/  LDL.LU.64 R78, [R1+0x1b0] ;  /* 0x0001b000014e7983 */ /* 0x000f640000300a00 */
[C---:B-1----:R-:W-:Y:S02]  /*a2e0*/  IMAD.WIDE R76, R0.reuse, 0x4, R196 ;  /* 0x00000004004c7825 */ /* 0x042fe400078e02c4 */
[----:B------:R-:W-:Y:S02]  /*a2f0*/  STL.64 [R1+0x1068], R98 ;  /* 0x0010686201007387 */ /* 0x000fe40000100a00 */
[C---:B---3--:R-:W-:Y:S02]  /*a300*/  IMAD.WIDE R74, R0.reuse, 0x4, R198 ;  /* 0x00000004004a7825 */ /* 0x048fe400078e02c6 */
[----:B------:R-:W-:Y:S02]  /*a310*/  STL.64 [R1+0x1070], R96 ;  /* 0x0010706001007387 */ /* 0x000fe40000100a00 */
[----:B----4-:R-:W-:-:S02]  /*a320*/  IMAD.WIDE R70, R0, 0x4, R200 ;  /* 0x0000000400467825 */ /* 0x010fc400078e02c8 */
[----:B------:R-:W-:Y:S04]  /*a330*/  STL.64 [R1+0x1078], R94 ;  /* 0x0010785e01007387 */ /* 0x000fe80000100a00 */
[----:B------:R-:W-:Y:S04]  /*a340*/  LDGSTS.E [R248+0x1f000], desc[UR18][R98.64], P0 ;  /* 0x1f00000062f87fae */ /* 0x000fe80008121852 */
[----:B------:R-:W-:Y:S04]  /*a350*/  STL.64 [R1+0x1080], R88 ;  /* 0x0010805801007387 */ /* 0x000fe80000100a00 */
[----:B------:R-:W-:Y:S04]  /*a360*/  LDGSTS.E [R248+0x1f100], desc[UR18][R96.64], P0 ;  /* 0x1f10000060f87fae */ /* 0x000fe80008121852 */
[----:B------:R-:W-:Y:S04]  /*a370*/  STL.64 [R1+0x1088], R86 ;  /* 0x0010885601007387 */ /* 0x000fe80000100a00 */
[----:B------:R-:W-:Y:S04]  /*a380*/  LDGSTS.E [R248+0x1f200], desc[UR18][R94.64], P0 ;  /* 0x1f2000005ef87fae */ /* 0x000fe80008121852 */
[----:B------:R1:W-:Y:S04]  /*a390*/  STL.64 [R1+0x1090], R76 ;  /* 0x0010904c01007387 */ /* 0x0003e80000100a00 */
[----:B------:R-:W-:Y:S04]  /*a3a0*/  LDGSTS.E [R248+0x1f300], desc[UR18][R88.64], P0 ;  /* 0x1f30000058f87fae */ /* 0x000fe80008121852 */
[----:B------:R3:W-:Y:S04]  /*a3b0*/  STL.64 [R1+0x1098], R74 ;  /* 0x0010984a01007387 */ /* 0x0007e80000100a00 */
[----:B------:R-:W-:Y:S04]  /*a3c0*/  LDGSTS.E [R248+0x1f400], desc[UR18][R86.64], P0 ;  /* 0x1f40000056f87fae */ /* 0x000fe80008121852 */
[----:B------:R4:W-:Y:S04]  /*a3d0*/  STL.64 [R1+0x10a0], R70 ;  /* 0x0010a04601007387 */ /* 0x0009e80000100a00 */
[----:B------:R-:W-:Y:S04]  /*a3e0*/  LDGSTS.E [R248+0x1f500], desc[UR18][R76.64], P0 ;  /* 0x1f5000004cf87fae */ /* 0x000fe80008121852 */
[----:B------:R-:W-:Y:S01]  /*a3f0*/  LDGSTS.E [R248+0x1f600], desc[UR18][R74.64], P0 ;  /* 0x1f6000004af87fae */ /* 0x000fe20008121852 */
[----:B------:R-:W-:-:S03]  /*a400*/  SHF.R.U64 R4, R249, 0x1c, RZ ;  /* 0x0000001cf9047819 */ /* 0x000fc600000012ff */
[----:B------:R4:W-:Y:S04]  /*a410*/  LDGSTS.E [R248+0x1f700], desc[UR18][R70.64], P0 ;  /* 0x1f70000046f87fae */ /* 0x0009e80008121852 */
[----:B-1----:R-:W4:Y:S04]  /*a420*/  LDL.LU.64 R76, [R1+0x1a8] ;  /* 0x0001a800014c7983 */ /* 0x002f280000300a00 */
[----:B------:R-:W4:Y:S04]  /*a430*/  LDL.LU.64 R88, [R1+0x1a0] ;  /* 0x0001a00001587983 */ /* 0x000f280000300a00 */
[----:B---3--:R-:W3:Y:S04]  /*a440*/  LDL.LU.64 R74, [R1+0x198] ;  /* 0x00019800014a7983 */ /* 0x008ee80000300a00 */
[----:B------:R-:W3:Y:S01]  /*a450*/  LDL.LU.64 R86, [R1+0x190] ;  /* 0x0001900001567983 */ /* 0x000ee20000300a00 */
[----:B--2---:R-:W-:-:S03]  /*a460*/  IMAD.WIDE R192, R0, 0x4, R72 ;  /* 0x0000000400c07825 */ /* 0x004fc600078e0248 */
[----:B------:R-:W2:Y:S01]  /*a470*/  LDL.LU.64 R72, [R1+0x188] ;  /* 0x0001880001487983 */ /* 0x000ea20000300a00 */
[----:B-----5:R-:W-:-:S03]  /*a480*/  IMAD.WIDE R196, R0, 0x4, R100 ;  /* 0x0000000400c47825 */ /* 0x020fc600078e0264 */
[----:B------:R-:W5:Y:S01]  /*a490*/  LDL.LU.64 R100, [R1+0x180] ;  /* 0x0001800001647983 */ /* 0x000f620000300a00 */
[----:B------:R-:W-:-:S03]  /*a4a0*/  IMAD.WIDE R198, R0, 0x4, R84 ;  /* 0x0000000400c67825 */ /* 0x000fc600078e0254 */
[----:B------:R-:W5:Y:S01]  /*a4b0*/  LDL.LU.64 R84, [R1+0x178] ;  /* 0x0001780001547983 */ /* 0x000f620000300a00 */
[----:B------:R-:W-:Y:S02]  /*a4c0*/  LOP3.LUT P6, RZ, R4, 0x1, RZ, 0xc0, !PT ;  /* 0x0000000104ff7812 */ /* 0x000fe400078cc0ff */
[C---:B------:R-:W-:Y:S01]  /*a4d0*/  SHF.R.U64 R4, R249.reuse, 0x18, RZ ;  /* 0x00000018f9047819 */ /* 0x040fe200000012ff */
[----:B------:R-:W5:Y:S03]  /*a4e0*/  LDL.LU.64 R244, [R1+0x170] ;  /* 0x0001700001f47983 */ /* 0x000f660000300a00 */
[----:B------:R-:W-:Y:S02]  /*a4f0*/  LOP3.LUT P4, RZ, R4, 0x1, RZ, 0xc0, !PT ;  /* 0x0000000104ff7812 */ /* 0x000fe4000788c0ff */
[----:B------:R-:W-:-:S04]  /*a500*/  SHF.R.U64 R4, R249, 0x14, RZ ;  /* 0x00000014f9047819 */ /* 0x000fc800000012ff */
[----:B------:R-:W-:Y:S01]  /*a510*/  LOP3.LUT P3, RZ, R4, 0x1, RZ, 0xc0, !PT ;  /* 0x0000000104ff7812 */ /* 0x000fe2000786c0ff */
[----:B------:R-:W-:Y:S01]  /*a520*/  IMAD.WIDE R240, R0, 0x4, R82 ;  /* 0x0000000400f07825 */ /* 0x000fe200078e0252 */
[C---:B------:R-:W-:Y:S01]  /*a530*/  SHF.R.U64 R4, R249.reuse, 0x10, RZ ;  /* 0x00000010f9047819 */ /* 0x040fe200000012ff */
[----:B------:R-:W5:Y:S03]  /*a540*/  LDL.LU.64 R82, [R1+0x168] ;  /* 0x0001680001527983 */ /* 0x000f660000300a00 */
[----:B------:R-:W-:Y:S01]  /*a550*/  LOP3.LUT P2, RZ, R4, 0x1, RZ, 0xc0, !PT ;  /* 0x0000000104ff7812 */ /* 0x000fe2000784c0ff */
[----:B------:R-:W-:Y:S01]  /*a560*/  IMAD.WIDE R242, R0, 0x4, R80 ;  /* 0x0000000400f27825 */ /* 0x000fe200078e0250 */
[C---:B------:R-:W-:Y:S01]  /*a570*/  SHF.R.U64 R4, R249.reuse, 0xc, RZ ;  /* 0x0000000cf9047819 */ /* 0x040fe200000012ff */
[----:B------:R-:W5:Y:S03]  /*a580*/  LDL.LU.64 R80, [R1+0x160] ;  /* 0x0001600001507983 */ /* 0x000f660000300a00 */
[----:B------:R-:W-:Y:S01]  /*a590*/  LOP3.LUT P5, RZ, R4, 0x1, RZ, 0xc0, !PT ;  /* 0x0000000104ff7812 */ /* 0x000fe200078ac0ff */
[----:B------:R-:W-:Y:S01]  /*a5a0*/  IMAD.WIDE R194, R0, 0x4, R92 ;  /* 0x0000000400c27825 */ /* 0x000fe200078e025c */
[C---:B------:R-:W-:Y:S01]  /*a5b0*/  SHF.R.U64 R4, R249.reuse, 0x8, RZ ;  /* 0x00000008f9047819 */ /* 0x040fe200000012ff */
[----:B------:R-:W-:Y:S03]  /*a5c0*/  LDGSTS.E [R246+0x11800], desc[UR18][R192.64], P6 ;  /* 0x11800000c0f67fae */ /* 0x000fe6000b121852 */
[----:B------:R-:W-:Y:S01]  /*a5d0*/  LOP3.LUT P0, RZ, R4, 0x1, RZ, 0xc0, !PT ;  /* 0x0000000104ff7812 */ /* 0x000fe2000780c0ff */
[C---:B------:R-:W-:Y:S01]  /*a5e0*/  IMAD.WIDE R200, R0.reuse, 0x4, R90 ;  /* 0x0000000400c87825 */ /* 0x040fe200078e025a */
[----:B------:R-:W-:Y:S01]  /*a5f0*/  SHF.R.U64 R4, R249, 0x4, RZ ;  /* 0x00000004f9047819 */ /* 0x000fe200000012ff */
[----:B------:R-:W-:Y:S02]  /*a600*/  LDGSTS.E [R246+0x11900], desc[UR18][R194.64], P6 ;  /* 0x11900000c2f67fae */ /* 0x000fe4000b121852 */
[----:B----4-:R-:W-:-:S02]  /*a610*/  IMAD.WIDE R248, R0, 0x4, R78 ;  /* 0x0000000400f87825 */ /* 0x010fc400078e024e */
[----:B------:R-:W4:Y:S04]  /*a620*/  LDL.LU.64 R78, [R1+0x158] ;  /* 0x00015800014e7983 */ /* 0x000f280000300a00 */
[----:B------:R-:W-:Y:S04]  /*a630*/  LDGSTS.E [R246+0x11a00], desc[UR18][R196.64], P6 ;  /* 0x11a00000c4f67fae */ /* 0x000fe8000b121852 */
[----:B------:R-:W-:Y:S04]  /*a640*/  LDGSTS.E [R246+0x11b00], desc[UR18][R198.64], P6 ;  /* 0x11b00000c6f67fae */ /* 0x000fe8000b121852 */
[----:B------:R-:W-:Y:S04]  /*a650*/  LDGSTS.E [R246+0x11c00], desc[UR18][R200.64], P6 ;  /* 0x11c00000c8f67fae */ /* 0x000fe8000b121852 */
[----:B------:R-:W-:Y:S04]  /*a660*/  LDGSTS.E [R246+0x11d00], desc[UR18][R240.64], P6 ;  /* 0x11d00000f0f67fae */ /* 0x000fe8000b121852 */
[----:B------:R-:W-:Y:S04]  /*a670*/  LDGSTS.E [R246+0x11e00], desc[UR18][R242.64], P6 ;  /* 0x11e00000f2f67fae */ /* 0x000fe8000b121852 */
[----:B------:R-:W-:Y:S01]  /*a680*/  LDGSTS.E [R246+0x11f00], desc[UR18][R248.64], P6 ;  /* 0x11f00000f8f67fae */ /* 0x000fe2000b121852 */
[----:B------:R-:W-:-:S03]  /*a690*/  IMAD.WIDE R98, R0, 0x4, R76 ;  /* 0x0000000400627825 */ /* 0x000fc600078e024c */
[----:B------:R-:W4:Y:S01]  /*a6a0*/  LDL.LU.64 R76, [R1+0x150] ;  /* 0x00015000014c7983 */ /* 0x000f220000300a00 */
[----:B------:R-:W-:-:S03]  /*a6b0*/  IMAD.WIDE R96, R0, 0x4, R88 ;  /* 0x0000000400607825 */ /* 0x000fc600078e0258 */
[----:B------:R1:W-:Y:S01]  /*a6c0*/  STL.64 [R1+0xc0], R98 ;  /* 0x0000c06201007387 */ /* 0x0003e20000100a00 */
[----:B---3--:R-:W-:-:S03]  /*a6d0*/  IMAD.WIDE R94, R0, 0x4, R74 ;  /* 0x00000004005e7825 */ /* 0x008fc600078e024a */
[----:B------:R-:W3:Y:S01]  /*a6e0*/  LDL.LU.64 R74, [R1+0x148] ;  /* 0x00014800014a7983 */ /* 0x000ee20000300a00 */
[----:B------:R-:W-:-:S03]  /*a6f0*/  IMAD.WIDE R92, R0, 0x4, R86 ;  /* 0x00000004005c7825 */ /* 0x000fc600078e0256 */
[----:B------:R1:W-:Y:S04]  /*a700*/  STL.64 [R1+0xc8], R96 ;  /* 0x0000c86001007387 */ /* 0x0003e80000100a00 */
[----:B------:R1:W-:Y:S04]  /*a710*/  STL.64 [R1+0x198], R94 ;  /* 0x0001985e01007387 */ /* 0x0003e80000100a00 */
[----:B------:R-:W-:Y:S04]  /*a720*/  LDGSTS.E [R246+0x13800], desc[UR18][R98.64], P4 ;  /* 0x1380000062f67fae */ /* 0x000fe8000a121852 */
[----:B------:R-:W-:Y:S04]  /*a730*/  LDGSTS.E [R246+0x13900], desc[UR18][R96.64], P4 ;  /* 0x1390000060f67fae */ /* 0x000fe8000a121852 */
[----:B------:R-:W-:Y:S04]  /*a740*/  LDGSTS.E [R246+0x13a00], desc[UR18][R94.64], P4 ;  /* 0x13a000005ef67fae */ /* 0x000fe8000a121852 */
[----:B------:R-:W-:Y:S01]  /*a750*/  LDGSTS.E [R246+0x13b00], desc[UR18][R92.64], P4 ;  /* 0x13b000005cf67fae */ /* 0x000fe2000a121852 */
[----:B--2---:R-:W-:-:S03]  /*a760*/  IMAD.WIDE R90, R0, 0x4, R72 ;  /* 0x00000004005a7825 */ /* 0x004fc600078e0248 */
[----:B------:R-:W2:Y:S04]  /*a770*/  LDL.LU.64 R72, [R1+0x140] ;  /* 0x0001400001487983 */ /* 0x000ea80000300a00 */
[----:B------:R4:W-:Y:S01]  /*a780*/  STL.64 [R1+0x190], R92 ;  /* 0x0001905c01007387 */ /* 0x0009e20000100a00 */
[----:B-----5:R-:W-:-:S03]  /*a790*/  IMAD.WIDE R88, R0, 0x4, R100 ;  /* 0x0000000400587825 */ /* 0x020fc600078e0264 */
[----:B------:R5:W-:Y:S01]  /*a7a0*/  STL.64 [R1+0x188], R90 ;  /* 0x0001885a01007387 */ /* 0x000be20000100a00 */
[----:B------:R-:W-:-:S03]  /*a7b0*/  IMAD.WIDE R86, R0, 0x4, R84 ;  /* 0x0000000400567825 */ /* 0x000fc600078e0254 */
[----:B------:R-:W2:Y:S04]  /*a7c0*/  LDL.LU.64 R100, [R1+0x138] ;  /* 0x0001380001647983 */ /* 0x000ea80000300a00 */
[----:B------:R-:W2:Y:S01]  /*a7d0*/  LDL.LU.64 R84, [R1+0x130] ;  /* 0x0001300001547983 */ /* 0x000ea20000300a00 */
[----:B------:R-:W-:-:S03]  /*a7e0*/  IMAD.WIDE R70, R0, 0x4, R244 ;  /* 0x0000000400467825 */ /* 0x000fc600078e02f4 */
[----:B------:R5:W-:Y:S04]  /*a7f0*/  STL.64 [R1+0x180], R88 ;  /* 0x0001805801007387 */ /* 0x000be80000100a00 */
[----:B------:R5:W-:Y:S01]  /*a800*/  STL.64 [R1+0x178], R86 ;  /* 0x0001785601007387 */ /* 0x000be20000100a00 */
[----:B------:R-:W-:-:S03]  /*a810*/  IMAD.WIDE R82, R0, 0x4, R82 ;  /* 0x0000000400527825 */ /* 0x000fc600078e0252 */
[----:B------:R2:W-:Y:S01]  /*a820*/  STL.64 [R1+0x170], R70 ;  /* 0x0001704601007387 */ /* 0x0005e20000100a00 */
[----:B------:R-:W-:-:S03]  /*a830*/  IMAD.WIDE R80, R0, 0x4, R80 ;  /* 0x0000000400507825 */ /* 0x000fc600078e0250 */
[----:B-1----:R-:W2:Y:S04]  /*a840*/  LDL.LU.64 R98, [R1+0x128] ;  /* 0x0001280001627983 */ /* 0x002ea80000300a00 */
[----:B------:R-:W2:Y:S04]  /*a850*/  LDL.LU.64 R96, [R1+0x120] ;  /* 0x0001200001607983 */ /* 0x000ea80000300a00 */
[----:B------:R1:W-:Y:S04]  /*a860*/  STL.64 [R1+0x168], R82 ;  /* 0x0001685201007387 */ /* 0x0003e80000100a00 */
[----:B------:R-:W2:Y:S01]  /*a870*/  LDL.LU.64 R94, [R1+0x118] ;  /* 0x00011800015e7983 */ /* 0x000ea20000300a00 */
[----:B----4-:R-:W-:-:S03]  /*a880*/  IMAD.WIDE R78, R0, 0x4, R78 ;  /* 0x00000004004e7825 */ /* 0x010fc600078e024e */
[----:B------:R4:W-:Y:S04]  /*a890*/  STL.64 [R1+0x160], R80 ;  /* 0x0001605001007387 */ /* 0x0009e80000100a00 */
[----:B------:R-:W-:Y:S04]  /*a8a0*/  LDGSTS.E [R246+0x13c00], desc[UR18][R90.64], P4 ;  /* 0x13c000005af67fae */ /* 0x000fe8000a121852 */
[----:B------:R-:W4:Y:S04]  /*a8b0*/  LDL.LU.64 R92, [R1+0x110] ;  /* 0x00011000015c7983 */ /* 0x000f280000300a00 */
[----:B------:R-:W-:Y:S04]  /*a8c0*/  LDGSTS.E [R246+0x13d00], desc[UR18][R88.64], P4 ;  /* 0x13d0000058f67fae */ /* 0x000fe8000a121852 */
[----:B-----5:R-:W5:Y:S04]  /*a8d0*/  LDL.LU.64 R90, [R1+0x108] ;  /* 0x00010800015a7983 */ /* 0x020f680000300a00 */
[----:B------:R-:W-:Y:S04]  /*a8e0*/  LDGSTS.E [R246+0x13e00], desc[UR18][R86.64], P4 ;  /* 0x13e0000056f67fae */ /* 0x000fe8000a121852 */
[----:B------:R-:W5:Y:S04]  /*a8f0*/  LDL.LU.64 R88, [R1+0x100] ;  /* 0x0001000001587983 */ /* 0x000f680000300a00 */
[----:B------:R4:W-:Y:S04]  /*a900*/  STL.64 [R1+0x158], R78 ;  /* 0x0001584e01007387 */ /* 0x0009e80000100a00 */
[----:B------:R1:W-:Y:S04]  /*a910*/  LDGSTS.E [R246+0x13f00], desc[UR18][R70.64], P4 ;  /* 0x13f0000046f67fae */ /* 0x0003e8000a121852 */
[----:B------:R-:W5:Y:S04]  /*a920*/  LDL.LU.64 R86, [R1+0xf8] ;  /* 0x0000f80001567983 */ /* 0x000f680000300a00 */
[----:B------:R-:W-:Y:S04]  /*a930*/  LDGSTS.E [R246+0x15800], desc[UR18][R82.64], P3 ;  /* 0x1580000052f67fae */ /* 0x000fe80009921852 */
[----:B------:R-:W-:Y:S01]  /*a940*/  LDGSTS.E [R246+0x15900], desc[UR18][R80.64], P3 ;  /* 0x1590000050f67fae */ /* 0x000fe20009921852 */
[----:B------:R-:W-:-:S03]  /*a950*/  IMAD.WIDE R76, R0, 0x4, R76 ;  /* 0x00000004004c7825 */ /* 0x000fc600078e024c */
[----:B------:R-:W-:Y:S01]  /*a960*/  LDGSTS.E [R246+0x15a00], desc[UR18][R78.64], P3 ;  /* 0x15a000004ef67fae */ /* 0x000fe20009921852 */
[----:B---3--:R-:W-:-:S03]  /*a970*/  IMAD.WIDE R74, R0, 0x4, R74 ;  /* 0x00000004004a7825 */ /* 0x008fc600078e024a */
[----:B------:R3:W-:Y:S04]  /*a980*/  STL.64 [R1+0x150], R76 ;  /* 0x0001504c01007387 */ /* 0x0007e80000100a00 */
[----:B------:R-:W5:Y:S04]  /*a990*/  LDL.LU.64 R244, [R1+0xf0] ;  /* 0x0000f00001f47983 */ /* 0x000f680000300a00 */
[----:B------:R3:W-:Y:S04]  /*a9a0*/  STL.64 [R1+0x148], R74 ;  /* 0x0001484a01007387 */ /* 0x0007e80000100a00 */
[----:B------:R-:W-:Y:S04]  /*a9b0*/  LDGSTS.E [R246+0x15b00], desc[UR18][R76.64], P3 ;  /* 0x15b000004cf67fae */ /* 0x000fe80009921852 */
[----:B------:R-:W-:Y:S01]  /*a9c0*/  LDGSTS.E [R246+0x15c00], desc[UR18][R74.64], P3 ;  /* 0x15c000004af67fae */ /* 0x000fe20009921852 */
[----:B--2---:R-:W-:-:S05]  /*a9d0*/  IMAD.WIDE R72, R0, 0x4, R72 ;  /* 0x0000000400487825 */ /* 0x004fca00078e0248 */
[----:B------:R2:W-:Y:S04]  /*a9e0*/  STL.64 [R1+0x140], R72 ;  /* 0x0001404801007387 */ /* 0x0005e80000100a00 */
[----:B------:R-:W-:Y:S01]  /*a9f0*/  LDGSTS.E [R246+0x15d00], desc[UR18][R72.64], P3 ;  /* 0x15d0000048f67fae */ /* 0x000fe20009921852 */
[----:B------:R-:W-:-:S04]  /*aa00*/  IMAD.WIDE R100, R0, 0x4, R100 ;  /* 0x0000000400647825 */ /* 0x000fc800078e0264 */
[C---:B-1----:R-:W-:Y:S01]  /*aa10*/  IMAD.WIDE R70, R0.reuse, 0x4, R84 ;  /* 0x0000000400467825 */ /* 0x042fe200078e0254 */
[----:B------:R1:W-:Y:S04]  /*aa20*/  STL.64 [R1+0x138], R100 ;  /* 0x0001386401007387 */ /* 0x0003e80000100a00 */
[----:B------:R5:W-:Y:S04]  /*aa30*/  STL.64 [R1+0x130], R70 ;  /* 0x0001304601007387 */ /* 0x000be80000100a00 */
[----:B------:R-:W5:Y:S04]  /*aa40*/  LDL.LU.64 R84, [R1+0xb8] ;  /* 0x0000b80001547983 */ /* 0x000f680000300a00 */
[----:B------:R-:W5:Y:S04]  /*aa50*/  LDL.LU.64 R82, [R1+0xb0] ;  /* 0x0000b00001527983 */ /* 0x000f680000300a00 */
[----:B----4-:R-:W4:Y:S04]  /*aa60*/  LDL.LU.64 R80, [R1+0xa8] ;  /* 0x0000a80001507983 */ /* 0x010f280000300a00 */
[----:B------:R-:W4:Y:S04]  /*aa70*/  LDL.LU.64 R78, [R1+0xa0] ;  /* 0x0000a000014e7983 */ /* 0x000f280000300a00 */
[----:B---3--:R-:W3:Y:S04]  /*aa80*/  LDL.LU.64 R76, [R1+0x98] ;  /* 0x00009800014c7983 */ /* 0x008ee80000300a00 */
[----:B------:R-:W3:Y:S04]  /*aa90*/  LDL.LU.64 R74, [R1+0x90] ;  /* 0x00009000014a7983 */ /* 0x000ee80000300a00 */
[----:B--2---:R-:W2:Y:S04]  /*aaa0*/  LDL.LU.64 R72, [R1+0x88] ;  /* 0x0000880001487983 */ /* 0x004ea80000300a00 */
[----:B------:R-:W-:Y:S01]  /*aab0*/  LDGSTS.E [R246+0x15e00], desc[UR18][R100.64], P3 ;  /* 0x15e0000064f67fae */ /* 0x000fe20009921852 */
[----:B------:R-:W-:-:S03]  /*aac0*/  IMAD.WIDE R98, R0, 0x4, R98 ;  /* 0x0000000400627825 */ /* 0x000fc600078e0262 */
[----:B------:R5:W-:Y:S01]  /*aad0*/  LDGSTS.E [R246+0x15f00], desc[UR18][R70.64], P3 ;  /* 0x15f0000046f67fae */ /* 0x000be20009921852 */
[----:B------:R-:W-:-:S03]  /*aae0*/  IMAD.WIDE R96, R0, 0x4, R96 ;  /* 0x0000000400607825 */ /* 0x000fc600078e0260 */
[----:B------:R-:W-:Y:S04]  /*aaf0*/  LDGSTS.E [R246+0x17800], desc[UR18][R98.64], P2 ;  /* 0x1780000062f67fae */ /* 0x000fe80009121852 */
[----:B-1----:R-:W2:Y:S01]  /*ab00*/  LDL.LU.64 R100, [R1+0x80] ;  /* 0x0000800001647983 */ /* 0x002ea20000300a00 */
[----:B------:R-:W-:-:S04]  /*ab10*/  IMAD.WIDE R94, R0, 0x4, R94 ;  /* 0x00000004005e7825 */ /* 0x000fc800078e025e */
[C---:B------:R-:W-:Y:S01]  /*ab20*/  IMAD.WIDE R92, R0.reuse, 0x4, R92 ;  /* 0x00000004005c7825 */ /* 0x040fe200078e025c */
[----:B------:R-:W-:Y:S03]  /*ab30*/  STL.64 [R1+0x1a0], R98 ;  /* 0x0001a06201007387 */ /* 0x000fe60000100a00 */
[C---:B-----5:R-:W-:Y:S01]  /*ab40*/  IMAD.WIDE R90, R0.reuse, 0x4, R90 ;  /* 0x00000004005a7825 */ /* 0x060fe200078e025a */
[----:B------:R-:W-:Y:S03]  /*ab50*/  STL.64 [R1+0x1a8], R96 ;  /* 0x0001a86001007387 */ /* 0x000fe60000100a00 */
[C---:B------:R-:W-:Y:S01]  /*ab60*/  IMAD.WIDE R88, R0.reuse, 0x4, R88 ;  /* 0x0000000400587825 */ /* 0x040fe200078e0258 */
[----:B------:R-:W-:Y:S04]  /*ab70*/  LDGSTS.E [R246+0x17900], desc[UR18][R96.64], P2 ;  /* 0x1790000060f67fae */ /* 0x000fe80009121852 */
[----:B------:R-:W-:Y:S01]  /*ab80*/  STL.64 [R1+0x118], R94 ;  /* 0x0001185e01007387 */ /* 0x000fe20000100a00 */
[----:B------:R-:W-:-:S03]  /*ab90*/  IMAD.WIDE R86, R0, 0x4, R86 ;  /* 0x0000000400567825 */ /* 0x000fc600078e0256 */
[----:B------:R-:W-:Y:S04]  /*aba0*/  LDGSTS.E [R246+0x17a00], desc[UR18][R94.64], P2 ;  /* 0x17a000005ef67fae */ /* 0x000fe80009121852 */
[----:B------:R-:W-:Y:S04]  /*abb0*/  STL.64 [R1+0x110], R92 ;  /* 0x0001105c01007387 */ /* 0x000fe80000100a00 */
[----:B------:R-:W-:Y:S04]  /*abc0*/  LDGSTS.E [R246+0x17b00], desc[UR18][R92.64], P2 ;  /* 0x17b000005cf67fae */ /* 0x000fe80009121852 */
[----:B------:R-:W-:Y:S04]  /*abd0*/  STL.64 [R1+0x1b0], R90 ;  /* 0x0001b05a01007387 */ /* 0x000fe80000100a00 */
[----:B------:R-:W-:Y:S01]  /*abe0*/  LDGSTS.E [R246+0x17c00], desc[UR18][R90.64], P2 ;  /* 0x17c000005af67fae */ /* 0x000fe20009121852 */
[----:B------:R-:W-:-:S03]  /*abf0*/  IMAD.WIDE R70, R0, 0x4, R244 ;  /* 0x0000000400467825 */ /* 0x000fc600078e02f4 */
[----:B------:R-:W-:Y:S04]  /*ac00*/  STL.64 [R1+0x1b8], R88 ;  /* 0x0001b85801007387 */ /* 0x000fe80000100a00 */
[----:B------:R-:W-:Y:S04]  /*ac10*/  LDGSTS.E [R246+0x17d00], desc[UR18][R88.64], P2 ;  /* 0x17d0000058f67fae */ /* 0x000fe80009121852 */
[----:B------:R-:W-:Y:S04]  /*ac20*/  STL.64 [R1+0xf8], R86 ;  /* 0x0000f85601007387 */ /* 0x000fe80000100a00 */
[----:B------:R-:W-:Y:S04]  /*ac30*/  LDGSTS.E [R246+0x17e00], desc[UR18][R86.64], P2 ;  /* 0x17e0000056f67fae */ /* 0x000fe80009121852 */
[----:B------:R1:W-:Y:S04]  /*ac40*/  STL.64 [R1+0xf0], R70 ;  /* 0x0000f04601007387 */ /* 0x0003e80000100a00 */
[----:B------:R1:W-:Y:S01]  /*ac50*/  LDGSTS.E [R246+0x17f00], desc[UR18][R70.64], P2 ;  /* 0x17f0000046f67fae */ /* 0x0003e20009121852 */
[----:B------:R-:W-:-:S04]  /*ac60*/  IMAD.WIDE R202, R0, 0x4, R202 ;  /* 0x0000000400ca7825 */ /* 0x000fc800078e02ca */
[----:B------:R-:W-:-:S04]  /*ac70*/  IMAD.WIDE R204, R0, 0x4, R204 ;  /* 0x0000000400cc7825 */ /* 0x000fc800078e02cc */
[----:B------:R-:W-:-:S04]  /*ac80*/  IMAD.WIDE R206, R0, 0x4, R206 ;  /* 0x0000000400ce7825 */ /* 0x000fc800078e02ce */
[----:B------:R-:W-:-:S04]  /*ac90*/  IMAD.WIDE R84, R0, 0x4, R84 ;  /* 0x0000000400547825 */ /* 0x000fc800078e0254 */
[C---:B------:R-:W-:Y:S01]  /*aca0*/  IMAD.WIDE R82, R0.reuse, 0x4, R82 ;  /* 0x0000000400527825 */ /* 0x040fe200078e0252 */
[----:B------:R-:W-:Y:S03]  /*acb0*/  STL.64 [R1+0x1e0], R84 ;  /* 0x0001e05401007387 */ /* 0x000fe60000100a00 */
[C---:B----4-:R-:W-:Y:S01]  /*acc0*/  IMAD.WIDE R80, R0.reuse, 0x4, R80 ;  /* 0x0000000400507825 */ /* 0x050fe200078e0250 */
[----:B------:R-:W-:Y:S03]  /*acd0*/  LDGSTS.E [R246+0x19800], desc[UR18][R84.64], P5 ;  /* 0x1980000054f67fae */ /* 0x000fe6000a921852 */
[C---:B------:R-:W-:Y:S01]  /*ace0*/  IMAD.WIDE R78, R0.reuse, 0x4, R78 ;  /* 0x00000004004e7825 */ /* 0x040fe200078e024e */
[----:B------:R-:W-:Y:S03]  /*acf0*/  STL.64 [R1+0x1e8], R82 ;  /* 0x0001e85201007387 */ /* 0x000fe60000100a00 */
[C---:B---3--:R-:W-:Y:S01]  /*ad00*/  IMAD.WIDE R76, R0.reuse, 0x4, R76 ;  /* 0x00000004004c7825 */ /* 0x048fe200078e024c */
[----:B------:R-:W-:Y:S03]  /*ad10*/  LDGSTS.E [R246+0x19900], desc[UR18][R82.64], P5 ;  /* 0x1990000052f67fae */ /* 0x000fe6000a921852 */
[C---:B------:R-:W-:Y:S01]  /*ad20*/  IMAD.WIDE R74, R0.reuse, 0x4, R74 ;  /* 0x00000004004a7825 */ /* 0x040fe200078e024a */
[----:B------:R-:W-:Y:S03]  /*ad30*/  STL.64 [R1+0x1f0], R80 ;  /* 0x0001f05001007387 */ /* 0x000fe60000100a00 */
[C---:B--2---:R-:W-:Y:S01]  /*ad40*/  IMAD.WIDE R72, R0.reuse, 0x4, R72 ;  /* 0x0000000400487825 */ /* 0x044fe200078e0248 */
[----:B------:R-:W-:Y:S04]  /*ad50*/  LDGSTS.E [R246+0x19a00], desc[UR18][R80.64], P5 ;  /* 0x19a0000050f67fae */ /* 0x000fe8000a921852 */
[----:B------:R-:W-:Y:S04]  /*ad60*/  STL.64 [R1+0x1f8], R78 ;  /* 0x0001f84e01007387 */ /* 0x000fe80000100a00 */
[----:B------:R-:W-:Y:S04]  /*ad70*/  LDGSTS.E [R246+0x19b00], desc[UR18][R78.64], P5 ;  /* 0x19b000004ef67fae */ /* 0x000fe8000a921852 */
[----:B------:R-:W-:Y:S01]  /*ad80*/  STL.64 [R1+0x410], R76 ;  /* 0x0004104c01007387 */ /* 0x000fe20000100a00 */
[----:B-1----:R-:W-:-:S03]  /*ad90*/  IMAD.WIDE R70, R0, 0x4, R100 ;  /* 0x0000000400467825 */ /* 0x002fc600078e0264 */
[----:B------:R-:W-:Y:S04]  /*ada0*/  LDGSTS.E [R246+0x19c00], desc[UR18][R76.64], P5 ;  /* 0x19c000004cf67fae */ /* 0x000fe8000a921852 */
[----:B------:R-:W-:Y:S04]  /*adb0*/  STL.64 [R1+0x418], R74 ;  /* 0x0004184a01007387 */ /* 0x000fe80000100a00 */
[----:B------:R-:W-:Y:S04]  /*adc0*/  LDGSTS.E [R246+0x19d00], desc[UR18][R74.64], P5 ;  /* 0x19d000004af67fae */ /* 0x000fe8000a921852 */
[----:B------:R1:W-:Y:S04]  /*add0*/  STL.64 [R1+0x88], R72 ;  /* 0x0000884801007387 */ /* 0x0003e80000100a00 */
[----:B------:R1:W-:Y:S04]  /*ade0*/  LDGSTS.E [R246+0x19e00], desc[UR18][R72.64], P5 ;  /* 0x19e0000048f67fae */ /* 0x0003e8000a921852 */
[----:B------:R2:W-:Y:S04]  /*adf0*/  STL.64 [R1+0x80], R70 ;  /* 0x0000804601007387 */ /* 0x0005e80000100a00 */
[----:B------:R2:W-:Y:S01]  /*ae00*/  LDGSTS.E [R246+0x19f00], desc[UR18][R70.64], P5 ;  /* 0x19f0000046f67fae */ /* 0x0005e2000a921852 */
[----:B-1----:R-:W-:-:S03]  /*ae10*/  IMAD.WIDE R72, R0, 0x4, R208 ;  /* 0x0000000400487825 */ /* 0x002fc600078e02d0 */
[----:B------:R-:W-:Y:S01]  /*ae20*/  LDGSTS.E [R246+0x1b800], desc[UR18][R202.64], P0 ;  /* 0x1b800000caf67fae */ /* 0x000fe20008121852 */
[----:B--2---:R-:W-:-:S03]  /*ae30*/  IMAD.WIDE R70, R0, 0x4, R210 ;  /* 0x0000000400467825 */ /* 0x004fc600078e02d2 */
[----:B------:R1:W-:Y:S04]  /*ae40*/  STL.64 [R1+0x4e0], R72 ;  /* 0x0004e04801007387 */ /* 0x0003e80000100a00 */
[----:B------:R2:W-:Y:S04]  /*ae50*/  STL.64 [R1+0x4e8], R70 ;  /* 0x0004e84601007387 */ /* 0x0005e80000100a00 */
[----:B------:R-:W3:Y:S04]  /*ae60*/  LDL.LU.64 R80, [R1+0x48] ;  /* 0x0000480001507983 */ /* 0x000ee80000300a00 */
[----:B------:R-:W-:Y:S04]  /*ae70*/  LDGSTS.E [R246+0x1b900], desc[UR18][R204.64], P0 ;  /* 0x1b900000ccf67fae */ /* 0x000fe80008121852 */
[----:B------:R-:W4:Y:S04]  /*ae80*/  LDL.LU.64 R78, [R1+0x40] ;  /* 0x00004000014e7983 */ /* 0x000f280000300a00 */
[----:B------:R-:W-:Y:S04]  /*ae90*/  LDGSTS.E [R246+0x1ba00], desc[UR18][R206.64], P0 ;  /* 0x1ba00000cef67fae */ /* 0x000fe80008121852 */
[----:B------:R-:W5:Y:S04]  /*aea0*/  LDL.LU.64 R76, [R1+0x38] ;  /* 0x00003800014c7983 */ /* 0x000f680000300a00 */
[----:B------:R-:W-:Y:S04]  /*aeb0*/  LDGSTS.E [R246+0x1bb00], desc[UR18][R72.64], P0 ;  /* 0x1bb0000048f67fae */ /* 0x000fe80008121852 */
[----:B------:R-:W5:Y:S01]  /*aec0*/  LDL.LU.64 R74, [R1+0x30] ;  /* 0x00003000014a7983 */ /* 0x000f620000300a00 */
[----:B------:R-:W-:Y:S01]  /*aed0*/  LOP3.LUT P6, RZ, R4, 0x1, RZ, 0xc0, !PT ;  /* 0x0000000104ff7812 */ /* 0x000fe200078cc0ff */
[C---:B------:R-:W-:Y:S01]  /*aee0*/  IMAD.WIDE R212, R0.reuse, 0x4, R212 ;  /* 0x0000000400d47825 */ /* 0x040fe200078e02d4 */
[----:B------:R-:W-:Y:S01]  /*aef0*/  PLOP3.LUT P4, PT, PT, PT, UP0, 0x80, 0x0 ;  /* 0x000000000000781c */ /* 0x000fe20003f8f008 */
[----:B------:R2:W-:Y:S04]  /*af00*/  LDGSTS.E [R246+0x1bc00], desc[UR18][R70.64], P0 ;  /* 0x1bc0000046f67fae */ /* 0x0005e80008121852 */
[----:B-1----:R-:W5:Y:S04]  /*af10*/  LDL.LU.64 R72, [R1+0x28] ;  /* 0x0000280001487983 */ /* 0x002f680000300a00 */
[----:B------:R-:W5:Y:S01]  /*af20*/  LDL.LU.64 R84, [R1+0x8] ;  /* 0x0000080001547983 */ /* 0x000f620000300a00 */
[----:B------:R-:W-:Y:S01]  /*af30*/  IMAD.WIDE R214, R0, 0x4, R214 ;  /* 0x0000000400d67825 */ /* 0x000fe200078e02d6 */
[----:B------:R-:W-:-:S02]  /*af40*/  PLOP3.LUT P3, PT, PT, PT, UP0, 0x80, 0x0 ;  /* 0x000000000000781c */ /* 0x000fc40003f6f008 */
[----:B------:R-:W-:Y:S01]  /*af50*/  LDGSTS.E [R246+0x1bd00], desc[UR18][R212.64], P0 ;  /* 0x1bd00000d4f67fae */ /* 0x000fe20008121852 */
[----:B------:R-:W-:-:S03]  /*af60*/  IMAD.WIDE R216, R0, 0x4, R216 ;  /* 0x0000000400d87825 */ /* 0x000fc600078e02d8 */
        /* <DEDUP_REMOVED lines=9> */
[----:B------:R-:W-:-:S04]  /*b000*/  IMAD.WIDE R92, R0, 0x4, R228 ;  /* 0x00000004005c7825 */ /* 0x000fc800078e02e4 */
[C---:B------:R-:W-:Y:S01]  /*b010*/  IMAD.WIDE R90, R0.reuse, 0x4, R230 ;  /* 0x00000004005a7825 */ /* 0x040fe200078e02e6 */
[----:B------:R-:W-:Y:S03]  /*b020*/  LDGSTS.E [R246+0x1db00], desc[UR18][R94.64], P6 ;  /* 0x1db000005ef67fae */ /* 0x000fe6000b121852 */
[C---:B------:R-:W-:Y:S01]  /*b030*/  IMAD.WIDE R88, R0.reuse, 0x4, R232 ;  /* 0x0000000400587825 */ /* 0x040fe200078e02e8 */
[----:B------:R-:W-:Y:S03]  /*b040*/  LDGSTS.E [R246+0x1dc00], desc[UR18][R92.64], P6 ;  /* 0x1dc000005cf67fae */ /* 0x000fe6000b121852 */
[C---:B------:R-:W-:Y:S01]  /*b050*/  IMAD.WIDE R86, R0.reuse, 0x4, R234 ;  /* 0x0000000400567825 */ /* 0x040fe200078e02ea */
[----:B------:R-:W-:Y:S01]  /*b060*/  PLOP3.LUT P2, PT, PT, PT, UP0, 0x80, 0x0 ;  /* 0x000000000000781c */ /* 0x000fe20003f4f008 */
[----:B------:R-:W-:Y:S02]  /*b070*/  LDGSTS.E [R246+0x1dd00], desc[UR18][R90.64], P6 ;  /* 0x1dd000005af67fae */ /* 0x000fe4000b121852 */
[C---:B------:R-:W-:Y:S01]  /*b080*/  IMAD.WIDE R82, R0.reuse, 0x4, R220 ;  /* 0x0000000400527825 */ /* 0x040fe200078e02dc */
[----:B------:R-:W-:Y:S01]  /*b090*/  PLOP3.LUT P5, PT, PT, PT, UP0, 0x80, 0x0 ;  /* 0x000000000000781c */ /* 0x000fe20003faf008 */
[----:B------:R-:W-:Y:S02]  /*b0a0*/  LDGSTS.E [R246+0x1de00], desc[UR18][R88.64], P6 ;  /* 0x1de0000058f67fae */ /* 0x000fe4000b121852 */
[----:B--2---:R-:W-:Y:S01]  /*b0b0*/  IMAD.WIDE R70, R0, 0x4, R236 ;  /* 0x0000000400467825 */ /* 0x004fe200078e02ec */
[----:B------:R-:W-:Y:S01]  /*b0c0*/  PLOP3.LUT P0, PT, PT, PT, UP0, 0x80, 0x0 ;  /* 0x000000000000781c */ /* 0x000fe20003f0f008 */
[----:B------:R-:W-:Y:S01]  /*b0d0*/  LDGSTS.E [R246+0x1df00], desc[UR18][R86.64], P6 ;  /* 0x1df0000056f67fae */ /* 0x000fe2000b121852 */
[----:B------:R-:W-:-:S03]  /*b0e0*/  PLOP3.LUT P6, PT, PT, PT, UP0, 0x80, 0x0 ;  /* 0x000000000000781c */ /* 0x000fc60003fcf008 */
[----:B------:R-:W-:Y:S04]  /*b0f0*/  STL.64 [R1+0xfa8], R98 ;  /* 0x000fa86201007387 */ /* 0x000fe80000100a00 */
[----:B------:R-:W-:Y:S01]  /*b100*/  LDGSTS.E [R246+0x1f800], desc[UR18][R82.64], !P4 ;  /* 0x1f80000052f67fae */ /* 0x000fe2000e121852 */
[----:B------:R-:W-:-:S03]  /*b110*/  PLOP3.LUT P4, PT, PT, PT, UP0, 0x80, 0x0 ;  /* 0x000000000000781c */ /* 0x000fc60003f8f008 */
[----:B------:R-:W-:Y:S04]  /*b120*/  STL.64 [R1+0x10a8], R82 ;  /* 0x0010a85201007387 */ /* 0x000fe80000100a00 */
[----:B------:R1:W-:Y:S01]  /*b130*/  LDGSTS.E [R246+0x1f900], desc[UR18][R70.64], !P3 ;  /* 0x1f90000046f67fae */ /* 0x0003e2000d921852 */
[----:B------:R-:W-:-:S03]  /*b140*/  PLOP3.LUT P3, PT, PT, PT, UP0, 0x80, 0x0 ;  /* 0x000000000000781c */ /* 0x000fc60003f6f008 */
[----:B------:R-:W-:Y:S04]  /*b150*/  STL.64 [R1+0xfb8], R96 ;  /* 0x000fb86001007387 */ /* 0x000fe80000100a00 */
[----:B------:R-:W-:Y:S01]  /*b160*/  STL.64 [R1+0xfc0], R94 ;  /* 0x000fc05e01007387 */ /* 0x000fe20000100a00 */
[----:B------:R-:W-:-:S03]  /*b170*/  SHF.L.U32 R4, R239, 0x5, RZ ;  /* 0x00000005ef047819 */ /* 0x000fc600000006ff */
[----:B------:R-:W-:Y:S04]  /*b180*/  STL.64 [R1+0xfc8], R92 ;  /* 0x000fc85c01007387 */ /* 0x000fe80000100a00 */
[----:B------:R-:W-:Y:S04]  /*b190*/  STL.64 [R1+0xfd0], R90 ;  /* 0x000fd05a01007387 */ /* 0x000fe80000100a00 */
[----:B------:R-:W-:Y:S04]  /*b1a0*/  STL.64 [R1+0xfd8], R88 ;  /* 0x000fd85801007387 */ /* 0x000fe80000100a00 */
[----:B------:R-:W-:Y:S04]  /*b1b0*/  STL.64 [R1+0xfe0], R86 ;  /* 0x000fe05601007387 */ /* 0x000fe80000100a00 */
[----:B------:R1:W-:Y:S01]  /*b1c0*/  STL.64 [R1+0x10b0], R70 ;  /* 0x0010b04601007387 */ /* 0x0003e20000100a00 */
[----:B------:R-:W-:-:S04]  /*b1d0*/  IMAD.WIDE R46, R4, 0x4, R46 ;  /* 0x00000004042e7825 */ /* 0x000fc800078e022e */
        /* <DEDUP_REMOVED lines=12> */
[----:B---3--:R-:W-:-:S04]  /*b2a0*/  IMAD.WIDE R80, R0, 0x4, R80 ;  /* 0x0000000400507825 */ /* 0x008fc800078e0250 */
[C---:B----4-:R-:W-:Y:S01]  /*b2b0*/  IMAD.WIDE R78, R0.reuse, 0x4, R78 ;  /* 0x00000004004e7825 */ /* 0x050fe200078e024e */
[----:B------:R-:W-:Y:S03]  /*b2c0*/  STL.64 [R1+0x10b8], R80 ;  /* 0x0010b85001007387 */ /* 0x000fe60000100a00 */
[C---:B-----5:R-:W-:Y:S01]  /*b2d0*/  IMAD.WIDE R76, R0.reuse, 0x4, R76 ;  /* 0x00000004004c7825 */ /* 0x060fe200078e024c */
[----:B------:R-:W-:Y:S04]  /*b2e0*/  STL.64 [R1+0x10c0], R78 ;  /* 0x0010c04e01007387 */ /* 0x000fe80000100a00 */
[----:B------:R-:W-:Y:S01]  /*b2f0*/  LDGSTS.E [R246+0x1fa00], desc[UR18][R80.64], !P2 ;  /* 0x1fa0000050f67fae */ /* 0x000fe2000d121852 */
[----:B------:R-:W-:-:S03]  /*b300*/  IMAD.WIDE R74, R0, 0x4, R74 ;  /* 0x00000004004a7825 */ /* 0x000fc600078e024a */
[----:B------:R-:W-:Y:S04]  /*b310*/  STL.64 [R1+0x38], R76 ;  /* 0x0000384c01007387 */ /* 0x000fe80000100a00 */
[----:B------:R-:W-:Y:S01]  /*b320*/  LDGSTS.E [R246+0x1fb00], desc[UR18][R78.64], !P5 ;  /* 0x1fb000004ef67fae */ /* 0x000fe2000e921852 */
[----:B------:R-:W-:-:S03]  /*b330*/  IMAD.WIDE R72, R0, 0x4, R72 ;  /* 0x0000000400487825 */ /* 0x000fc600078e0248 */
[----:B------:R-:W-:Y:S01]  /*b340*/  STL.64 [R1+0x30], R74 ;  /* 0x0000304a01007387 */ /* 0x000fe20000100a00 */
[----:B-1----:R-:W-:-:S03]  /*b350*/  IMAD.WIDE R70, R0, 0x4, R84 ;  /* 0x0000000400467825 */ /* 0x002fc600078e0254 */
[----:B------:R-:W-:Y:S04]  /*b360*/  LDGSTS.E [R246+0x1fc00], desc[UR18][R76.64], !P0 ;  /* 0x1fc000004cf67fae */ /* 0x000fe8000c121852 */
[----:B------:R-:W-:Y:S04]  /*b370*/  STL.64 [R1+0x28], R72 ;  /* 0x0000284801007387 */ /* 0x000fe80000100a00 */
[----:B------:R-:W-:Y:S04]  /*b380*/  LDGSTS.E [R246+0x1fd00], desc[UR18][R74.64], !P6 ;  /* 0x1fd000004af67fae */ /* 0x000fe8000f121852 */
[----:B------:R-:W-:Y:S04]  /*b390*/  STL.64 [R1+0x8], R70 ;  /* 0x0000084601007387 */ /* 0x000fe80000100a00 */
[----:B------:R-:W-:Y:S04]  /*b3a0*/  LDGSTS.E [R246+0x1fe00], desc[UR18][R72.64], !P4 ;  /* 0x1fe0000048f67fae */ /* 0x000fe8000e121852 */
[----:B------:R-:W-:Y:S04]  /*b3b0*/  LDGSTS.E [R246+0x1ff00], desc[UR18][R70.64], !P3 ;  /* 0x1ff0000046f67fae */ /* 0x000fe8000d921852 */
[----:B------:R-:W-:Y:S04]  /*b3c0*/  STL [R1+0x5a0], RZ ;  /* 0x0005a0ff01007387 */ /* 0x000fe80000100800 */
[----:B------:R-:W-:Y:S04]  /*b3d0*/  STL [R1+0x5a4], RZ ;  /* 0x0005a4ff01007387 */ /* 0x000fe80000100800 */
[----:B------:R-:W0:Y:S04]  /*b3e0*/  LDGDEPBAR ;  /* 0x00000000000079af */ /* 0x000e280000000000 */
        /* <DEDUP_REMOVED lines=9> */
[----:B------:R-:W-:Y:S04]  /*b480*/  LDGSTS.E [R2+0x23000], desc[UR18][R56.64], P1 ;  /* 0x2300000038027fae */ /* 0x000fe80008921852 */
[----:B------:R2:W-:Y:S04]  /*b490*/  STL.64 [R1+0x1188], R44 ;  /* 0x0011882c01007387 */ /* 0x0005e80000100a00 */
[----:B------:R2:W-:Y:S01]  /*b4a0*/  LDGSTS.E [R2+0x23400], desc[UR18][R44.64], P1 ;  /* 0x234000002c027fae */ /* 0x0005e20008921852 */
[----:B-1----:R-:W-:-:S03]  /*b4b0*/  IMAD.WIDE R38, R4, 0x4, R58 ;  /* 0x0000000404267825 */ /* 0x002fc600078e023a */
[----:B------:R1:W-:Y:S04]  /*b4c0*/  LDGSTS.E [R2+0x23800], desc[UR18][R30.64], P1 ;  /* 0x238000001e027fae */ /* 0x0003e80008921852 */
[----:B------:R1:W-:Y:S01]  /*b4d0*/  STL.64 [R1+0x11a8], R30 ;  /* 0x0011a81e01007387 */ /* 0x0003e20000100a00 */
[----:B--2---:R-:W-:-:S03]  /*b4e0*/  IMAD.WIDE R44, R4, 0x4, R50 ;  /* 0x00000004042c7825 */ /* 0x004fc600078e0232 */
[----:B------:R2:W-:Y:S04]  /*b4f0*/  LDGSTS.E [R2+0x23c00], desc[UR18][R12.64], P1 ;  /* 0x23c000000c027fae */ /* 0x0005e80008921852 */
[----:B------:R2:W-:Y:S04]  /*b500*/  STL.64 [R1+0x11c8], R12 ;  /* 0x0011c80c01007387 */ /* 0x0005e80000100a00 */
[----:B------:R-:W-:Y:S01]  /*b510*/  LDGSTS.E [R3+0x22100], desc[UR18][R22.64], P1 ;  /* 0x2210000016037fae */ /* 0x000fe20008921852 */
[----:B-1----:R-:W-:-:S03]  /*b520*/  IMAD.WIDE R30, R4, 0x4, R34 ;  /* 0x00000004041e7825 */ /* 0x002fc600078e0222 */
[----:B------:R-:W-:Y:S01]  /*b530*/  STL.64 [R1+0x1110], R44 ;  /* 0x0011102c01007387 */ /* 0x000fe20000100a00 */
[----:B------:R-:W-:-:S03]  /*b540*/  IMAD.WIDE R34, R4, 0x4, R64 ;  /* 0x0000000404227825 */ /* 0x000fc600078e0240 */
[----:B------:R-:W-:Y:S01]  /*b550*/  LDGSTS.E [R3+0x22500], desc[UR18][R44.64], P1 ;  /* 0x225000002c037fae */ /* 0x000fe20008921852 */
[----:B--2---:R-:W-:-:S03]  /*b560*/  IMAD.WIDE R12, R4, 0x4, R14 ;  /* 0x00000004040c7825 */ /* 0x004fc600078e020e */
[----:B------:R-:W-:Y:S04]  /*b570*/  STL.64 [R1+0x1130], R40 ;  /* 0x0011302801007387 */ /* 0x000fe80000100a00 */
[----:B------:R-:W-:Y:S04]  /*b580*/  LDGSTS.E [R3+0x22900], desc[UR18][R40.64], P1 ;  /* 0x2290000028037fae */ /* 0x000fe80008921852 */
[----:B------:R-:W-:Y:S04]  /*b590*/  STL.64 [R1+0x1150], R42 ;  /* 0x0011502a01007387 */ /* 0x000fe80000100a00 */
[----:B------:R-:W-:Y:S04]  /*b5a0*/  LDGSTS.E [R3+0x22d00], desc[UR18][R42.64], P1 ;  /* 0x22d000002a037fae */ /* 0x000fe80008921852 */
[----:B------:R1:W-:Y:S04]  /*b5b0*/  STL.64 [R1+0x1170], R32 ;  /* 0x0011702001007387 */ /* 0x0003e80000100a00 */
[----:B------:R1:W-:Y:S04]  /*b5c0*/  LDGSTS.E [R3+0x23100], desc[UR18][R32.64], P1 ;  /* 0x2310000020037fae */ /* 0x0003e80008921852 */
[----:B------:R-:W-:Y:S04]  /*b5d0*/  STL.64 [R1+0x1190], R38 ;  /* 0x0011902601007387 */ /* 0x000fe80000100a00 */
[----:B------:R2:W-:Y:S01]  /*b5e0*/  STL.64 [R1+0x11b0], R30 ;  /* 0x0011b01e01007387 */ /* 0x0005e20000100a00 */
[----:B-1----:R-:W-:-:S03]  /*b5f0*/  IMAD.WIDE R32, R4, 0x4, R68 ;  /* 0x0000000404207825 */ /* 0x002fc600078e0244 */
[----:B------:R1:W-:Y:S04]  /*b600*/  STL.64 [R1+0x11d0], R12 ;  /* 0x0011d00c01007387 */ /* 0x0003e80000100a00 */
[----:B------:R-:W-:Y:S04]  /*b610*/  STL.64 [R1+0x1158], R34 ;  /* 0x0011582201007387 */ /* 0x000fe80000100a00 */
[----:B------:R-:W-:Y:S04]  /*b620*/  STL.64 [R1+0x11b8], R32 ;  /* 0x0011b82001007387 */ /* 0x000fe80000100a00 */
[----:B------:R3:W-:Y:S04]  /*b630*/  STL.64 [R1+0x11d8], R10 ;  /* 0x0011d80a01007387 */ /* 0x0007e80000100a00 */
[----:B------:R4:W-:Y:S04]  /*b640*/  STL [R1+0x5a8], RZ ;  /* 0x0005a8ff01007387 */ /* 0x0009e80000100800 */
        /* <DEDUP_REMOVED lines=308> */
[----:B------:R4:W-:Y:S01]  /*c990*/  STL [R1+0x22c], RZ ;  /* 0x00022cff01007387 */ /* 0x0009e20000100800 */
[----:B------:R-:W5:Y:S03]  /*c9a0*/  S2R R252, SR_TID.X ;  /* 0x0000000000fc7919 */ /* 0x000f660000002100 */
[----:B------:R4:W-:Y:S04]  /*c9b0*/  STL [R1+0x210], RZ ;  /* 0x000210ff01007387 */ /* 0x0009e80000100800 */
[----:B------:R4:W-:Y:S04]  /*c9c0*/  STL [R1+0x214], RZ ;  /* 0x000214ff01007387 */ /* 0x0009e80000100800 */
[----:B------:R4:W-:Y:S04]  /*c9d0*/  STL [R1+0x218], RZ ;  /* 0x000218ff01007387 */ /* 0x0009e80000100800 */
[----:B------:R-:W-:Y:S04]  /*c9e0*/  LDGSTS.E [R3+0x23500], desc[UR18][R38.64], P1 ;  /* 0x2350000026037fae */ /* 0x000fe80008921852 */
[----:B------:R4:W-:Y:S01]  /*c9f0*/  STL [R1+0x21c], RZ ;  /* 0x00021cff01007387 */ /* 0x0009e20000100800 */
[----:B------:R-:W-:-:S03]  /*ca00*/  IMAD.WIDE R14, R4, 0x4, R52 ;  /* 0x00000004040e7825 */ /* 0x000fc600078e0234 */
[----:B------:R2:W-:Y:S04]  /*ca10*/  LDGSTS.E [R3+0x23900], desc[UR18][R30.64], P1 ;  /* 0x239000001e037fae */ /* 0x0005e80008921852 */
[----:B------:R4:W-:Y:S04]  /*ca20*/  STL [R1+0x1d0], RZ ;  /* 0x0001d0ff01007387 */ /* 0x0009e80000100800 */
[----:B------:R1:W-:Y:S04]  /*ca30*/  LDGSTS.E [R3+0x23d00], desc[UR18][R12.64], P1 ;  /* 0x23d000000c037fae */ /* 0x0003e80008921852 */
[----:B------:R4:W-:Y:S01]  /*ca40*/  STL [R1+0x1d4], RZ ;  /* 0x0001d4ff01007387 */ /* 0x0009e20000100800 */
[----:B--2---:R-:W-:-:S03]  /*ca50*/  IMAD.WIDE R30, R4, 0x4, R54 ;  /* 0x00000004041e7825 */ /* 0x004fc600078e0236 */
[----:B------:R4:W-:Y:S01]  /*ca60*/  STL [R1+0x1d8], RZ ;  /* 0x0001d8ff01007387 */ /* 0x0009e20000100800 */
[----:B-1----:R-:W-:-:S03]  /*ca70*/  IMAD.WIDE R12, R4, 0x4, R62 ;  /* 0x00000004040c7825 */ /* 0x002fc600078e023e */
[----:B------:R4:W-:Y:S01]  /*ca80*/  STL [R1+0x1dc], RZ ;  /* 0x0001dcff01007387 */ /* 0x0009e20000100800 */
[----:B------:R-:W-:-:S03]  /*ca90*/  UISETP.GE.AND UP0, UPT, UR5, 0x20, UPT ;  /* 0x000000200500788c */ /* 0x000fc6000bf06270 */
[----:B------:R4:W-:Y:S01]  /*caa0*/  STL [R1+0x1c0], RZ ;  /* 0x0001c0ff01007387 */ /* 0x0009e20000100800 */
[----:B------:R-:W-:-:S03]  /*cab0*/  IMAD.WIDE R24, R4, 0x4, R24 ;  /* 0x0000000404187825 */ /* 0x000fc600078e0218 */
[----:B------:R4:W-:Y:S01]  /*cac0*/  STL [R1+0x1c4], RZ ;  /* 0x0001c4ff01007387 */ /* 0x0009e20000100800 */
[----:B------:R-:W-:-:S03]  /*cad0*/  IMAD.WIDE R26, R4, 0x4, R26 ;  /* 0x00000004041a7825 */ /* 0x000fc600078e021a */
[----:B------:R4:W-:Y:S04]  /*cae0*/  STL [R1+0x1c8], RZ ;  /* 0x0001c8ff01007387 */ /* 0x0009e80000100800 */
[----:B------:R-:W-:Y:S04]  /*caf0*/  LDGSTS.E [R5+0x22200], desc[UR18][R12.64], P1 ;  /* 0x222000000c057fae */ /* 0x000fe80008921852 */
[----:B------:R4:W-:Y:S01]  /*cb00*/  STL [R1+0x1cc], RZ ;  /* 0x0001ccff01007387 */ /* 0x0009e20000100800 */
[----:B------:R-:W-:-:S03]  /*cb10*/  IMAD.WIDE R2, R4, 0x4, R36 ;  /* 0x0000000404027825 */ /* 0x000fc600078e0224 */
[----:B------:R-:W-:Y:S01]  /*cb20*/  LDGSTS.E [R5+0x22600], desc[UR18][R14.64], P1 ;  /* 0x226000000e057fae */ /* 0x000fe20008921852 */
[----:B------:R-:W-:-:S03]  /*cb30*/  IMAD.WIDE R20, R4, 0x4, R20 ;  /* 0x0000000404147825 */ /* 0x000fc600078e0214 */
[----:B------:R-:W-:Y:S01]  /*cb40*/  LDGSTS.E [R5+0x22a00], desc[UR18][R30.64], P1 ;  /* 0x22a000001e057fae */ /* 0x000fe20008921852 */
[----:B------:R-:W-:-:S03]  /*cb50*/  PLOP3.LUT P0, PT, PT, PT, UP0, 0x40, 0x0 ;  /* 0x000000000000781c */ /* 0x000fc60003f0e808 */
        /* <DEDUP_REMOVED lines=8> */
[----:B------:R3:W-:Y:S01]  /*cbe0*/  LDGSTS.E [R5+0x23e00], desc[UR18][R10.64], P1 ;  /* 0x23e000000a057fae */ /* 0x0007e20008921852 */
[----:B------:R-:W-:-:S03]  /*cbf0*/  IMAD.WIDE R8, R4, 0x4, R8 ;  /* 0x0000000404087825 */ /* 0x000fc600078e0208 */
[----:B------:R-:W-:Y:S04]  /*cc00*/  LDGSTS.E [R238+0x22300], desc[UR18][R2.64], P1 ;  /* 0x2230000002ee7fae */ /* 0x000fe80008921852 */
[----:B------:R-:W-:Y:S01]  /*cc10*/  LDGSTS.E [R238+0x22700], desc[UR18][R20.64], P1 ;  /* 0x2270000014ee7fae */ /* 0x000fe20008921852 */
[----:B---3--:R-:W-:-:S03]  /*cc20*/  IMAD.WIDE R10, R4, 0x4, R66 ;  /* 0x00000004040a7825 */ /* 0x008fc600078e0242 */
[----:B------:R-:W-:Y:S04]  /*cc30*/  LDGSTS.E [R238+0x22b00], desc[UR18][R6.64], P1 ;  /* 0x22b0000006ee7fae */ /* 0x000fe80008921852 */
[----:B------:R-:W-:Y:S04]  /*cc40*/  LDGSTS.E [R238+0x22f00], desc[UR18][R16.64], P1 ;  /* 0x22f0000010ee7fae */ /* 0x000fe80008921852 */
[----:B------:R-:W-:Y:S04]  /*cc50*/  LDGSTS.E [R238+0x23300], desc[UR18][R10.64], P1 ;  /* 0x233000000aee7fae */ /* 0x000fe80008921852 */
[----:B------:R-:W-:Y:S04]  /*cc60*/  LDGSTS.E [R238+0x23700], desc[UR18][R28.64], P1 ;  /* 0x237000001cee7fae */ /* 0x000fe80008921852 */
[----:B------:R-:W-:Y:S04]  /*cc70*/  LDGSTS.E [R238+0x23b00], desc[UR18][R18.64], P1 ;  /* 0x23b0000012ee7fae */ /* 0x000fe80008921852 */
[----:B------:R1:W-:Y:S01]  /*cc80*/  LDGSTS.E [R238+0x23f00], desc[UR18][R8.64], P1 ;  /* 0x23f0000008ee7fae */ /* 0x0003e20008921852 */
[----:B------:R-:W-:-:S03]  /*cc90*/  CS2R R92, SRZ ;  /* 0x00000000005c7805 */ /* 0x000fc6000001ff00 */
[----:B------:R-:W0:Y:S01]  /*cca0*/  LDGDEPBAR ;  /* 0x00000000000079af */ /* 0x000e220000000000 */
[----:B------:R-:W-:Y:S02]  /*ccb0*/  CS2R R94, SRZ ;  /* 0x00000000005e7805 */ /* 0x000fe4000001ff00 */
[----:B------:R-:W-:Y:S02]  /*ccc0*/  CS2R R96, SRZ ;  /* 0x0000000000607805 */ /* 0x000fe4000001ff00 */
[----:B------:R-:W-:Y:S02]  /*ccd0*/  CS2R R98, SRZ ;  /* 0x0000000000627805 */ /* 0x000fe4000001ff00 */
[----:B------:R-:W-:Y:S02]  /*cce0*/  CS2R R100, SRZ ;  /* 0x0000000000647805 */ /* 0x000fe4000001ff00 */
[----:B------:R-:W-:Y:S02]  /*ccf0*/  CS2R R102, SRZ ;  /* 0x0000000000667805 */ /* 0x000fe4000001ff00 */
[----:B------:R-:W-:-:S02]  /*cd00*/  CS2R R104, SRZ ;  /* 0x0000000000687805 */ /* 0x000fc4000001ff00 */
        /* <DEDUP_REMOVED lines=42> */
[----:B-1----:R-:W-:Y:S02]  /*cfb0*/  CS2R R238, SRZ ;  /* 0x0000000000ee7805 */ /* 0x002fe4000001ff00 */
        /* <DEDUP_REMOVED lines=44> */
[----:B-----5:R-:W-:Y:S01]  /*d280*/  LOP3.LUT R5, R252, 0x20, RZ, 0xc0, !PT ;  /* 0x00000020fc057812 */ /* 0x020fe200078ec0ff */
[----:B----4-:R-:W-:Y:S06]  /*d290*/  @P0 BRA `(.L_x_0) ;  /* 0x000001e800700947 */ /* 0x010fec0003800000 */
[----:B------:R-:W2:Y:S04]  /*d2a0*/  LDL.LU.64 R244, [R1+0xc8] ;  /* 0x0000c80001f47983 */ /* 0x000ea80000300a00 */
[----:B------:R-:W3:Y:S04]  /*d2b0*/  LDL.LU.64 R210, [R1+0x198] ;  /* 0x0001980001d27983 */ /* 0x000ee80000300a00 */
[----:B------:R-:W4:Y:S04]  /*d2c0*/  LDL.LU.64 R220, [R1+0x190] ;  /* 0x0001900001dc7983 */ /* 0x000f280000300a00 */
[----:B------:R-:W5:Y:S04]  /*d2d0*/  LDL.LU.64 R222, [R1+0x188] ;  /* 0x0001880001de7983 */ /* 0x000f680000300a00 */
[----:B------:R-:W3:Y:S04]  /*d2e0*/  LDL.LU.64 R246, [R1+0x180] ;  /* 0x0001800001f67983 */ /* 0x000ee80000300a00 */
[----:B------:R-:W4:Y:S04]  /*d2f0*/  LDL.LU.64 R148, [R1+0x178] ;  /* 0x0001780001947983 */ /* 0x000f280000300a00 */
[----:B------:R-:W5:Y:S04]  /*d300*/  LDL.LU.64 R232, [R1+0x130] ;  /* 0x0001300001e87983 */ /* 0x000f680000300a00 */
[----:B------:R-:W5:Y:S04]  /*d310*/  LDL.LU.64 R208, [R1+0xc0] ;  /* 0x0000c00001d07983 */ /* 0x000f680000300a00 */
[----:B------:R-:W3:Y:S04]  /*d320*/  LDL.LU.64 R90, [R1+0x8d8] ;  /* 0x0008d800015a7983 */ /* 0x000ee80000300a00 */
[----:B------:R-:W4:Y:S04]  /*d330*/  LDL.LU.64 R78, [R1+0x8e0] ;  /* 0x0008e000014e7983 */ /* 0x000f280000300a00 */
[----:B------:R-:W5:Y:S01]  /*d340*/  LDL.LU.64 R234, [R1+0x8e8] ;  /* 0x0008e80001ea7983 */ /* 0x000f620000300a00 */
[----:B--2---:R-:W-:-:S02]  /*d350*/  IMAD.MOV.U32 R150, RZ, RZ, R244 ;  /* 0x000000ffff967224 */ /* 0x004fc400078e00f4 */
[----:B------:R-:W-:Y:S02]  /*d360*/  IMAD.MOV.U32 R151, RZ, RZ, R245 ;  /* 0x000000ffff977224 */ /* 0x000fe400078e00f5 */
[----:B------:R-:W2:Y:S04]  /*d370*/  LDL.LU.64 R244, [R1+0x8f0] ;  /* 0x0008f00001f47983 */ /* 0x000ea80000300a00 */
[----:B------:R-:W2:Y:S04]  /*d380*/  LDL.LU.64 R80, [R1+0x8f8] ;  /* 0x0008f80001507983 */ /* 0x000ea80000300a00 */
[----:B------:R-:W2:Y:S04]  /*d390*/  LDL.LU.64 R82, [R1+0x900] ;  /* 0x0009000001527983 */ /* 0x000ea80000300a00 */
[----:B------:R-:W2:Y:S04]  /*d3a0*/  LDL.LU.64 R84, [R1+0x908] ;  /* 0x0009080001547983 */ /* 0x000ea80000300a00 */
[----:B------:R-:W2:Y:S04]  /*d3b0*/  LDL.LU.64 R86, [R1+0x910] ;  /* 0x0009100001567983 */ /* 0x000ea80000300a00 */
[----:B------:R-:W2:Y:S01]  /*d3c0*/  LDL.LU.64 R88, [R1+0x268] ;  /* 0x0002680001587983 */ /* 0x000ea20000300a00 */
[----:B---3--:R-:W-:-:S03]  /*d3d0*/  MOV R32, R91 ;  /* 0x0000005b00207202 */ /* 0x008fc60000000f00 */
[----:B------:R1:W-:Y:S04]  /*d3e0*/  STL [R1+0x8d8], R90 ;  /* 0x0008d85a01007387 */ /* 0x0003e80000100800 */
[----:B----4-:R-:W-:Y:S04]  /*d3f0*/  STL [R1+0x8e0], R78 ;  /* 0x0008e04e01007387 */ /* 0x010fe80000100800 */
[----:B------:R3:W-:Y:S04]  /*d400*/  STL [R1+0x8d4], R32 ;  /* 0x0008d42001007387 */ /* 0x0007e80000100800 */
[----:B-1----:R-:W4:Y:S01]  /*d410*/  LDL.LU.64 R90, [R1+0x300] ;  /* 0x00030000015a7983 */ /* 0x002f220000300a00 */
[----:B---3--:R-:W-:-:S05]  /*d420*/  IMAD.MOV.U32 R32, RZ, RZ, R79 ;  /* 0x000000ffff207224 */ /* 0x008fca00078e004f */
[----:B------:R1:W-:Y:S04]  /*d430*/  STL [R1+0x8dc], R32 ;  /* 0x0008dc2001007387 */ /* 0x0003e80000100800 */
[----:B-----5:R3:W-:Y:S01]  /*d440*/  STL [R1+0x8e8], R234 ;  /* 0x0008e8ea01007387 */ /* 0x0207e20000100800 */
[----:B-1----:R-:W-:-:S03]  /*d450*/  IMAD.MOV.U32 R32, RZ, RZ, R235 ;  /* 0x000000ffff207224 */ /* 0x002fc600078e00eb */
[----:B---3--:R-:W3:Y:S04]  /*d460*/  LDL.LU.64 R234, [R1+0x308] ;  /* 0x0003080001ea7983 */ /* 0x008ee80000300a00 */
[----:B------:R2:W-:Y:S02]  /*d470*/  STL [R1+0x8e4], R32 ;  /* 0x0008e42001007387 */ /* 0x0005e40000100800 */
[----:B--2---:R-:W-:Y:S02]  /*d480*/  MOV R32, R245 ;  /* 0x000000f500207202 */ /* 0x004fe40000000f00 */
[----:B------:R1:W-:Y:S04]  /*d490*/  STL [R1+0x8f0], R244 ;  /* 0x0008f0f401007387 */ /* 0x0003e80000100800 */
[----:B------:R-:W-:Y:S04]  /*d4a0*/  STL [R1+0x8f8], R80 ;  /* 0x0008f85001007387 */ /* 0x000fe80000100800 */
[----:B------:R2:W-:Y:S01]  /*d4b0*/  STL [R1+0x8ec], R32 ;  /* 0x0008ec2001007387 */ /* 0x0005e20000100800 */
[----:B-1----:R-:W-:-:S02]  /*d4c0*/  IMAD.MOV.U32 R244, RZ, RZ, R246 ;  /* 0x000000fffff47224 */ /* 0x002fc400078e00f6 */
[----:B------:R-:W-:Y:S02]  /*d4d0*/  IMAD.MOV.U32 R245, RZ, RZ, R247 ;  /* 0x000000fffff57224 */ /* 0x000fe400078e00f7 */
[----:B------:R-:W5:Y:S01]  /*d4e0*/  LDL.LU.64 R246, [R1+0x320] ;  /* 0x0003200001f67983 */ /* 0x000f620000300a00 */
[----:B--2---:R-:W-:-:S05]  /*d4f0*/  MOV R32, R81 ;  /* 0x0000005100207202 */ /* 0x004fca0000000f00 */
[----:B------:R1:W-:Y:S04]  /*d500*/  STL [R1+0x8f4], R32 ;  /* 0x0008f42001007387 */ /* 0x0003e80000100800 */
[----:B------:R-:W-:Y:S04]  /*d510*/  STL [R1+0x900], R82 ;  /* 0x0009005201007387 */ /* 0x000fe80000100800 */
[----:B------:R-:W2:Y:S01]  /*d520*/  LDL.LU.64 R74, [R1+0x328] ;  /* 0x00032800014a7983 */ /* 0x000ea20000300a00 */
[----:B-1----:R-:W-:-:S05]  /*d530*/  IMAD.MOV.U32 R32, RZ, RZ, R83 ;  /* 0x000000ffff207224 */ /* 0x002fca00078e0053 */
[----:B------:R1:W-:Y:S04]  /*d540*/  STL [R1+0x8fc], R32 ;  /* 0x0008fc2001007387 */ /* 0x0003e80000100800 */
[----:B------:R-:W-:Y:S04]  /*d550*/  STL [R1+0x908], R84 ;  /* 0x0009085401007387 */ /* 0x000fe80000100800 */
[----:B------:R-:W2:Y:S01]  /*d560*/  LDL.LU.64 R76, [R1+0x330] ;  /* 0x00033000014c7983 */ /* 0x000ea20000300a00 */
[----:B-1----:R-:W-:-:S03]  /*d570*/  IMAD.MOV.U32 R32, RZ, RZ, R85 ;  /* 0x000000ffff207224 */ /* 0x002fc600078e0055 */
[----:B------:R-:W2:Y:S04]  /*d580*/  LDL.LU.64 R78, [R1+0x338] ;  /* 0x00033800014e7983 */ /* 0x000ea80000300a00 */
[----:B------:R-:W2:Y:S04]  /*d590*/  LDL.LU.64 R80, [R1+0x3c0] ;  /* 0x0003c00001507983 */ /* 0x000ea80000300a00 */
[----:B------:R1:W-:Y:S04]  /*d5a0*/  STL [R1+0x904], R32 ;  /* 0x0009042001007387 */ /* 0x0003e80000100800 */
[----:B------:R-:W-:Y:S01]  /*d5b0*/  STL [R1+0x910], R86 ;  /* 0x0009105601007387 */ /* 0x000fe20000100800 */
[----:B-1----:R-:W-:-:S03]  /*d5c0*/  MOV R32, R87 ;  /* 0x0000005700207202 */ /* 0x002fc60000000f00 */
[----:B------:R-:W-:Y:S04]  /*d5d0*/  STL [R1+0x918], R88 ;  /* 0x0009185801007387 */ /* 0x000fe80000100800 */
[----:B------:R1:W-:Y:S04]  /*d5e0*/  STL [R1+0x90c], R32 ;  /* 0x00090c2001007387 */ /* 0x0003e80000100800 */
[----:B------:R-:W2:Y:S04]  /*d5f0*/  LDL.LU.64 R82, [R1] ;  /* 0x0000000001527983 */ /* 0x000ea80000300a00 */
[----:B------:R-:W2:Y:S01]  /*d600*/  LDL.LU.64 R84, [R1+0x20] ;  /* 0x0000200001547983 */ /* 0x000ea20000300a00 */
[----:B-1----:R-:W-:-:S05]  /*d610*/  IMAD.MOV.U32 R32, RZ, RZ, R89 ;  /* 0x000000ffff207224 */ /* 0x002fca00078e0059 */
[----:B------:R1:W-:Y:S04]  /*d620*/  STL [R1+0x914], R32 ;  /* 0x0009142001007387 */ /* 0x0003e80000100800 */
[----:B----4-:R4:W-:Y:S04]  /*d630*/  STL [R1+0x920], R90 ;  /* 0x0009205a01007387 */ /* 0x0109e80000100800 */
[----:B------:R-:W2:Y:S01]  /*d640*/  LDL.LU.64 R86, [R1+0x200] ;  /* 0x0002000001567983 */ /* 0x000ea20000300a00 */
[----:B-1----:R-:W-:-:S03]  /*d650*/  IMAD.MOV.U32 R32, RZ, RZ, R91 ;  /* 0x000000ffff207224 */ /* 0x002fc600078e005b */
[----:B------:R-:W2:Y:S04]  /*d660*/  LDL.LU.64 R88, [R1+0x208] ;  /* 0x0002080001587983 */ /* 0x000ea80000300a00 */
[----:B------:R1:W-:Y:S04]  /*d670*/  STL [R1+0x91c], R32 ;  /* 0x00091c2001007387 */ /* 0x0003e80000100800 */
[----:B---3--:R3:W-:Y:S04]  /*d680*/  STL [R1+0x928], R234 ;  /* 0x000928ea01007387 */ /* 0x0087e80000100800 */
[----:B----4-:R-:W4:Y:S01]  /*d690*/  LDL.LU.64 R90, [R1+0x240] ;  /* 0x00024000015a7983 */ /* 0x010f220000300a00 */
[----:B-1----:R-:W-:Y:S01]  /*d6a0*/  MOV R32, R235 ;  /* 0x000000eb00207202 */ /* 0x002fe20000000f00 */
[----:B---3--:R-:W-:-:S02]  /*d6b0*/  IMAD.MOV.U32 R234, RZ, RZ, R244 ;  /* 0x000000ffffea7224 */ /* 0x008fc400078e00f4 */
[----:B------:R-:W-:Y:S02]  /*d6c0*/  IMAD.MOV.U32 R235, RZ, RZ, R245 ;  /* 0x000000ffffeb7224 */ /* 0x000fe400078e00f5 */
[----:B------:R-:W3:Y:S04]  /*d6d0*/  LDL.LU.64 R244, [R1+0x248] ;  /* 0x0002480001f47983 */ /* 0x000ee80000300a00 */
[----:B------:R1:W-:Y:S04]  /*d6e0*/  STL [R1+0x924], R32 ;  /* 0x0009242001007387 */ /* 0x0003e80000100800 */
[----:B-----5:R5:W-:Y:S01]  /*d6f0*/  STL [R1+0x930], R246 ;  /* 0x000930f601007387 */ /* 0x020be20000100800 */
[----:B-1----:R-:W-:-:S03]  /*d700*/  MOV R32, R247 ;  /* 0x000000f700207202 */ /* 0x002fc60000000f00 */
[----:B-----5:R-:W5:Y:S04]  /*d710*/  LDL.LU.64 R246, [R1+0x260] ;  /* 0x0002600001f67983 */ /* 0x020f680000300a00 */
[----:B------:R1:W-:Y:S04]  /*d720*/  STL [R1+0x92c], R32 ;  /* 0x00092c2001007387 */ /* 0x0003e80000100800 */
[----:B--2---:R-:W-:Y:S01]  /*d730*/  STL [R1+0x938], R74 ;  /* 0x0009384a01007387 */ /* 0x004fe20000100800 */
[----:B-1----:R-:W-:-:S03]  /*d740*/  IMAD.MOV.U32 R32, RZ, RZ, R75 ;  /* 0x000000ffff207224 */ /* 0x002fc600078e004b */
[----:B------:R-:W-:Y:S04]  /*d750*/  STL [R1+0x940], R76 ;  /* 0x0009404c01007387 */ /* 0x000fe80000100800 */
[----:B------:R1:W-:Y:S04]  /*d760*/  STL [R1+0x934], R32 ;  /* 0x0009342001007387 */ /* 0x0003e80000100800 */
[----:B------:R-:W-:Y:S01]  /*d770*/  STL [R1+0x948], R78 ;  /* 0x0009484e01007387 */ /* 0x000fe20000100800 */
[----:B-1----:R-:W-:-:S05]  /*d780*/  IMAD.MOV.U32 R32, RZ, RZ, R77 ;  /* 0x000000ffff207224 */ /* 0x002fca00078e004d */
[----:B------:R1:W-:Y:S04]  /*d790*/  STL [R1+0x93c], R32 ;  /* 0x00093c2001007387 */ /* 0x0003e80000100800 */
[----:B------:R-:W-:Y:S01]  /*d7a0*/  STL [R1+0x950], R80 ;  /* 0x0009505001007387 */ /* 0x000fe20000100800 */
[----:B-1----:R-:W-:-:S05]  /*d7b0*/  MOV R32, R79 ;  /* 0x0000004f00207202 */ /* 0x002fca0000000f00 */
[----:B------:R1:W-:Y:S04]  /*d7c0*/  STL [R1+0x944], R32 ;  /* 0x0009442001007387 */ /* 0x0003e80000100800 */
[----:B------:R-:W-:Y:S01]  /*d7d0*/  STL [R1+0x958], R250 ;  /* 0x000958fa01007387 */ /* 0x000fe20000100800 */
[----:B-1----:R-:W-:-:S05]  /*d7e0*/  IMAD.MOV.U32 R32, RZ, RZ, R81 ;  /* 0x000000ffff207224 */ /* 0x002fca00078e0051 */
[----:B------:R1:W-:Y:S04]  /*d7f0*/  STL [R1+0x94c], R32 ;  /* 0x00094c2001007387 */ /* 0x0003e80000100800 */
[----:B------:R-:W-:Y:S01]  /*d800*/  STL [R1+0x954], R251 ;  /* 0x000954fb01007387 */ /* 0x000fe20000100800 */
[----:B-1----:R-:W-:-:S03]  /*d810*/  IMAD.MOV.U32 R32, RZ, RZ, R83 ;  /* 0x000000ffff207224 */ /* 0x002fc600078e0053 */
[----:B------:R-:W-:Y:S04]  /*d820*/  STL [R1+0x960], R82 ;  /* 0x0009605201007387 */ /* 0x000fe80000100800 */
[----:B------:R-:W-:Y:S04]  /*d830*/  STL [R1+0x968], R84 ;  /* 0x0009685401007387 */ /* 0x000fe80000100800 */
[----:B------:R1:W-:Y:S04]  /*d840*/  STL [R1+0x95c], R32 ;  /* 0x00095c2001007387 */ /* 0x0003e80000100800 */
[----:B------:R-:W-:Y:S01]  /*d850*/  STL [R1+0x970], R86 ;  /* 0x0009705601007387 */ /* 0x000fe20000100800 */
[----:B-1----:R-:W-:-:S05]  /*d860*/  MOV R32, R85 ;  /* 0x0000005500207202 */ /* 0x002fca0000000f00 */
[----:B------:R1:W-:Y:S04]  /*d870*/  STL [R1+0x964], R32 ;  /* 0x0009642001007387 */ /* 0x0003e80000100800 */
[----:B------:R-:W-:Y:S01]  /*d880*/  STL [R1+0x978], R88 ;  /* 0x0009785801007387 */ /* 0x000fe20000100800 */
[----:B-1----:R-:W-:-:S05]  /*d890*/  IMAD.MOV.U32 R32, RZ, RZ, R87 ;  /* 0x000000ffff207224 */ /* 0x002fca00078e0057 */
[----:B------:R1:W-:Y:S04]  /*d8a0*/  STL [R1+0x96c], R32 ;  /* 0x00096c2001007387 */ /* 0x0003e80000100800 */
[----:B----4-:R-:W-:Y:S01]  /*d8b0*/  STL [R1+0x980], R90 ;  /* 0x0009805a01007387 */ /* 0x010fe20000100800 */
[----:B-1----:R-:W-:-:S05]  /*d8c0*/  IMAD.MOV.U32 R32, RZ, RZ, R89 ;  /* 0x000000ffff207224 */ /* 0x002fca00078e0059 */
[----:B------:R1:W-:Y:S04]  /*d8d0*/  STL [R1+0x974], R32 ;  /* 0x0009742001007387 */ /* 0x0003e80000100800 */
[----:B---3--:R-:W-:Y:S01]  /*d8e0*/  STL [R1+0x988], R244 ;  /* 0x000988f401007387 */ /* 0x008fe20000100800 */
[----:B-1----:R-:W-:-:S05]  /*d8f0*/  MOV R32, R91 ;  /* 0x0000005b00207202 */ /* 0x002fca0000000f00 */
[----:B------:R1:W-:Y:S02]  /*d900*/  STL [R1+0x97c], R32 ;  /* 0x00097c2001007387 */ /* 0x0003e40000100800 */
[----:B-1----:R-:W-:Y:S01]  /*d910*/  MOV R32, R245 ;  /* 0x000000f500207202 */ /* 0x002fe20000000f00 */
[----:B------:R-:W-:Y:S02]  /*d920*/  IMAD.MOV.U32 R88, RZ, RZ, R148 ;  /* 0x000000ffff587224 */ /* 0x000fe400078e0094 */
[----:B------:R-:W-:Y:S01]  /*d930*/  IMAD.MOV.U32 R89, RZ, RZ, R149 ;  /* 0x000000ffff597224 */ /* 0x000fe200078e0095 */
[----:B------:R-:W-:Y:S01]  /*d940*/  MOV R149, R151 ;  /* 0x0000009700957202 */ /* 0x000fe20000000f00 */
[----:B------:R-:W-:Y:S02]  /*d950*/  IMAD.MOV.U32 R148, RZ, RZ, R150 ;  /* 0x000000ffff947224 */ /* 0x000fe400078e0096 */
[----:B------:R-:W-:Y:S02]  /*d960*/  IMAD.MOV.U32 R150, RZ, RZ, R234 ;  /* 0x000000ffff967224 */ /* 0x000fe400078e00ea */
[----:B------:R-:W-:Y:S01]  /*d970*/  IMAD.MOV.U32 R151, RZ, RZ, R235 ;  /* 0x000000ffff977224 */ /* 0x000fe200078e00eb */
[----:B-----5:R-:W-:Y:S04]  /*d980*/  STL [R1+0x990], R246 ;  /* 0x000990f601007387 */ /* 0x020fe80000100800 */
[----:B------:R1:W-:Y:S04]  /*d990*/  STL [R1+0x984], R32 ;  /* 0x0009842001007387 */ /* 0x0003e80000100800 */
[----:B------:R-:W2:Y:S01]  /*d9a0*/  LDL.LU.64 R244, [R1+0x170] ;  /* 0x0001700001f47983 */ /* 0x000ea20000300a00 */
[----:B-1----:R-:W-:-:S03]  /*d9b0*/  IMAD.MOV.U32 R32, RZ, RZ, R247 ;  /* 0x000000ffff207224 */ /* 0x002fc600078e00f7 */
[----:B------:R-:W-:Y:S04]  /*d9c0*/  STL [R1+0x998], R192 ;  /* 0x000998c001007387 */ /* 0x000fe80000100800 */
[----:B------:R1:W-:Y:S04]  /*d9d0*/  STL [R1+0x98c], R32 ;  /* 0x00098c2001007387 */ /* 0x0003e80000100800 */
[----:B------:R-:W-:Y:S04]  /*d9e0*/  STL [R1+0x994], R193 ;  /* 0x000994c101007387 */ /* 0x000fe80000100800 */
[----:B------:R-:W3:Y:S04]  /*d9f0*/  LDL.LU.64 R246, [R1+0x138] ;  /* 0x0001380001f67983 */ /* 0x000ee80000300a00 */
[----:B------:R-:W4:Y:S04]  /*da00*/  LDL.LU.64 R74, [R1+0x4b8] ;  /* 0x0004b800014a7983 */ /* 0x000f280000300a00 */
[----:B------:R-:W-:Y:S04]  /*da10*/  STL [R1+0x9a0], R194 ;  /* 0x0009a0c201007387 */ /* 0x000fe80000100800 */
[----:B------:R-:W-:Y:S04]  /*da20*/  STL [R1+0x99c], R195 ;  /* 0x00099cc301007387 */ /* 0x000fe80000100800 */
[----:B------:R-:W-:Y:S04]  /*da30*/  STL [R1+0x9a8], R196 ;  /* 0x0009a8c401007387 */ /* 0x000fe80000100800 */
[----:B------:R-:W5:Y:S04]  /*da40*/  LDL.LU.64 R84, [R1+0x4b0] ;  /* 0x0004b00001547983 */ /* 0x000f680000300a00 */
[----:B------:R-:W-:Y:S04]  /*da50*/  STL [R1+0x9a4], R197 ;  /* 0x0009a4c501007387 */ /* 0x000fe80000100800 */
[----:B------:R-:W2:Y:S04]  /*da60*/  LDL.LU.64 R86, [R1+0x4a8] ;  /* 0x0004a80001567983 */ /* 0x000ea80000300a00 */
[----:B------:R-:W-:Y:S04]  /*da70*/  STL [R1+0x9b0], R198 ;  /* 0x0009b0c601007387 */ /* 0x000fe80000100800 */
[----:B------:R-:W3:Y:S04]  /*da80*/  LDL.LU.64 R76, [R1+0x4a0] ;  /* 0x0004a000014c7983 */ /* 0x000ee80000300a00 */
[----:B------:R-:W-:Y:S04]  /*da90*/  STL [R1+0x9ac], R199 ;  /* 0x0009acc701007387 */ /* 0x000fe80000100800 */
[----:B------:R-:W-:Y:S04]  /*daa0*/  STL [R1+0x9b8], R200 ;  /* 0x0009b8c801007387 */ /* 0x000fe80000100800 */
[----:B------:R-:W-:Y:S04]  /*dab0*/  STL [R1+0x9b4], R201 ;  /* 0x0009b4c901007387 */ /* 0x000fe80000100800 */
[----:B------:R-:W3:Y:S04]  /*dac0*/  LDL.LU.64 R90, [R1+0x498] ;  /* 0x00049800015a7983 */ /* 0x000ee80000300a00 */
[----:B------:R-:W-:Y:S04]  /*dad0*/  STL [R1+0x9c0], R240 ;  /* 0x0009c0f001007387 */ /* 0x000fe80000100800 */
[----:B------:R-:W3:Y:S04]  /*dae0*/  LDL.LU.64 R234, [R1+0x490] ;  /* 0x0004900001ea7983 */ /* 0x000ee80000300a00 */
[----:B------:R-:W-:Y:S04]  /*daf0*/  STL [R1+0x9bc], R241 ;  /* 0x0009bcf101007387 */ /* 0x000fe80000100800 */
[----:B------:R-:W3:Y:S04]  /*db00*/  LDL.LU.64 R78, [R1+0x488] ;  /* 0x00048800014e7983 */ /* 0x000ee80000300a00 */
[----:B------:R-:W-:Y:S04]  /*db10*/  STL [R1+0x9c8], R242 ;  /* 0x0009c8f201007387 */ /* 0x000fe80000100800 */
[----:B------:R-:W-:Y:S04]  /*db20*/  STL [R1+0x9c4], R243 ;  /* 0x0009c4f301007387 */ /* 0x000fe80000100800 */
[----:B------:R-:W-:Y:S04]  /*db30*/  STL [R1+0x9d0], R248 ;  /* 0x0009d0f801007387 */ /* 0x000fe80000100800 */
[----:B------:R-:W3:Y:S04]  /*db40*/  LDL.LU.64 R80, [R1+0x480] ;  /* 0x0004800001507983 */ /* 0x000ee80000300a00 */
[----:B------:R-:W-:Y:S04]  /*db50*/  STL [R1+0x9cc], R249 ;  /* 0x0009ccf901007387 */ /* 0x000fe80000100800 */
[----:B----4-:R-:W-:Y:S04]  /*db60*/  STL [R1+0x9d8], R74 ;  /* 0x0009d84a01007387 */ /* 0x010fe80000100800 */
[----:B------:R-:W4:Y:S01]  /*db70*/  LDL.LU.64 R82, [R1+0x3c8] ;  /* 0x0003c80001527983 */ /* 0x000f220000300a00 */
[----:B-1----:R-:W-:-:S05]  /*db80*/  MOV R32, R75 ;  /* 0x0000004b00207202 */ /* 0x002fca0000000f00 */
[----:B------:R1:W-:Y:S04]  /*db90*/  STL [R1+0x9d4], R32 ;  /* 0x0009d42001007387 */ /* 0x0003e80000100800 */
[----:B-----5:R5:W-:Y:S01]  /*dba0*/  STL [R1+0x9e4], R84 ;  /* 0x0009e45401007387 */ /* 0x020be20000100800 */
[----:B-1----:R-:W-:-:S03]  /*dbb0*/  IMAD.MOV.U32 R32, RZ, RZ, R85 ;  /* 0x000000ffff207224 */ /* 0x002fc600078e0055 */
[----:B-----5:R-:W5:Y:S04]  /*dbc0*/  LDL.LU.64 R84, [R1+0x3d0] ;  /* 0x0003d00001547983 */ /* 0x020f680000300a00 */
[----:B------:R1:W-:Y:S04]  /*dbd0*/  STL [R1+0x9e0], R32 ;  /* 0x0009e02001007387 */ /* 0x0003e80000100800 */
[----:B--2---:R2:W-:Y:S01]  /*dbe0*/  STL [R1+0x9ec], R86 ;  /* 0x0009ec5601007387 */ /* 0x0045e20000100800 */
[----:B-1----:R-:W-:-:S03]  /*dbf0*/  IMAD.MOV.U32 R32, RZ, RZ, R87 ;  /* 0x000000ffff207224 */ /* 0x002fc600078e0057 */
[----:B---3--:R-:W-:Y:S04]  /*dc00*/  STL [R1+0x9f4], R76 ;  /* 0x0009f44c01007387 */ /* 0x008fe80000100800 */
[----:B------:R1:W-:Y:S04]  /*dc10*/  STL [R1+0x9e8], R32 ;  /* 0x0009e82001007387 */ /* 0x0003e80000100800 */
[----:B--2---:R-:W2:Y:S01]  /*dc20*/  LDL.LU.64 R86, [R1+0x3d8] ;  /* 0x0003d80001567983 */ /* 0x004ea20000300a00 */
[----:B-1----:R-:W-:-:S05]  /*dc30*/  MOV R32, R77 ;  /* 0x0000004d00207202 */ /* 0x002fca0000000f00 */
[----:B------:R1:W-:Y:S04]  /*dc40*/  STL [R1+0x9f0], R32 ;  /* 0x0009f02001007387 */ /* 0x0003e80000100800 */
[----:B------:R3:W-:Y:S01]  /*dc50*/  STL [R1+0x9fc], R90 ;  /* 0x0009fc5a01007387 */ /* 0x0007e20000100800 */
[----:B-1----:R-:W-:-:S03]  /*dc60*/  IMAD.MOV.U32 R32, RZ, RZ, R91 ;  /* 0x000000ffff207224 */ /* 0x002fc600078e005b */
[----:B---3--:R-:W3:Y:S04]  /*dc70*/  LDL.LU.64 R90, [R1+0x3e0] ;  /* 0x0003e000015a7983 */ /* 0x008ee80000300a00 */
[----:B------:R1:W-:Y:S04]  /*dc80*/  STL [R1+0x9f8], R32 ;  /* 0x0009f82001007387 */ /* 0x0003e80000100800 */
[----:B------:R1:W-:Y:S02]  /*dc90*/  STL [R1+0xa04], R234 ;  /* 0x000a04ea01007387 */ /* 0x0003e40000100800 */
[----:B-1----:R-:W-:-:S02]  /*dca0*/  IMAD.MOV.U32 R32, RZ, RZ, R235 ;  /* 0x000000ffff207224 */ /* 0x002fc400078e00eb */
[----:B------:R-:W-:Y:S04]  /*dcb0*/  STL [R1+0xa10], R78 ;  /* 0x000a104e01007387 */ /* 0x000fe80000100800 */
[----:B------:R1:W-:Y:S04]  /*dcc0*/  STL [R1+0xa00], R32 ;  /* 0x000a002001007387 */ /* 0x0003e80000100800 */
[----:B------:R-:W3:Y:S04]  /*dcd0*/  LDL.LU.64 R234, [R1+0x3e8] ;  /* 0x0003e80001ea7983 */ /* 0x000ee80000300a00 */
[----:B------:R-:W3:Y:S01]  /*dce0*/  LDL.LU.64 R70, [R1+0x3f0] ;  /* 0x0003f00001467983 */ /* 0x000ee20000300a00 */
[----:B-1----:R-:W-:-:S05]  /*dcf0*/  MOV R32, R79 ;  /* 0x0000004f00207202 */ /* 0x002fca0000000f00 */
[----:B------:R1:W-:Y:S04]  /*dd00*/  STL [R1+0xa08], R32 ;  /* 0x000a082001007387 */ /* 0x0003e80000100800 */
[----:B------:R-:W-:Y:S04]  /*dd10*/  STL [R1+0xa18], R80 ;  /* 0x000a185001007387 */ /* 0x000fe80000100800 */
[----:B------:R-:W3:Y:S01]  /*dd20*/  LDL.LU.64 R72, [R1+0x3f8] ;  /* 0x0003f80001487983 */ /* 0x000ee20000300a00 */
[----:B-1----:R-:W-:-:S05]  /*dd30*/  IMAD.MOV.U32 R32, RZ, RZ, R81 ;  /* 0x000000ffff207224 */ /* 0x002fca00078e0051 */
[----:B------:R1:W-:Y:S04]  /*dd40*/  STL [R1+0xa14], R32 ;  /* 0x000a142001007387 */ /* 0x0003e80000100800 */
[----:B----4-:R-:W-:Y:S04]  /*dd50*/  STL [R1+0xa20], R82 ;  /* 0x000a205201007387 */ /* 0x010fe80000100800 */
[----:B------:R-:W4:Y:S01]  /*dd60*/  LDL.LU.64 R74, [R1+0x440] ;  /* 0x00044000014a7983 */ /* 0x000f220000300a00 */
[----:B-1----:R-:W-:-:S03]  /*dd70*/  IMAD.MOV.U32 R32, RZ, RZ, R83 ;  /* 0x000000ffff207224 */ /* 0x002fc600078e0053 */
[----:B------:R-:W4:Y:S04]  /*dd80*/  LDL.LU.64 R76, [R1+0x2d0] ;  /* 0x0002d000014c7983 */ /* 0x000f280000300a00 */
[----:B------:R1:W-:Y:S04]  /*dd90*/  STL [R1+0xa1c], R32 ;  /* 0x000a1c2001007387 */ /* 0x0003e80000100800 */
[----:B-----5:R-:W-:Y:S04]  /*dda0*/  STL [R1+0xa28], R84 ;  /* 0x000a285401007387 */ /* 0x020fe80000100800 */
[----:B------:R-:W5:Y:S01]  /*ddb0*/  LDL.LU.64 R78, [R1+0x2d8] ;  /* 0x0002d800014e7983 */ /* 0x000f620000300a00 */
[----:B-1----:R-:W-:-:S03]  /*ddc0*/  MOV R32, R85 ;  /* 0x0000005500207202 */ /* 0x002fc60000000f00 */
[----:B------:R-:W5:Y:S04]  /*ddd0*/  LDL.LU.64 R80, [R1+0x2e0] ;  /* 0x0002e00001507983 */ /* 0x000f680000300a00 */
[----:B------:R1:W-:Y:S04]  /*dde0*/  STL [R1+0xa24], R32 ;  /* 0x000a242001007387 */ /* 0x0003e80000100800 */
[----:B--2---:R-:W-:Y:S04]  /*ddf0*/  STL [R1+0xa30], R86 ;  /* 0x000a305601007387 */ /* 0x004fe80000100800 */
[----:B------:R-:W2:Y:S01]  /*de00*/  LDL.LU.64 R82, [R1+0x2e8] ;  /* 0x0002e80001527983 */ /* 0x000ea20000300a00 */
[----:B-1----:R-:W-:-:S03]  /*de10*/  IMAD.MOV.U32 R32, RZ, RZ, R87 ;  /* 0x000000ffff207224 */ /* 0x002fc600078e0057 */
[----:B------:R-:W2:Y:S04]  /*de20*/  LDL.LU.64 R84, [R1+0x2f0] ;  /* 0x0002f00001547983 */ /* 0x000ea80000300a00 */
[----:B------:R1:W-:Y:S04]  /*de30*/  STL [R1+0xa2c], R32 ;  /* 0x000a2c2001007387 */ /* 0x0003e80000100800 */
[----:B---3--:R3:W-:Y:S01]  /*de40*/  STL [R1+0xa38], R90 ;  /* 0x000a385a01007387 */ /* 0x0087e20000100800 */
[----:B-1----:R-:W-:-:S03]  /*de50*/  IMAD.MOV.U32 R32, RZ, RZ, R91 ;  /* 0x000000ffff207224 */ /* 0x002fc600078e005b */
[----:B------:R-:W2:Y:S04]  /*de60*/  LDL.LU.64 R86, [R1+0x2f8] ;  /* 0x0002f80001567983 */ /* 0x000ea80000300a00 */
[----:B------:R1:W-:Y:S01]  /*de70*/  STL [R1+0xa34], R32 ;  /* 0x000a342001007387 */ /* 0x0003e20000100800 */
[----:B---3--:R-:W-:Y:S01]  /*de80*/  MOV R90, R244 ;  /* 0x000000f4005a7202 */ /* 0x008fe20000000f00 */
[----:B------:R-:W-:Y:S02]  /*de90*/  IMAD.MOV.U32 R91, RZ, RZ, R245 ;  /* 0x000000ffff5b7224 */ /* 0x000fe400078e00f5 */
[----:B------:R3:W-:Y:S04]  /*dea0*/  STL [R1+0xa40], R234 ;  /* 0x000a40ea01007387 */ /* 0x0007e80000100800 */
[----:B------:R-:W2:Y:S01]  /*deb0*/  LDL.LU.64 R244, [R1+0x380] ;  /* 0x0003800001f47983 */ /* 0x000ea20000300a00 */
[----:B-1----:R-:W-:-:S03]  /*dec0*/  IMAD.MOV.U32 R32, RZ, RZ, R235 ;  /* 0x000000ffff207224 */ /* 0x002fc600078e00eb */
[----:B------:R-:W-:Y:S04]  /*ded0*/  STL [R1+0xa48], R70 ;  /* 0x000a484601007387 */ /* 0x000fe80000100800 */
[----:B------:R1:W-:Y:S04]  /*dee0*/  STL [R1+0xa3c], R32 ;  /* 0x000a3c2001007387 */ /* 0x0003e80000100800 */
[----:B---3--:R-:W3:Y:S01]  /*def0*/  LDL.LU.64 R234, [R1+0x388] ;  /* 0x0003880001ea7983 */ /* 0x008ee20000300a00 */
[----:B-1----:R-:W-:-:S05]  /*df00*/  MOV R32, R71 ;  /* 0x0000004700207202 */ /* 0x002fca0000000f00 */
[----:B------:R1:W-:Y:S04]  /*df10*/  STL [R1+0xa44], R32 ;  /* 0x000a442001007387 */ /* 0x0003e80000100800 */
[----:B------:R-:W-:Y:S01]  /*df20*/  STL [R1+0xa50], R72 ;  /* 0x000a504801007387 */ /* 0x000fe20000100800 */
[----:B-1----:R-:W-:-:S03]  /*df30*/  IMAD.MOV.U32 R32, RZ, RZ, R73 ;  /* 0x000000ffff207224 */ /* 0x002fc600078e0049 */
[----:B----4-:R-:W-:Y:S04]  /*df40*/  STL [R1+0xa58], R74 ;  /* 0x000a584a01007387 */ /* 0x010fe80000100800 */
[----:B------:R1:W-:Y:S04]  /*df50*/  STL [R1+0xa4c], R32 ;  /* 0x000a4c2001007387 */ /* 0x0003e80000100800 */
[----:B------:R-:W-:Y:S01]  /*df60*/  STL [R1+0xa60], R76 ;  /* 0x000a604c01007387 */ /* 0x000fe20000100800 */
[----:B-1----:R-:W-:-:S05]  /*df70*/  IMAD.MOV.U32 R32, RZ, RZ, R75 ;  /* 0x000000ffff207224 */ /* 0x002fca00078e004b */
[----:B------:R1:W-:Y:S04]  /*df80*/  STL [R1+0xa54], R32 ;  /* 0x000a542001007387 */ /* 0x0003e80000100800 */
[----:B-----5:R-:W-:Y:S01]  /*df90*/  STL [R1+0xa68], R78 ;  /* 0x000a684e01007387 */ /* 0x020fe20000100800 */
[----:B-1----:R-:W-:-:S05]  /*dfa0*/  MOV R32, R77 ;  /* 0x0000004d00207202 */ /* 0x002fca0000000f00 */
[----:B------:R1:W-:Y:S04]  /*dfb0*/  STL [R1+0xa5c], R32 ;  /* 0x000a5c2001007387 */ /* 0x0003e80000100800 */
[----:B------:R-:W-:Y:S01]  /*dfc0*/  STL [R1+0xa70], R80 ;  /* 0x000a705001007387 */ /* 0x000fe20000100800 */
[----:B-1----:R-:W-:-:S05]  /*dfd0*/  IMAD.MOV.U32 R32, RZ, RZ, R79 ;  /* 0x000000ffff207224 */ /* 0x002fca00078e004f */
[----:B------:R1:W-:Y:S04]  /*dfe0*/  STL [R1+0xa64], R32 ;  /* 0x000a642001007387 */ /* 0x0003e80000100800 */
[----:B--2---:R-:W-:Y:S01]  /*dff0*/  STL [R1+0xa78], R82 ;  /* 0x000a785201007387 */ /* 0x004fe20000100800 */
        /* <DEDUP_REMOVED lines=8> */
[----:B------:R2:W-:Y:S01]  /*e080*/  STL [R1+0xa94], R244 ;  /* 0x000a94f401007387 */ /* 0x0005e20000100800 */
[----:B-1----:R-:W-:-:S05]  /*e090*/  IMAD.MOV.U32 R32, RZ, RZ, R87 ;  /* 0x000000ffff207224 */ /* 0x002fca00078e0057 */
[----:B------:R1:W-:Y:S01]  /*e0a0*/  STL [R1+0xa88], R32 ;  /* 0x000a882001007387 */ /* 0x0003e20000100800 */
[----:B--2---:R-:W-:-:S03]  /*e0b0*/  IMAD.MOV.U32 R244, RZ, RZ, R246 ;  /* 0x000000fffff47224 */ /* 0x004fc600078e00f6 */
[----:B------:R-:W2:Y:S01]  /*e0c0*/  LDL.LU.64 R86, [R1+0x5b0] ;  /* 0x0005b00001567983 */ /* 0x000ea20000300a00 */
[----:B-1----:R-:W-:Y:S01]  /*e0d0*/  MOV R32, R245 ;  /* 0x000000f500207202 */ /* 0x002fe20000000f00 */
[----:B------:R-:W-:Y:S02]  /*e0e0*/  IMAD.MOV.U32 R245, RZ, RZ, R247 ;  /* 0x000000fffff57224 */ /* 0x000fe400078e00f7 */
[----:B------:R-:W4:Y:S04]  /*e0f0*/  LDL.LU.64 R246, [R1+0xaf0] ;  /* 0x000af00001f67983 */ /* 0x000f280000300a00 */
[----:B------:R1:W-:Y:S04]  /*e100*/  STL [R1+0xa90], R32 ;  /* 0x000a902001007387 */ /* 0x0003e80000100800 */
[----:B---3--:R3:W-:Y:S01]  /*e110*/  STL [R1+0xa9c], R234 ;  /* 0x000a9cea01007387 */ /* 0x0087e20000100800 */
[----:B-1----:R-:W-:-:S03]  /*e120*/  MOV R32, R235 ;  /* 0x000000eb00207202 */ /* 0x002fc60000000f00 */
[----:B------:R-:W-:Y:S04]  /*e130*/  STL [R1+0xaa4], R208 ;  /* 0x000aa4d001007387 */ /* 0x000fe80000100800 */
[----:B------:R1:W-:Y:S04]  /*e140*/  STL [R1+0xa98], R32 ;  /* 0x000a982001007387 */ /* 0x0003e80000100800 */
[----:B---3--:R-:W3:Y:S01]  /*e150*/  LDL.LU.64 R234, [R1+0xaf8] ;  /* 0x000af80001ea7983 */ /* 0x008ee20000300a00 */
[----:B-1----:R-:W-:-:S03]  /*e160*/  IMAD.MOV.U32 R32, RZ, RZ, R209 ;  /* 0x000000ffff207224 */ /* 0x002fc600078e00d1 */
[----:B------:R-:W-:Y:S04]  /*e170*/  STL [R1+0xaac], R148 ;  /* 0x000aac9401007387 */ /* 0x000fe80000100800 */
[----:B------:R1:W-:Y:S04]  /*e180*/  STL [R1+0xaa0], R32 ;  /* 0x000aa02001007387 */ /* 0x0003e80000100800 */
[----:B------:R-:W5:Y:S01]  /*e190*/  LDL.LU.64 R208, [R1+0xb00] ;  /* 0x000b000001d07983 */ /* 0x000f620000300a00 */
[----:B-1----:R-:W-:-:S03]  /*e1a0*/  IMAD.MOV.U32 R32, RZ, RZ, R149 ;  /* 0x000000ffff207224 */ /* 0x002fc600078e0095 */
[----:B------:R-:W-:Y:S04]  /*e1b0*/  STL [R1+0xab4], R210 ;  /* 0x000ab4d201007387 */ /* 0x000fe80000100800 */
[----:B------:R1:W-:Y:S04]  /*e1c0*/  STL [R1+0xaa8], R32 ;  /* 0x000aa82001007387 */ /* 0x0003e80000100800 */
[----:B------:R-:W5:Y:S01]  /*e1d0*/  LDL.LU.64 R148, [R1+0xb08] ;  /* 0x000b080001947983 */ /* 0x000f620000300a00 */
[----:B-1----:R-:W-:-:S03]  /*e1e0*/  MOV R32, R211 ;  /* 0x000000d300207202 */ /* 0x002fc60000000f00 */
[----:B------:R-:W-:Y:S04]  /*e1f0*/  STL [R1+0xabc], R220 ;  /* 0x000abcdc01007387 */ /* 0x000fe80000100800 */
[----:B------:R1:W-:Y:S04]  /*e200*/  STL [R1+0xab0], R32 ;  /* 0x000ab02001007387 */ /* 0x0003e80000100800 */
[----:B------:R-:W5:Y:S01]  /*e210*/  LDL.LU.64 R210, [R1+0xb10] ;  /* 0x000b100001d27983 */ /* 0x000f620000300a00 */
        /* <DEDUP_REMOVED lines=17> */
[----:B------:R-:W5:Y:S04]  /*e330*/  LDL.LU.64 R90, [R1+0x3a8] ;  /* 0x0003a800015a7983 */ /* 0x000f680000300a00 */
[----:B------:R2:W-:Y:S02]  /*e340*/  STL [R1+0xad8], R32 ;  /* 0x000ad82001007387 */ /* 0x0005e40000100800 */
[----:B--2---:R-:W-:Y:S02]  /*e350*/  MOV R32, R87 ;  /* 0x0000005700207202 */ /* 0x004fe40000000f00 */
[----:B------:R-:W-:Y:S04]  /*e360*/  STL [R1+0xae8], R86 ;  /* 0x000ae85601007387 */ /* 0x000fe80000100800 */
[----:B----4-:R-:W-:Y:S04]  /*e370*/  STL [R1+0xaf0], R246 ;  /* 0x000af0f601007387 */ /* 0x010fe80000100800 */
[----:B------:R1:W-:Y:S02]  /*e380*/  STL [R1+0xae4], R32 ;  /* 0x000ae42001007387 */ /* 0x0003e40000100800 */
[----:B-1----:R-:W-:-:S02]  /*e390*/  IMAD.MOV.U32 R32, RZ, RZ, R247 ;  /* 0x000000ffff207224 */ /* 0x002fc400078e00f7 */
[----:B------:R-:W2:Y:S04]  /*e3a0*/  LDL.LU.64 R246, [R1+0x3a0] ;  /* 0x0003a00001f67983 */ /* 0x000ea80000300a00 */
[----:B------:R1:W-:Y:S04]  /*e3b0*/  STL [R1+0xaec], R32 ;  /* 0x000aec2001007387 */ /* 0x0003e80000100800 */
[----:B---3--:R3:W-:Y:S01]  /*e3c0*/  STL [R1+0xaf8], R234 ;  /* 0x000af8ea01007387 */ /* 0x0087e20000100800 */
[----:B-1----:R-:W-:-:S03]  /*e3d0*/  IMAD.MOV.U32 R32, RZ, RZ, R235 ;  /* 0x000000ffff207224 */ /* 0x002fc600078e00eb */
[----:B---3--:R-:W3:Y:S04]  /*e3e0*/  LDL.LU.64 R234, [R1+0x398] ;  /* 0x0003980001ea7983 */ /* 0x008ee80000300a00 */
[----:B------:R1:W-:Y:S04]  /*e3f0*/  STL [R1+0xaf4], R32 ;  /* 0x000af42001007387 */ /* 0x0003e80000100800 */
[----:B-----5:R4:W-:Y:S01]  /*e400*/  STL [R1+0xb00], R208 ;  /* 0x000b00d001007387 */ /* 0x0209e20000100800 */
[----:B-1----:R-:W-:-:S03]  /*e410*/  MOV R32, R209 ;  /* 0x000000d100207202 */ /* 0x002fc60000000f00 */
[----:B----4-:R-:W4:Y:S04]  /*e420*/  LDL.LU.64 R208, [R1+0x390] ;  /* 0x0003900001d07983 */ /* 0x010f280000300a00 */
[----:B------:R1:W-:Y:S04]  /*e430*/  STL [R1+0xafc], R32 ;  /* 0x000afc2001007387 */ /* 0x0003e80000100800 */
[----:B------:R5:W-:Y:S01]  /*e440*/  STL [R1+0xb08], R148 ;  /* 0x000b089401007387 */ /* 0x000be20000100800 */
[----:B-1----:R-:W-:-:S03]  /*e450*/  IMAD.MOV.U32 R32, RZ, RZ, R149 ;  /* 0x000000ffff207224 */ /* 0x002fc600078e0095 */
[----:B-----5:R-:W5:Y:S04]  /*e460*/  LDL.LU.64 R148, [R1+0x448] ;  /* 0x0004480001947983 */ /* 0x020f680000300a00 */
[----:B------:R1:W-:Y:S04]  /*e470*/  STL [R1+0xb04], R32 ;  /* 0x000b042001007387 */ /* 0x0003e80000100800 */
[----:B------:R1:W-:Y:S02]  /*e480*/  STL [R1+0xb10], R210 ;  /* 0x000b10d201007387 */ /* 0x0003e40000100800 */
[----:B-1----:R-:W-:-:S02]  /*e490*/  IMAD.MOV.U32 R32, RZ, RZ, R211 ;  /* 0x000000ffff207224 */ /* 0x002fc400078e00d3 */
[----:B------:R-:W5:Y:S04]  /*e4a0*/  LDL.LU.64 R210, [R1+0x450] ;  /* 0x0004500001d27983 */ /* 0x000f680000300a00 */
[----:B------:R1:W-:Y:S04]  /*e4b0*/  STL [R1+0xb0c], R32 ;  /* 0x000b0c2001007387 */ /* 0x0003e80000100800 */
[----:B------:R1:W-:Y:S02]  /*e4c0*/  STL [R1+0xb18], R220 ;  /* 0x000b18dc01007387 */ /* 0x0003e40000100800 */
[----:B-1----:R-:W-:-:S02]  /*e4d0*/  MOV R32, R221 ;  /* 0x000000dd00207202 */ /* 0x002fc40000000f00 */
[----:B------:R-:W5:Y:S04]  /*e4e0*/  LDL.LU.64 R220, [R1+0x378] ;  /* 0x0003780001dc7983 */ /* 0x000f680000300a00 */
[----:B------:R1:W-:Y:S04]  /*e4f0*/  STL [R1+0xb14], R32 ;  /* 0x000b142001007387 */ /* 0x0003e80000100800 */
[----:B------:R1:W-:Y:S02]  /*e500*/  STL [R1+0xb20], R222 ;  /* 0x000b20de01007387 */ /* 0x0003e40000100800 */
[----:B-1----:R-:W-:-:S02]  /*e510*/  IMAD.MOV.U32 R32, RZ, RZ, R223 ;  /* 0x000000ffff207224 */ /* 0x002fc400078e00df */
[----:B------:R-:W5:Y:S04]  /*e520*/  LDL.LU.64 R222, [R1+0x370] ;  /* 0x0003700001de7983 */ /* 0x000f680000300a00 */
[----:B------:R1:W-:Y:S04]  /*e530*/  STL [R1+0xb1c], R32 ;  /* 0x000b1c2001007387 */ /* 0x0003e80000100800 */
[----:B------:R1:W-:Y:S02]  /*e540*/  STL [R1+0xb28], R150 ;  /* 0x000b289601007387 */ /* 0x0003e40000100800 */
[----:B-1----:R-:W-:-:S02]  /*e550*/  IMAD.MOV.U32 R32, RZ, RZ, R151 ;  /* 0x000000ffff207224 */ /* 0x002fc400078e0097 */
[----:B------:R-:W5:Y:S04]  /*e560*/  LDL.LU.64 R150, [R1+0x368] ;  /* 0x0003680001967983 */ /* 0x000f680000300a00 */
[----:B------:R1:W-:Y:S04]  /*e570*/  STL [R1+0xb24], R32 ;  /* 0x000b242001007387 */ /* 0x0003e80000100800 */
[----:B------:R1:W-:Y:S04]  /*e580*/  STL [R1+0xb30], R88 ;  /* 0x000b305801007387 */ /* 0x0003e80000100800 */
[----:B------:R-:W5:Y:S01]  /*e590*/  LDL.LU.64 R86, [R1+0x360] ;  /* 0x0003600001567983 */ /* 0x000f620000300a00 */
[----:B-1----:R-:W-:-:S05]  /*e5a0*/  MOV R32, R89 ;  /* 0x0000005900207202 */ /* 0x002fca0000000f00 */
[----:B------:R1:W-:Y:S04]  /*e5b0*/  STL [R1+0xb2c], R32 ;  /* 0x000b2c2001007387 */ /* 0x0003e80000100800 */
[----:B------:R1:W-:Y:S04]  /*e5c0*/  STL [R1+0xb38], R90 ;  /* 0x000b385a01007387 */ /* 0x0003e80000100800 */
[----:B------:R-:W5:Y:S01]  /*e5d0*/  LDL.LU.64 R88, [R1+0x358] ;  /* 0x0003580001587983 */ /* 0x000f620000300a00 */
[----:B-1----:R-:W-:-:S03]  /*e5e0*/  IMAD.MOV.U32 R32, RZ, RZ, R91 ;  /* 0x000000ffff207224 */ /* 0x002fc600078e005b */
[----:B------:R-:W5:Y:S04]  /*e5f0*/  LDL.LU.64 R90, [R1+0x350] ;  /* 0x00035000015a7983 */ /* 0x000f680000300a00 */
[----:B------:R1:W-:Y:S04]  /*e600*/  STL [R1+0xb34], R32 ;  /* 0x000b342001007387 */ /* 0x0003e80000100800 */
[----:B--2---:R2:W-:Y:S01]  /*e610*/  STL [R1+0xb40], R246 ;  /* 0x000b40f601007387 */ /* 0x0045e20000100800 */
[----:B-1----:R-:W-:-:S03]  /*e620*/  IMAD.MOV.U32 R32, RZ, RZ, R247 ;  /* 0x000000ffff207224 */ /* 0x002fc600078e00f7 */
[----:B--2---:R-:W2:Y:S04]  /*e630*/  LDL.LU.64 R246, [R1+0x348] ;  /* 0x0003480001f67983 */ /* 0x004ea80000300a00 */
[----:B------:R1:W-:Y:S04]  /*e640*/  STL [R1+0xb3c], R32 ;  /* 0x000b3c2001007387 */ /* 0x0003e80000100800 */
[----:B---3--:R3:W-:Y:S01]  /*e650*/  STL [R1+0xb48], R234 ;  /* 0x000b48ea01007387 */ /* 0x0087e20000100800 */
[----:B-1----:R-:W-:-:S03]  /*e660*/  MOV R32, R235 ;  /* 0x000000eb00207202 */ /* 0x002fc60000000f00 */
[----:B---3--:R-:W3:Y:S04]  /*e670*/  LDL.LU.64 R234, [R1+0x340] ;  /* 0x0003400001ea7983 */ /* 0x008ee80000300a00 */
[----:B------:R1:W-:Y:S04]  /*e680*/  STL [R1+0xb44], R32 ;  /* 0x000b442001007387 */ /* 0x0003e80000100800 */
[----:B----4-:R4:W-:Y:S01]  /*e690*/  STL [R1+0xb50], R208 ;  /* 0x000b50d001007387 */ /* 0x0109e20000100800 */
[----:B-1----:R-:W-:-:S03]  /*e6a0*/  IMAD.MOV.U32 R32, RZ, RZ, R209 ;  /* 0x000000ffff207224 */ /* 0x002fc600078e00d1 */
[----:B----4-:R-:W4:Y:S04]  /*e6b0*/  LDL.LU.64 R208, [R1+0x168] ;  /* 0x0001680001d07983 */ /* 0x010f280000300a00 */
[----:B------:R1:W-:Y:S04]  /*e6c0*/  STL [R1+0xb4c], R32 ;  /* 0x000b4c2001007387 */ /* 0x0003e80000100800 */
[----:B-----5:R5:W-:Y:S01]  /*e6d0*/  STL [R1+0xb58], R148 ;  /* 0x000b589401007387 */ /* 0x020be20000100800 */
[----:B-1----:R-:W-:-:S03]  /*e6e0*/  IMAD.MOV.U32 R32, RZ, RZ, R149 ;  /* 0x000000ffff207224 */ /* 0x002fc600078e0095 */
[----:B-----5:R-:W5:Y:S04]  /*e6f0*/  LDL.LU.64 R148, [R1+0x160] ;  /* 0x0001600001947983 */ /* 0x020f680000300a00 */
        /* <DEDUP_REMOVED lines=17> */
[----:B------:R-:W-:Y:S01]  /*e810*/  STL [R1+0xb80], R86 ;  /* 0x000b805601007387 */ /* 0x000fe20000100800 */
[----:B-1----:R-:W-:-:S05]  /*e820*/  IMAD.MOV.U32 R32, RZ, RZ, R87 ;  /* 0x000000ffff207224 */ /* 0x002fca00078e0057 */
[----:B------:R1:W-:Y:S04]  /*e830*/  STL [R1+0xb7c], R32 ;  /* 0x000b7c2001007387 */ /* 0x0003e80000100800 */
[----:B------:R-:W-:Y:S01]  /*e840*/  STL [R1+0xb88], R88 ;  /* 0x000b885801007387 */ /* 0x000fe20000100800 */
[----:B-1----:R-:W-:-:S05]  /*e850*/  IMAD.MOV.U32 R32, RZ, RZ, R89 ;  /* 0x000000ffff207224 */ /* 0x002fca00078e0059 */
[----:B------:R1:W-:Y:S04]  /*e860*/  STL [R1+0xb84], R32 ;  /* 0x000b842001007387 */ /* 0x0003e80000100800 */
[----:B------:R1:W-:Y:S02]  /*e870*/  STL [R1+0xb90], R90 ;  /* 0x000b905a01007387 */ /* 0x0003e40000100800 */
[----:B-1----:R-:W-:Y:S02]  /*e880*/  MOV R32, R91 ;  /* 0x0000005b00207202 */ /* 0x002fe40000000f00 */
[----:B------:R-:W5:Y:S04]  /*e890*/  LDL.LU.64 R90, [R1+0xbe8] ;  /* 0x000be800015a7983 */ /* 0x000f680000300a00 */
[----:B------:R1:W-:Y:S04]  /*e8a0*/  STL [R1+0xb8c], R32 ;  /* 0x000b8c2001007387 */ /* 0x0003e80000100800 */
[----:B--2---:R2:W-:Y:S01]  /*e8b0*/  STL [R1+0xb98], R246 ;  /* 0x000b98f601007387 */ /* 0x0045e20000100800 */
[----:B-1----:R-:W-:-:S03]  /*e8c0*/  IMAD.MOV.U32 R32, RZ, RZ, R247 ;  /* 0x000000ffff207224 */ /* 0x002fc600078e00f7 */
[----:B--2---:R-:W2:Y:S04]  /*e8d0*/  LDL.LU.64 R246, [R1+0xbf0] ;  /* 0x000bf00001f67983 */ /* 0x004ea80000300a00 */
[----:B------:R1:W-:Y:S04]  /*e8e0*/  STL [R1+0xb94], R32 ;  /* 0x000b942001007387 */ /* 0x0003e80000100800 */
[----:B---3--:R3:W-:Y:S01]  /*e8f0*/  STL [R1+0xba0], R234 ;  /* 0x000ba0ea01007387 */ /* 0x0087e20000100800 */
[----:B-1----:R-:W-:-:S03]  /*e900*/  IMAD.MOV.U32 R32, RZ, RZ, R235 ;  /* 0x000000ffff207224 */ /* 0x002fc600078e00eb */
[----:B---3--:R-:W3:Y:S04]  /*e910*/  LDL.LU.64 R234, [R1+0xbf8] ;  /* 0x000bf80001ea7983 */ /* 0x008ee80000300a00 */
[----:B------:R1:W-:Y:S04]  /*e920*/  STL [R1+0xb9c], R32 ;  /* 0x000b9c2001007387 */ /* 0x0003e80000100800 */
[----:B----4-:R4:W-:Y:S01]  /*e930*/  STL [R1+0xba8], R208 ;  /* 0x000ba8d001007387 */ /* 0x0109e20000100800 */
[----:B-1----:R-:W-:-:S03]  /*e940*/  MOV R32, R209 ;  /* 0x000000d100207202 */ /* 0x002fc60000000f00 */
[----:B----4-:R-:W4:Y:S04]  /*e950*/  LDL.LU.64 R208, [R1+0xc00] ;  /* 0x000c000001d07983 */ /* 0x010f280000300a00 */
[----:B------:R1:W-:Y:S04]  /*e960*/  STL [R1+0xba4], R32 ;  /* 0x000ba42001007387 */ /* 0x0003e80000100800 */
[----:B-----5:R5:W-:Y:S01]  /*e970*/  STL [R1+0xbb0], R148 ;  /* 0x000bb09401007387 */ /* 0x020be20000100800 */
        /* <DEDUP_REMOVED lines=31> */
[----:B--2---:R2:W-:Y:S01]  /*eb70*/  STL [R1+0xbf0], R246 ;  /* 0x000bf0f601007387 */ /* 0x0045e20000100800 */
[----:B-1----:R-:W-:-:S03]  /*eb80*/  MOV R32, R247 ;  /* 0x000000f700207202 */ /* 0x002fc60000000f00 */
[----:B--2---:R-:W2:Y:S04]  /*eb90*/  LDL.LU.64 R246, [R1+0x478] ;  /* 0x0004780001f67983 */ /* 0x004ea80000300a00 */
[----:B------:R1:W-:Y:S04]  /*eba0*/  STL [R1+0xbec], R32 ;  /* 0x000bec2001007387 */ /* 0x0003e80000100800 */
[----:B---3--:R3:W-:Y:S01]  /*ebb0*/  STL [R1+0xbf8], R234 ;  /* 0x000bf8ea01007387 */ /* 0x0087e20000100800 */
[----:B-1----:R-:W-:-:S03]  /*ebc0*/  IMAD.MOV.U32 R32, RZ, RZ, R235 ;  /* 0x000000ffff207224 */ /* 0x002fc600078e00eb */
[----:B---3--:R-:W3:Y:S04]  /*ebd0*/  LDL.LU.64 R234, [R1+0xc50] ;  /* 0x000c500001ea7983 */ /* 0x008ee80000300a00 */
[----:B------:R1:W-:Y:S04]  /*ebe0*/  STL [R1+0xbf4], R32 ;  /* 0x000bf42001007387 */ /* 0x0003e80000100800 */
[----:B----4-:R4:W-:Y:S01]  /*ebf0*/  STL [R1+0xc00], R208 ;  /* 0x000c00d001007387 */ /* 0x0109e20000100800 */
[----:B-1----:R-:W-:-:S03]  /*ec00*/  IMAD.MOV.U32 R32, RZ, RZ, R209 ;  /* 0x000000ffff207224 */ /* 0x002fc600078e00d1 */
[----:B----4-:R-:W4:Y:S04]  /*ec10*/  LDL.LU.64 R208, [R1+0xc58] ;  /* 0x000c580001d07983 */ /* 0x010f280000300a00 */
[----:B------:R1:W-:Y:S04]  /*ec20*/  STL [R1+0xbfc], R32 ;  /* 0x000bfc2001007387 */ /* 0x0003e80000100800 */
[----:B-----5:R5:W-:Y:S01]  /*ec30*/  STL [R1+0xc08], R148 ;  /* 0x000c089401007387 */ /* 0x020be20000100800 */
[----:B-1----:R-:W-:-:S03]  /*ec40*/  MOV R32, R149 ;  /* 0x0000009500207202 */ /* 0x002fc60000000f00 */
[----:B-----5:R-:W5:Y:S04]  /*ec50*/  LDL.LU.64 R148, [R1+0xc60] ;  /* 0x000c600001947983 */ /* 0x020f680000300a00 */
        /* <DEDUP_REMOVED lines=69> */
[----:B------:R-:W-:Y:S04]  /*f0b0*/  STL [R1+0xc98], R90 ;  /* 0x000c985a01007387 */ /* 0x000fe80000100800 */
[----:B------:R-:W5:Y:S01]  /*f0c0*/  LDL.LU.64 R88, [R1+0xcf0] ;  /* 0x000cf00001587983 */ /* 0x000f620000300a00 */
[----:B-1----:R-:W-:-:S05]  /*f0d0*/  MOV R32, R91 ;  /* 0x0000005b00207202 */ /* 0x002fca0000000f00 */
        /* <DEDUP_REMOVED lines=13> */
[----:B-----5:R-:W-:Y:S04]  /*f1b0*/  STL [R1+0xcb8], R148 ;  /* 0x000cb89401007387 */ /* 0x020fe80000100800 */
[----:B------:R-:W5:Y:S01]  /*f1c0*/  LDL.LU.64 R90, [R1+0xd10] ;  /* 0x000d1000015a7983 */ /* 0x000f620000300a00 */
[----:B-1----:R-:W-:-:S05]  /*f1d0*/  IMAD.MOV.U32 R32, RZ, RZ, R149 ;  /* 0x000000ffff207224 */ /* 0x002fca00078e0095 */
[----:B------:R1:W-:Y:S04]  /*f1e0*/  STL [R1+0xcb4], R32 ;  /* 0x000cb42001007387 */ /* 0x0003e80000100800 */
[----:B------:R1:W-:Y:S02]  /*f1f0*/  STL [R1+0xcc0], R210 ;  /* 0x000cc0d201007387 */ /* 0x0003e40000100800 */
[----:B-1----:R-:W-:Y:S02]  /*f200*/  IMAD.MOV.U32 R32, RZ, RZ, R211 ;  /* 0x000000ffff207224 */ /* 0x002fe400078e00d3 */
        /* <DEDUP_REMOVED lines=12> */
[----:B-1----:R-:W-:-:S05]  /*f2d0*/  IMAD.MOV.U32 R32, RZ, RZ, R151 ;  /* 0x000000ffff207224 */ /* 0x002fca00078e0097 */
[----:B------:R1:W-:Y:S04]  /*f2e0*/  STL [R1+0xcd4], R32 ;  /* 0x000cd42001007387 */ /* 0x0003e80000100800 */
[----:B------:R1:W-:Y:S02]  /*f2f0*/  STL [R1+0xce0], R244 ;  /* 0x000ce0f401007387 */ /* 0x0003e40000100800 */
[----:B-1----:R-:W-:Y:S02]  /*f300*/  MOV R32, R245 ;  /* 0x000000f500207202 */ /* 0x002fe40000000f00 */
[----:B------:R-:W5:Y:S04]  /*f310*/  LDL.LU.64 R150, [R1+0xd38] ;  /* 0x000d380001967983 */ /* 0x000f680000300a00 */
        /* <DEDUP_REMOVED lines=8> */
[----:B--2---:R-:W-:Y:S04]  /*f3a0*/  STL [R1+0xcf8], R246 ;  /* 0x000cf8f601007387 */ /* 0x004fe80000100800 */
[----:B------:R1:W-:Y:S02]  /*f3b0*/  STL [R1+0xcec], R32 ;  /* 0x000cec2001007387 */ /* 0x0003e40000100800 */
[----:B-1----:R-:W-:Y:S02]  /*f3c0*/  MOV R32, R247 ;  /* 0x000000f700207202 */ /* 0x002fe40000000f00 */
[----:B------:R-:W2:Y:S04]  /*f3d0*/  LDL.LU.64 R246, [R1+0xd50] ;  /* 0x000d500001f67983 */ /* 0x000ea80000300a00 */
        /* <DEDUP_REMOVED lines=37> */
[----:B------:R-:W5:Y:S04]  /*f630*/  LDL.LU.64 R244, [R1+0x4d0] ;  /* 0x0004d00001f47983 */ /* 0x000f680000300a00 */
[----:B------:R-:W5:Y:S01]  /*f640*/  LDL.LU.64 R88, [R1+0x4d8] ;  /* 0x0004d80001587983 */ /* 0x000f620000300a00 */
[----:B-1----:R-:W-:-:S05]  /*f650*/  IMAD.MOV.U32 R32, RZ, RZ, R233 ;  /* 0x000000ffff207224 */ /* 0x002fca00078e00e9 */
[----:B------:R1:W-:Y:S04]  /*f660*/  STL [R1+0xd44], R32 ;  /* 0x000d442001007387 */ /* 0x0003e80000100800 */
[----:B--2---:R2:W-:Y:S01]  /*f670*/  STL [R1+0xd50], R246 ;  /* 0x000d50f601007387 */ /* 0x0045e20000100800 */
[----:B-1----:R-:W-:-:S03]  /*f680*/  IMAD.MOV.U32 R32, RZ, RZ, R247 ;  /* 0x000000ffff207224 */ /* 0x002fc600078e00f7 */
[----:B--2---:R-:W2:Y:S04]  /*f690*/  LDL.LU.64 R246, [R1+0x1e0] ;  /* 0x0001e00001f67983 */ /* 0x004ea80000300a00 */
[----:B------:R1:W-:Y:S04]  /*f6a0*/  STL [R1+0xd4c], R32 ;  /* 0x000d4c2001007387 */ /* 0x0003e80000100800 */
[----:B---3--:R-:W-:Y:S04]  /*f6b0*/  STL [R1+0xd58], R234 ;  /* 0x000d58ea01007387 */ /* 0x008fe80000100800 */
[----:B------:R-:W3:Y:S01]  /*f6c0*/  LDL.LU.64 R232, [R1+0x1e8] ;  /* 0x0001e80001e87983 */ /* 0x000ee20000300a00 */
[----:B-1----:R-:W-:-:S05]  /*f6d0*/  MOV R32, R235 ;  /* 0x000000eb00207202 */ /* 0x002fca0000000f00 */
[----:B------:R1:W-:Y:S04]  /*f6e0*/  STL [R1+0xd54], R32 ;  /* 0x000d542001007387 */ /* 0x0003e80000100800 */
[----:B----4-:R4:W-:Y:S01]  /*f6f0*/  STL [R1+0xd60], R208 ;  /* 0x000d60d001007387 */ /* 0x0109e20000100800 */
[----:B-1----:R-:W-:-:S03]  /*f700*/  IMAD.MOV.U32 R32, RZ, RZ, R209 ;  /* 0x000000ffff207224 */ /* 0x002fc600078e00d1 */
[----:B------:R-:W3:Y:S04]  /*f710*/  LDL.LU.64 R234, [R1+0x1f0] ;  /* 0x0001f00001ea7983 */ /* 0x000ee80000300a00 */
[----:B-----5:R-:W-:Y:S04]  /*f720*/  STL [R1+0xd68], R90 ;  /* 0x000d685a01007387 */ /* 0x020fe80000100800 */
[----:B------:R1:W-:Y:S04]  /*f730*/  STL [R1+0xd5c], R32 ;  /* 0x000d5c2001007387 */ /* 0x0003e80000100800 */
[----:B----4-:R-:W4:Y:S01]  /*f740*/  LDL.LU.64 R208, [R1+0x1f8] ;  /* 0x0001f80001d07983 */ /* 0x010f220000300a00 */
        /* <DEDUP_REMOVED lines=25> */
[----:B------:R-:W-:Y:S04]  /*f8e0*/  STL [R1+0xda0], R88 ;  /* 0x000da05801007387 */ /* 0x000fe80000100800 */
[----:B------:R1:W-:Y:S04]  /*f8f0*/  STL [R1+0xd94], R32 ;  /* 0x000d942001007387 */ /* 0x0003e80000100800 */
[----:B------:R-:W5:Y:S01]  /*f900*/  LDL.LU.64 R244, [R1+0xdf8] ;  /* 0x000df80001f47983 */ /* 0x000f620000300a00 */
[----:B-1----:R-:W-:-:S03]  /*f910*/  MOV R32, R89 ;  /* 0x0000005900207202 */ /* 0x002fc60000000f00 */
[----:B--2---:R-:W-:Y:S04]  /*f920*/  STL [R1+0xda8], R246 ;  /* 0x000da8f601007387 */ /* 0x004fe80000100800 */
[----:B------:R1:W-:Y:S02]  /*f930*/  STL [R1+0xd9c], R32 ;  /* 0x000d9c2001007387 */ /* 0x0003e40000100800 */
[----:B-1----:R-:W-:Y:S02]  /*f940*/  IMAD.MOV.U32 R32, RZ, RZ, R247 ;  /* 0x000000ffff207224 */ /* 0x002fe400078e00f7 */
[----:B------:R-:W2:Y:S04]  /*f950*/  LDL.LU.64 R246, [R1+0xe00] ;  /* 0x000e000001f67983 */ /* 0x000ea80000300a00 */
[----:B------:R1:W-:Y:S04]  /*f960*/  STL [R1+0xda4], R32 ;  /* 0x000da42001007387 */ /* 0x0003e80000100800 */
[----:B---3--:R3:W-:Y:S01]  /*f970*/  STL [R1+0xdb0], R232 ;  /* 0x000db0e801007387 */ /* 0x0087e20000100800 */
[----:B-1----:R-:W-:-:S03]  /*f980*/  IMAD.MOV.U32 R32, RZ, RZ, R233 ;  /* 0x000000ffff207224 */ /* 0x002fc600078e00e9 */
[----:B------:R-:W-:Y:S04]  /*f990*/  STL [R1+0xdb8], R234 ;  /* 0x000db8ea01007387 */ /* 0x000fe80000100800 */
[----:B------:R1:W-:Y:S04]  /*f9a0*/  STL [R1+0xdac], R32 ;  /* 0x000dac2001007387 */ /* 0x0003e80000100800 */
[----:B---3--:R-:W3:Y:S01]  /*f9b0*/  LDL.LU.64 R232, [R1+0xe08] ;  /* 0x000e080001e87983 */ /* 0x008ee20000300a00 */
[----:B-1----:R-:W-:-:S03]  /*f9c0*/  MOV R32, R235 ;  /* 0x000000eb00207202 */ /* 0x002fc60000000f00 */
[----:B----4-:R-:W-:Y:S04]  /*f9d0*/  STL [R1+0xdc0], R208 ;  /* 0x000dc0d001007387 */ /* 0x010fe80000100800 */
[----:B------:R1:W-:Y:S04]  /*f9e0*/  STL [R1+0xdb4], R32 ;  /* 0x000db42001007387 */ /* 0x0003e80000100800 */
[----:B------:R-:W4:Y:S01]  /*f9f0*/  LDL.LU.64 R234, [R1+0xe10] ;  /* 0x000e100001ea7983 */ /* 0x000f220000300a00 */
[----:B-1----:R-:W-:-:S03]  /*fa00*/  IMAD.MOV.U32 R32, RZ, RZ, R209 ;  /* 0x000000ffff207224 */ /* 0x002fc600078e00d1 */
[----:B-----5:R-:W-:Y:S04]  /*fa10*/  STL [R1+0xdc8], R90 ;  /* 0x000dc85a01007387 */ /* 0x020fe80000100800 */
[----:B------:R1:W-:Y:S04]  /*fa20*/  STL [R1+0xdbc], R32 ;  /* 0x000dbc2001007387 */ /* 0x0003e80000100800 */
[----:B------:R-:W5:Y:S01]  /*fa30*/  LDL.LU.64 R208, [R1+0xe18] ;  /* 0x000e180001d07983 */ /* 0x000f620000300a00 */
[----:B-1----:R-:W-:-:S03]  /*fa40*/  IMAD.MOV.U32 R32, RZ, RZ, R91 ;  /* 0x000000ffff207224 */ /* 0x002fc600078e005b */
[----:B------:R-:W-:Y:S04]  /*fa50*/  STL [R1+0xdd0], R210 ;  /* 0x000dd0d201007387 */ /* 0x000fe80000100800 */
[----:B------:R1:W-:Y:S02]  /*fa60*/  STL [R1+0xdc4], R32 ;  /* 0x000dc42001007387 */ /* 0x0003e40000100800 */
[----:B-1----:R-:W-:Y:S02]  /*fa70*/  MOV R32, R211 ;  /* 0x000000d300207202 */ /* 0x002fe40000000f00 */
        /* <DEDUP_REMOVED lines=18> */
[----:B------:R2:W-:Y:S04]  /*fba0*/  STL [R1+0xdf8], R244 ;  /* 0x000df8f401007387 */ /* 0x0005e80000100800 */
[----:B------:R-:W5:Y:S01]  /*fbb0*/  LDL.LU.64 R88, [R1+0xe48] ;  /* 0x000e480001587983 */ /* 0x000f620000300a00 */
[----:B-1----:R-:W-:-:S03]  /*fbc0*/  IMAD.MOV.U32 R32, RZ, RZ, R245 ;  /* 0x000000ffff207224 */ /* 0x002fc600078e00f5 */
[----:B------:R-:W5:Y:S04]  /*fbd0*/  LDL.LU.64 R90, [R1+0xe50] ;  /* 0x000e5000015a7983 */ /* 0x000f680000300a00 */
[----:B------:R1:W-:Y:S04]  /*fbe0*/  STL [R1+0xdf4], R32 ;  /* 0x000df42001007387 */ /* 0x0003e80000100800 */
[----:B--2---:R2:W-:Y:S04]  /*fbf0*/  STL [R1+0xe00], R246 ;  /* 0x000e00f601007387 */ /* 0x0045e80000100800 */
[----:B------:R-:W5:Y:S01]  /*fc00*/  LDL.LU.64 R244, [R1+0xe58] ;  /* 0x000e580001f47983 */ /* 0x000f620000300a00 */
[----:B-1----:R-:W-:-:S03]  /*fc10*/  MOV R32, R247 ;  /* 0x000000f700207202 */ /* 0x002fc60000000f00 */
[----:B--2---:R-:W2:Y:S04]  /*fc20*/  LDL.LU.64 R246, [R1+0xe60] ;  /* 0x000e600001f67983 */ /* 0x004ea80000300a00 */
[----:B------:R1:W-:Y:S04]  /*fc30*/  STL [R1+0xdfc], R32 ;  /* 0x000dfc2001007387 */ /* 0x0003e80000100800 */
[----:B---3--:R-:W-:Y:S01]  /*fc40*/  STL [R1+0xe08], R232 ;  /* 0x000e08e801007387 */ /* 0x008fe20000100800 */
[----:B-1----:R-:W-:-:S03]  /*fc50*/  IMAD.MOV.U32 R32, RZ, RZ, R233 ;  /* 0x000000ffff207224 */ /* 0x002fc600078e00e9 */
[----:B------:R-:W3:Y:S04]  /*fc60*/  LDL.LU.64 R148, [R1+0x4f0] ;  /* 0x0004f00001947983 */ /* 0x000ee80000300a00 */
[----:B------:R1:W-:Y:S04]  /*fc70*/  STL [R1+0xe04], R32 ;  /* 0x000e042001007387 */ /* 0x0003e80000100800 */
[----:B----4-:R-:W-:Y:S01]  /*fc80*/  STL [R1+0xe10], R234 ;  /* 0x000e10ea01007387 */ /* 0x010fe20000100800 */
[----:B-1----:R-:W-:-:S03]  /*fc90*/  IMAD.MOV.U32 R32, RZ, RZ, R235 ;  /* 0x000000ffff207224 */ /* 0x002fc600078e00eb */
[----:B------:R-:W4:Y:S04]  /*fca0*/  LDL.LU.64 R150, [R1+0x4f8] ;  /* 0x0004f80001967983 */ /* 0x000f280000300a00 */
[----:B------:R1:W-:Y:S04]  /*fcb0*/  STL [R1+0xe0c], R32 ;  /* 0x000e0c2001007387 */ /* 0x0003e80000100800 */
[----:B-----5:R5:W-:Y:S04]  /*fcc0*/  STL [R1+0xe18], R208 ;  /* 0x000e18d001007387 */ /* 0x020be80000100800 */
[----:B------:R-:W4:Y:S01]  /*fcd0*/  LDL.LU.64 R232, [R1+0xe78] ;  /* 0x000e780001e87983 */ /* 0x000f220000300a00 */
[----:B-1----:R-:W-:-:S03]  /*fce0*/  MOV R32, R209 ;  /* 0x000000d100207202 */ /* 0x002fc60000000f00 */
[----:B------:R-:W4:Y:S04]  /*fcf0*/  LDL.LU.64 R234, [R1+0xe80] ;  /* 0x000e800001ea7983 */ /* 0x000f280000300a00 */
[----:B------:R1:W-:Y:S04]  /*fd00*/  STL [R1+0xe14], R32 ;  /* 0x000e142001007387 */ /* 0x0003e80000100800 */
[----:B------:R1:W-:Y:S04]  /*fd10*/  STL [R1+0xe20], R210 ;  /* 0x000e20d201007387 */ /* 0x0003e80000100800 */
[----:B-----5:R-:W5:Y:S01]  /*fd20*/  LDL.LU.64 R208, [R1+0xe88] ;  /* 0x000e880001d07983 */ /* 0x020f620000300a00 */
[----:B-1----:R-:W-:-:S03]  /*fd30*/  IMAD.MOV.U32 R32, RZ, RZ, R211 ;  /* 0x000000ffff207224 */ /* 0x002fc600078e00d3 */
        /* <DEDUP_REMOVED lines=11> */
[----:B-1----:R-:W-:-:S03]  /*fdf0*/  IMAD.MOV.U32 R32, RZ, RZ, R85 ;  /* 0x000000ffff207224 */ /* 0x002fc600078e0055 */
[----:B------:R-:W-:Y:S04]  /*fe00*/  STL [R1+0xe40], R86 ;  /* 0x000e405601007387 */ /* 0x000fe80000100800 */
[----:B------:R1:W-:Y:S02]  /*fe10*/  STL [R1+0xe34], R32 ;  /* 0x000e342001007387 */ /* 0x0003e40000100800 */
[----:B-1----:R-:W-:Y:S02]  /*fe20*/  IMAD.MOV.U32 R32, RZ, RZ, R87 ;  /* 0x000000ffff207224 */ /* 0x002fe400078e0057 */
[----:B------:R-:W-:Y:S04]  /*fe30*/  STL [R1+0xe48], R88 ;  /* 0x000e485801007387 */ /* 0x000fe80000100800 */
[----:B------:R1:W-:Y:S04]  /*fe40*/  STL [R1+0xe3c], R32 ;  /* 0x000e3c2001007387 */ /* 0x0003e80000100800 */
[----:B------:R-:W-:Y:S01]  /*fe50*/  STL [R1+0xe50], R90 ;  /* 0x000e505a01007387 */ /* 0x000fe20000100800 */
[----:B-1----:R-:W-:-:S05]  /*fe60*/  MOV R32, R89 ;  /* 0x0000005900207202 */ /* 0x002fca0000000f00 */
[----:B------:R1:W-:Y:S02]  /*fe70*/  STL [R1+0xe44], R32 ;  /* 0x000e442001007387 */ /* 0x0003e40000100800 */
[----:B-1----:R-:W-:Y:S02]  /*fe80*/  IMAD.MOV.U32 R32, RZ, RZ, R91 ;  /* 0x000000ffff207224 */ /* 0x002fe400078e005b */
[----:B------:R-:W-:Y:S04]  /*fe90*/  STL [R1+0xe58], R244 ;  /* 0x000e58f401007387 */ /* 0x000fe80000100800 */
[----:B------:R1:W-:Y:S04]  /*fea0*/  STL [R1+0xe4c], R32 ;  /* 0x000e4c2001007387 */ /* 0x0003e80000100800 */
[----:B--2---:R-:W-:Y:S01]  /*feb0*/  STL [R1+0xe60], R246 ;  /* 0x000e60f601007387 */ /* 0x004fe20000100800 */
[----:B-1----:R-:W-:-:S05]  /*fec0*/  IMAD.MOV.U32 R32, RZ, RZ, R245 ;  /* 0x000000ffff207224 */ /* 0x002fca00078e00f5 */
[----:B------:R1:W-:Y:S04]  /*fed0*/  STL [R1+0xe54], R32 ;  /* 0x000e542001007387 */ /* 0x0003e80000100800 */
[----:B------:R-:W2:Y:S01]  /*fee0*/  LDL.LU.64 R244, [R1+0x4e0] ;  /* 0x0004e00001f47983 */ /* 0x000ea20000300a00 */
[----:B-1----:R-:W-:-:S03]  /*fef0*/  MOV R32, R247 ;  /* 0x000000f700207202 */ /* 0x002fc60000000f00 */
[----:B---3--:R-:W-:Y:S04]  /*ff00*/  STL [R1+0xe68], R148 ;  /* 0x000e689401007387 */ /* 0x008fe80000100800 */
[----:B------:R1:W-:Y:S04]  /*ff10*/  STL [R1+0xe5c], R32 ;  /* 0x000e5c2001007387 */ /* 0x0003e80000100800 */
[----:B------:R-:W3:Y:S01]  /*ff20*/  LDL.LU.64 R246, [R1+0x4e8] ;  /* 0x0004e80001f67983 */ /* 0x000ee20000300a00 */
[----:B-1----:R-:W-:-:S03]  /*ff30*/  IMAD.MOV.U32 R32, RZ, RZ, R149 ;  /* 0x000000ffff207224 */ /* 0x002fc600078e0095 */
[----:B----4-:R-:W-:Y:S04]  /*ff40*/  STL [R1+0xe70], R150 ;  /* 0x000e709601007387 */ /* 0x010fe80000100800 */
        /* <DEDUP_REMOVED lines=8> */
[----:B-----5:R-:W-:Y:S04]  /*ffd0*/  STL [R1+0xe88], R208 ;  /* 0x000e88d001007387 */ /* 0x020fe80000100800 */
[----:B------:R1:W-:Y:S04]  /*ffe0*/  STL [R1+0xe7c], R32 ;  /* 0x000e7c2001007387 */ /* 0x0003e80000100800 */
[----:B------:R-:W-:Y:S01]  /*fff0*/  STL [R1+0xe90], R210 ;  /* 0x000e90d201007387 */ /* 0x000fe20000100800 */
[----:B-1----:R-:W-:-:S05]  /*10000*/  IMAD.MOV.U32 R32, RZ, RZ, R209 ;  /* 0x000000ffff207224 */ /* 0x002fca00078e00d1 */
[----:B------:R1:W-:Y:S04]  /*10010*/  STL [R1+0xe84], R32 ;  /* 0x000e842001007387 */ /* 0x0003e80000100800 */
[----:B------:R-:W4:Y:S01]  /*10020*/  LDL.LU.64 R208, [R1+0xee8] ;  /* 0x000ee80001d07983 */ /* 0x000f220000300a00 */
[----:B-1----:R-:W-:-:S03]  /*10030*/  MOV R32, R211 ;  /* 0x000000d300207202 */ /* 0x002fc60000000f00 */
[----:B------:R-:W-:Y:S04]  /*10040*/  STL [R1+0xe98], R220 ;  /* 0x000e98dc01007387 */ /* 0x000fe80000100800 */
[----:B------:R1:W-:Y:S04]  /*10050*/  STL [R1+0xe8c], R32 ;  /* 0x000e8c2001007387 */ /* 0x0003e80000100800 */
[----:B------:R-:W5:Y:S01]  /*10060*/  LDL.LU.64 R210, [R1+0xef0] ;  /* 0x000ef00001d27983 */ /* 0x000f620000300a00 */
[----:B-1----:R-:W-:-:S05]  /*10070*/  IMAD.MOV.U32 R32, RZ, RZ, R221 ;  /* 0x000000ffff207224 */ /* 0x002fca00078e00dd */
[----:B------:R1:W-:Y:S04]  /*10080*/  STL [R1+0xe94], R32 ;  /* 0x000e942001007387 */ /* 0x0003e80000100800 */
[----:B------:R1:W-:Y:S04]  /*10090*/  STL [R1+0xea0], R222 ;  /* 0x000ea0de01007387 */ /* 0x0003e80000100800 */
[----:B------:R-:W5:Y:S01]  /*100a0*/  LDL.LU.64 R90, [R1+0xef8] ;  /* 0x000ef800015a7983 */ /* 0x000f620000300a00 */
[----:B-1----:R-:W-:-:S05]  /*100b0*/  IMAD.MOV.U32 R32, RZ, RZ, R223 ;  /* 0x000000ffff207224 */ /* 0x002fca00078e00df */
[----:B------:R1:W-:Y:S04]  /*100c0*/  STL [R1+0xe9c], R32 ;  /* 0x000e9c2001007387 */ /* 0x0003e80000100800 */
[----:B------:R-:W-:Y:S04]  /*100d0*/  STL [R1+0xea8], R202 ;  /* 0x000ea8ca01007387 */ /* 0x000fe80000100800 */
[----:B------:R-:W-:Y:S04]  /*100e0*/  STL [R1+0xea4], R203 ;  /* 0x000ea4cb01007387 */ /* 0x000fe80000100800 */
[----:B------:R-:W5:Y:S04]  /*100f0*/  LDL.LU.64 R148, [R1+0xf00] ;  /* 0x000f000001947983 */ /* 0x000f680000300a00 */
[----:B------:R-:W-:Y:S04]  /*10100*/  STL [R1+0xeb0], R204 ;  /* 0x000eb0cc01007387 */ /* 0x000fe80000100800 */
[----:B------:R-:W-:Y:S04]  /*10110*/  STL [R1+0xeac], R205 ;  /* 0x000eaccd01007387 */ /* 0x000fe80000100800 */
[----:B------:R-:W5:Y:S04]  /*10120*/  LDL.LU.64 R220, [R1+0xf08] ;  /* 0x000f080001dc7983 */ /* 0x000f680000300a00 */
[----:B------:R-:W-:Y:S04]  /*10130*/  STL [R1+0xeb8], R206 ;  /* 0x000eb8ce01007387 */ /* 0x000fe80000100800 */
[----:B------:R-:W-:Y:S04]  /*10140*/  STL [R1+0xeb4], R207 ;  /* 0x000eb4cf01007387 */ /* 0x000fe80000100800 */
[----:B------:R-:W5:Y:S04]  /*10150*/  LDL.LU.64 R222, [R1+0xf10] ;  /* 0x000f100001de7983 */ /* 0x000f680000300a00 */
[----:B--2---:R-:W-:Y:S01]  /*10160*/  STL [R1+0xec0], R244 ;  /* 0x000ec0f401007387 */ /* 0x004fe20000100800 */
[----:B-1----:R-:W-:-:S03]  /*10170*/  MOV R32, R245 ;  /* 0x000000f500207202 */ /* 0x002fc60000000f00 */
[----:B------:R-:W2:Y:S04]  /*10180*/  LDL.LU.64 R150, [R1+0xf18] ;  /* 0x000f180001967983 */ /* 0x000ea80000300a00 */
[----:B------:R1:W-:Y:S04]  /*10190*/  STL [R1+0xebc], R32 ;  /* 0x000ebc2001007387 */ /* 0x0003e80000100800 */
[----:B---3--:R-:W-:Y:S01]  /*101a0*/  STL [R1+0xec8], R246 ;  /* 0x000ec8f601007387 */ /* 0x008fe20000100800 */
[----:B-1----:R-:W-:-:S03]  /*101b0*/  IMAD.MOV.U32 R32, RZ, RZ, R247 ;  /* 0x000000ffff207224 */ /* 0x002fc600078e00f7 */
[----:B------:R-:W3:Y:S04]  /*101c0*/  LDL.LU.64 R232, [R1+0xf20] ;  /* 0x000f200001e87983 */ /* 0x000ee80000300a00 */
[----:B------:R1:W-:Y:S04]  /*101d0*/  STL [R1+0xec4], R32 ;  /* 0x000ec42001007387 */ /* 0x0003e80000100800 */
[----:B------:R-:W-:Y:S04]  /*101e0*/  STL [R1+0xed0], R212 ;  /* 0x000ed0d401007387 */ /* 0x000fe80000100800 */
[----:B------:R-:W-:Y:S04]  /*101f0*/  STL [R1+0xecc], R213 ;  /* 0x000eccd501007387 */ /* 0x000fe80000100800 */
[----:B------:R-:W3:Y:S04]  /*10200*/  LDL.LU.64 R234, [R1+0xf28] ;  /* 0x000f280001ea7983 */ /* 0x000ee80000300a00 */
[----:B------:R-:W-:Y:S04]  /*10210*/  STL [R1+0xed8], R214 ;  /* 0x000ed8d601007387 */ /* 0x000fe80000100800 */
[----:B------:R-:W-:Y:S04]  /*10220*/  STL [R1+0xed4], R215 ;  /* 0x000ed4d701007387 */ /* 0x000fe80000100800 */
[----:B------:R-:W3:Y:S04]  /*10230*/  LDL.LU.64 R244, [R1+0xf30] ;  /* 0x000f300001f47983 */ /* 0x000ee80000300a00 */
[----:B------:R-:W-:Y:S04]  /*10240*/  STL [R1+0xee0], R216 ;  /* 0x000ee0d801007387 */ /* 0x000fe80000100800 */
[----:B------:R-:W-:Y:S04]  /*10250*/  STL [R1+0xedc], R217 ;  /* 0x000edcd901007387 */ /* 0x000fe80000100800 */
[----:B----4-:R4:W-:Y:S01]  /*10260*/  STL [R1+0xee8], R208 ;  /* 0x000ee8d001007387 */ /* 0x0109e20000100800 */
[----:B-1----:R-:W-:-:S03]  /*10270*/  IMAD.MOV.U32 R32, RZ, RZ, R209 ;  /* 0x000000ffff207224 */ /* 0x002fc600078e00d1 */
[----:B------:R-:W3:Y:S04]  /*10280*/  LDL.LU.64 R246, [R1+0xf38] ;  /* 0x000f380001f67983 */ /* 0x000ee80000300a00 */
[----:B----4-:R-:W4:Y:S04]  /*10290*/  LDL.LU.64 R208, [R1+0xf40] ;  /* 0x000f400001d07983 */ /* 0x010f280000300a00 */
[----:B------:R1:W-:Y:S04]  /*102a0*/  STL [R1+0xee4], R32 ;  /* 0x000ee42001007387 */ /* 0x0003e80000100800 */
[----:B-----5:R5:W-:Y:S01]  /*102b0*/  STL [R1+0xef0], R210 ;  /* 0x000ef0d201007387 */ /* 0x020be20000100800 */
[----:B-1----:R-:W-:-:S03]  /*102c0*/  MOV R32, R211 ;  /* 0x000000d300207202 */ /* 0x002fc60000000f00 */
[----:B-----5:R-:W5:Y:S04]  /*102d0*/  LDL.LU.64 R210, [R1+0xf48] ;  /* 0x000f480001d27983 */ /* 0x020f680000300a00 */
[----:B------:R1:W-:Y:S04]  /*102e0*/  STL [R1+0xeec], R32 ;  /* 0x000eec2001007387 */ /* 0x0003e80000100800 */
        /* <DEDUP_REMOVED lines=8> */
[----:B------:R1:W-:Y:S04]  /*10370*/  STL [R1+0xf08], R220 ;  /* 0x000f08dc01007387 */ /* 0x0003e80000100800 */
[----:B------:R-:W5:Y:S01]  /*10380*/  LDL.LU.64 R148, [R1+0xf60] ;  /* 0x000f600001947983 */ /* 0x000f620000300a00 */
[----:B-1----:R-:W-:-:S03]  /*10390*/  MOV R32, R221 ;  /* 0x000000dd00207202 */ /* 0x002fc60000000f00 */
[----:B------:R-:W-:Y:S04]  /*103a0*/  STL [R1+0xf10], R222 ;  /* 0x000f10de01007387 */ /* 0x000fe80000100800 */
[----:B------:R1:W-:Y:S04]  /*103b0*/  STL [R1+0xf04], R32 ;  /* 0x000f042001007387 */ /* 0x0003e80000100800 */
[----:B------:R-:W5:Y:S01]  /*103c0*/  LDL.LU.64 R220, [R1+0xf68] ;  /* 0x000f680001dc7983 */ /* 0x000f620000300a00 */
[----:B-1----:R-:W-:-:S03]  /*103d0*/  IMAD.MOV.U32 R32, RZ, RZ, R223 ;  /* 0x000000ffff207224 */ /* 0x002fc600078e00df */
[----:B--2---:R-:W-:Y:S04]  /*103e0*/  STL [R1+0xf18], R150 ;  /* 0x000f189601007387 */ /* 0x004fe80000100800 */
[----:B------:R1:W-:Y:S04]  /*103f0*/  STL [R1+0xf0c], R32 ;  /* 0x000f0c2001007387 */ /* 0x0003e80000100800 */
[----:B------:R-:W2:Y:S01]  /*10400*/  LDL.LU.64 R222, [R1+0xf70] ;  /* 0x000f700001de7983 */ /* 0x000ea20000300a00 */
[----:B-1----:R-:W-:-:S03]  /*10410*/  IMAD.MOV.U32 R32, RZ, RZ, R151 ;  /* 0x000000ffff207224 */ /* 0x002fc600078e0097 */
[----:B---3--:R-:W-:Y:S04]  /*10420*/  STL [R1+0xf20], R232 ;  /* 0x000f20e801007387 */ /* 0x008fe80000100800 */
[----:B------:R1:W-:Y:S04]  /*10430*/  STL [R1+0xf14], R32 ;  /* 0x000f142001007387 */ /* 0x0003e80000100800 */
[----:B------:R-:W3:Y:S01]  /*10440*/  LDL.LU.64 R150, [R1+0xf78] ;  /* 0x000f780001967983 */ /* 0x000ee20000300a00 */
[----:B-1----:R-:W-:-:S03]  /*10450*/  MOV R32, R233 ;  /* 0x000000e900207202 */ /* 0x002fc60000000f00 */
[----:B------:R-:W-:Y:S04]  /*10460*/  STL [R1+0xf28], R234 ;  /* 0x000f28ea01007387 */ /* 0x000fe80000100800 */
[----:B------:R1:W-:Y:S04]  /*10470*/  STL [R1+0xf1c], R32 ;  /* 0x000f1c2001007387 */ /* 0x0003e80000100800 */
[----:B------:R-:W3:Y:S01]  /*10480*/  LDL.LU.64 R232, [R1+0xf80] ;  /* 0x000f800001e87983 */ /* 0x000ee20000300a00 */
[----:B-1----:R-:W-:-:S03]  /*10490*/  IMAD.MOV.U32 R32, RZ, RZ, R235 ;  /* 0x000000ffff207224 */ /* 0x002fc600078e00eb */
[----:B------:R-:W-:Y:S04]  /*104a0*/  STL [R1+0xf30], R244 ;  /* 0x000f30f401007387 */ /* 0x000fe80000100800 */
[----:B------:R1:W-:Y:S04]  /*104b0*/  STL [R1+0xf24], R32 ;  /* 0x000f242001007387 */ /* 0x0003e80000100800 */
[----:B------:R-:W3:Y:S01]  /*104c0*/  LDL.LU.64 R234, [R1+0xf88] ;  /* 0x000f880001ea7983 */ /* 0x000ee20000300a00 */
[----:B-1----:R-:W-:-:S03]  /*104d0*/  IMAD.MOV.U32 R32, RZ, RZ, R245 ;  /* 0x000000ffff207224 */ /* 0x002fc600078e00f5 */
[----:B------:R-:W3:Y:S04]  /*104e0*/  LDL.LU.64 R244, [R1+0xf90] ;  /* 0x000f900001f47983 */ /* 0x000ee80000300a00 */
[----:B------:R1:W-:Y:S02]  /*104f0*/  STL [R1+0xf2c], R32 ;  /* 0x000f2c2001007387 */ /* 0x0003e40000100800 */
[----:B-1----:R-:W-:Y:S02]  /*10500*/  MOV R32, R247 ;  /* 0x000000f700207202 */ /* 0x002fe40000000f00 */
[----:B------:R1:W-:Y:S04]  /*10510*/  STL [R1+0xf38], R246 ;  /* 0x000f38f601007387 */ /* 0x0003e80000100800 */
[----:B----4-:R-:W-:Y:S04]  /*10520*/  STL [R1+0xf40], R208 ;  /* 0x000f40d001007387 */ /* 0x010fe80000100800 */
[----:B------:R4:W-:Y:S04]  /*10530*/  STL [R1+0xf34], R32 ;  /* 0x000f342001007387 */ /* 0x0009e80000100800 */
[----:B-1----:R-:W3:Y:S01]  /*10540*/  LDL.LU.64 R246, [R1+0xf98] ;  /* 0x000f980001f67983 */ /* 0x002ee20000300a00 */
[----:B----4-:R-:W-:-:S03]  /*10550*/  IMAD.MOV.U32 R32, RZ, RZ, R209 ;  /* 0x000000ffff207224 */ /* 0x010fc600078e00d1 */
[----:B-----5:R-:W-:Y:S04]  /*10560*/  STL [R1+0xf48], R210 ;  /* 0x000f48d201007387 */ /* 0x020fe80000100800 */
[----:B------:R1:W-:Y:S04]  /*10570*/  STL [R1+0xf3c], R32 ;  /* 0x000f3c2001007387 */ /* 0x0003e80000100800 */
[----:B------:R-:W4:Y:S01]  /*10580*/  LDL.LU.64 R208, [R1+0xfa0] ;  /* 0x000fa00001d07983 */ /* 0x000f220000300a00 */
[----:B-1----:R-:W-:-:S03]  /*10590*/  IMAD.MOV.U32 R32, RZ, RZ, R211 ;  /* 0x000000ffff207224 */ /* 0x002fc600078e00d3 */
[----:B------:R-:W-:Y:S04]  /*105a0*/  STL [R1+0xf50], R88 ;  /* 0x000f505801007387 */ /* 0x000fe80000100800 */
[----:B------:R1:W-:Y:S04]  /*105b0*/  STL [R1+0xf44], R32 ;  /* 0x000f442001007387 */ /* 0x0003e80000100800 */
[----:B------:R-:W5:Y:S01]  /*105c0*/  LDL.LU.64 R210, [R1+0xfa8] ;  /* 0x000fa80001d27983 */ /* 0x000f620000300a00 */
[----:B-1----:R-:W-:-:S03]  /*105d0*/  MOV R32, R89 ;  /* 0x0000005900207202 */ /* 0x002fc60000000f00 */
[----:B------:R-:W-:Y:S04]  /*105e0*/  STL [R1+0xf58], R90 ;  /* 0x000f585a01007387 */ /* 0x000fe80000100800 */
[----:B------:R1:W-:Y:S02]  /*105f0*/  STL [R1+0xf4c], R32 ;  /* 0x000f4c2001007387 */ /* 0x0003e40000100800 */
[----:B-1----:R-:W-:Y:S02]  /*10600*/  IMAD.MOV.U32 R32, RZ, RZ, R91 ;  /* 0x000000ffff207224 */ /* 0x002fe400078e005b */
[----:B------:R-:W-:Y:S04]  /*10610*/  STL [R1+0xf60], R148 ;  /* 0x000f609401007387 */ /* 0x000fe80000100800 */
[----:B------:R1:W-:Y:S04]  /*10620*/  STL [R1+0xf54], R32 ;  /* 0x000f542001007387 */ /* 0x0003e80000100800 */
[----:B------:R-:W5:Y:S01]  /*10630*/  LDL.LU.64 R90, [R1+0xfb8] ;  /* 0x000fb800015a7983 */ /* 0x000f620000300a00 */
        /* <DEDUP_REMOVED lines=10> */
[----:B---3--:R3:W-:Y:S04]  /*106e0*/  STL [R1+0xf78], R150 ;  /* 0x000f789601007387 */ /* 0x0087e80000100800 */
[----:B------:R-:W2:Y:S01]  /*106f0*/  LDL.LU.64 R148, [R1+0xfd0] ;  /* 0x000fd00001947983 */ /* 0x000ea20000300a00 */
[----:B-1----:R-:W-:-:S05]  /*10700*/  IMAD.MOV.U32 R32, RZ, RZ, R151 ;  /* 0x000000ffff207224 */ /* 0x002fca00078e0097 */
[----:B------:R1:W-:Y:S04]  /*10710*/  STL [R1+0xf74], R32 ;  /* 0x000f742001007387 */ /* 0x0003e80000100800 */
[----:B------:R-:W-:Y:S04]  /*10720*/  STL [R1+0xf80], R232 ;  /* 0x000f80e801007387 */ /* 0x000fe80000100800 */
[----:B---3--:R-:W3:Y:S01]  /*10730*/  LDL.LU.64 R150, [R1+0xfd8] ;  /* 0x000fd80001967983 */ /* 0x008ee20000300a00 */
[----:B-1----:R-:W-:-:S05]  /*10740*/  MOV R32, R233 ;  /* 0x000000e900207202 */ /* 0x002fca0000000f00 */
[----:B------:R1:W-:Y:S04]  /*10750*/  STL [R1+0xf7c], R32 ;  /* 0x000f7c2001007387 */ /* 0x0003e80000100800 */
[----:B------:R1:W-:Y:S02]  /*10760*/  STL [R1+0xf88], R234 ;  /* 0x000f88ea01007387 */ /* 0x0003e40000100800 */
[----:B-1----:R-:W-:Y:S02]  /*10770*/  IMAD.MOV.U32 R32, RZ, RZ, R235 ;  /* 0x000000ffff207224 */ /* 0x002fe400078e00eb */
[----:B------:R-:W-:Y:S04]  /*10780*/  STL [R1+0xf90], R244 ;  /* 0x000f90f401007387 */ /* 0x000fe80000100800 */
[----:B------:R1:W-:Y:S04]  /*10790*/  STL [R1+0xf84], R32 ;  /* 0x000f842001007387 */ /* 0x0003e80000100800 */
[----:B------:R-:W3:Y:S04]  /*107a0*/  LDL.LU.64 R234, [R1+0xfe0] ;  /* 0x000fe00001ea7983 */ /* 0x000ee80000300a00 */
[----:B------:R-:W3:Y:S01]  /*107b0*/  LDL.LU.64 R88, [R1+0xfe8] ;  /* 0x000fe80001587983 */ /* 0x000ee20000300a00 */
[----:B-1----:R-:W-:-:S05]  /*107c0*/  IMAD.MOV.U32 R32, RZ, RZ, R245 ;  /* 0x000000ffff207224 */ /* 0x002fca00078e00f5 */
[----:B------:R1:W-:Y:S04]  /*107d0*/  STL [R1+0xf8c], R32 ;  /* 0x000f8c2001007387 */ /* 0x0003e80000100800 */
[----:B------:R-:W-:Y:S04]  /*107e0*/  STL [R1+0xf98], R246 ;  /* 0x000f98f601007387 */ /* 0x000fe80000100800 */
[----:B------:R-:W3:Y:S01]  /*107f0*/  LDL.LU.64 R244, [R1+0xff0] ;  /* 0x000ff00001f47983 */ /* 0x000ee20000300a00 */
[----:B-1----:R-:W-:-:S05]  /*10800*/  MOV R32, R247 ;  /* 0x000000f700207202 */ /* 0x002fca0000000f00 */
[----:B------:R4:W-:Y:S02]  /*10810*/  STL [R1+0xf94], R32 ;  /* 0x000f942001007387 */ /* 0x0009e40000100800 */
[----:B----4-:R-:W-:Y:S02]  /*10820*/  IMAD.MOV.U32 R32, RZ, RZ, R209 ;  /* 0x000000ffff207224 */ /* 0x010fe400078e00d1 */
[----:B------:R-:W-:Y:S04]  /*10830*/  STL [R1+0xfa0], R208 ;  /* 0x000fa0d001007387 */ /* 0x000fe80000100800 */
[----:B------:R-:W4:Y:S04]  /*10840*/  LDL.LU.64 R232, [R1+0xff8] ;  /* 0x000ff80001e87983 */ /* 0x000f280000300a00 */
[----:B------:R1:W-:Y:S04]  /*10850*/  STL [R1+0xf9c], R32 ;  /* 0x000f9c2001007387 */ /* 0x0003e80000100800 */
[----:B-----5:R-:W-:Y:S01]  /*10860*/  STL [R1+0xfa8], R210 ;  /* 0x000fa8d201007387 */ /* 0x020fe20000100800 */
[----:B-1----:R-:W-:-:S03]  /*10870*/  IMAD.MOV.U32 R32, RZ, RZ, R211 ;  /* 0x000000ffff207224 */ /* 0x002fc600078e00d3 */
[----:B------:R-:W5:Y:S04]  /*10880*/  LDL.LU.64 R246, [R1+0x1000] ;  /* 0x0010000001f67983 */ /* 0x000f680000300a00 */
[----:B------:R1:W-:Y:S04]  /*10890*/  STL [R1+0xfa4], R32 ;  /* 0x000fa42001007387 */ /* 0x0003e80000100800 */
[----:B------:R-:W-:Y:S04]  /*108a0*/  STL [R1+0xfb0], R218 ;  /* 0x000fb0da01007387 */ /* 0x000fe80000100800 */
[----:B------:R-:W-:Y:S04]  /*108b0*/  STL [R1+0xfac], R219 ;  /* 0x000facdb01007387 */ /* 0x000fe80000100800 */
[----:B------:R-:W5:Y:S04]  /*108c0*/  LDL.LU.64 R208, [R1+0x1008] ;  /* 0x0010080001d07983 */ /* 0x000f680000300a00 */
[----:B------:R1:W-:Y:S02]  /*108d0*/  STL [R1+0xfb8], R90 ;  /* 0x000fb85a01007387 */ /* 0x0003e40000100800 */
[----:B-1----:R-:W-:-:S02]  /*108e0*/  MOV R32, R91 ;  /* 0x0000005b00207202 */ /* 0x002fc40000000f00 */
[----:B------:R-:W5:Y:S04]  /*108f0*/  LDL.LU.64 R210, [R1+0x1010] ;  /* 0x0010100001d27983 */ /* 0x000f680000300a00 */
        /* <DEDUP_REMOVED lines=8> */
[----:B------:R-:W-:Y:S04]  /*10980*/  STL [R1+0xfd0], R148 ;  /* 0x000fd09401007387 */ /* 0x000fe80000100800 */
[----:B------:R1:W-:Y:S04]  /*10990*/  STL [R1+0xfc4], R32 ;  /* 0x000fc42001007387 */ /* 0x0003e80000100800 */
[----:B------:R-:W2:Y:S01]  /*109a0*/  LDL.LU.64 R222, [R1+0x1028] ;  /* 0x0010280001de7983 */ /* 0x000ea20000300a00 */
[----:B-1----:R-:W-:-:S03]  /*109b0*/  MOV R32, R149 ;  /* 0x0000009500207202 */ /* 0x002fc60000000f00 */
[----:B---3--:R-:W-:Y:S04]  /*109c0*/  STL [R1+0xfd8], R150 ;  /* 0x000fd89601007387 */ /* 0x008fe80000100800 */
[----:B------:R1:W-:Y:S04]  /*109d0*/  STL [R1+0xfcc], R32 ;  /* 0x000fcc2001007387 */ /* 0x0003e80000100800 */
[----:B------:R-:W3:Y:S01]  /*109e0*/  LDL.LU.64 R148, [R1+0x1030] ;  /* 0x0010300001947983 */ /* 0x000ee20000300a00 */
[----:B-1----:R-:W-:-:S03]  /*109f0*/  IMAD.MOV.U32 R32, RZ, RZ, R151 ;  /* 0x000000ffff207224 */ /* 0x002fc600078e0097 */
[----:B------:R-:W3:Y:S04]  /*10a00*/  LDL.LU.64 R150, [R1+0x1038] ;  /* 0x0010380001967983 */ /* 0x000ee80000300a00 */
[----:B------:R1:W-:Y:S04]  /*10a10*/  STL [R1+0xfd4], R32 ;  /* 0x000fd42001007387 */ /* 0x0003e80000100800 */
[----:B------:R1:W-:Y:S02]  /*10a20*/  STL [R1+0xfe0], R234 ;  /* 0x000fe0ea01007387 */ /* 0x0003e40000100800 */
[----:B-1----:R-:W-:-:S02]  /*10a30*/  IMAD.MOV.U32 R32, RZ, RZ, R235 ;  /* 0x000000ffff207224 */ /* 0x002fc400078e00eb */
[----:B------:R-:W-:Y:S04]  /*10a40*/  STL [R1+0xfe8], R88 ;  /* 0x000fe85801007387 */ /* 0x000fe80000100800 */
[----:B------:R1:W-:Y:S04]  /*10a50*/  STL [R1+0xfdc], R32 ;  /* 0x000fdc2001007387 */ /* 0x0003e80000100800 */
[----:B------:R-:W3:Y:S01]  /*10a60*/  LDL.LU.64 R234, [R1+0x1040] ;  /* 0x0010400001ea7983 */ /* 0x000ee20000300a00 */
[----:B-1----:R-:W-:-:S03]  /*10a70*/  MOV R32, R89 ;  /* 0x0000005900207202 */ /* 0x002fc60000000f00 */
[----:B------:R-:W-:Y:S04]  /*10a80*/  STL [R1+0xff0], R244 ;  /* 0x000ff0f401007387 */ /* 0x000fe80000100800 */
[----:B------:R1:W-:Y:S02]  /*10a90*/  STL [R1+0xfe4], R32 ;  /* 0x000fe42001007387 */ /* 0x0003e40000100800 */
[----:B-1----:R-:W-:Y:S02]  /*10aa0*/  IMAD.MOV.U32 R32, RZ, RZ, R245 ;  /* 0x000000ffff207224 */ /* 0x002fe400078e00f5 */
[----:B------:R-:W3:Y:S04]  /*10ab0*/  LDL.LU.64 R244, [R1+0x1048] ;  /* 0x0010480001f47983 */ /* 0x000ee80000300a00 */
        /* <DEDUP_REMOVED lines=24> */
[----:B------:R1:W-:Y:S02]  /*10c40*/  STL [R1+0x1028], R222 ;  /* 0x001028de01007387 */ /* 0x0003e40000100800 */
[----:B-1----:R-:W-:-:S02]  /*10c50*/  IMAD.MOV.U32 R32, RZ, RZ, R223 ;  /* 0x000000ffff207224 */ /* 0x002fc400078e00df */
[----:B------:R-:W2:Y:S04]  /*10c60*/  LDL.LU.64 R222, [R1+0x1078] ;  /* 0x0010780001de7983 */ /* 0x000ea80000300a00 */
[----:B------:R1:W-:Y:S04]  /*10c70*/  STL [R1+0x1024], R32 ;  /* 0x0010242001007387 */ /* 0x0003e80000100800 */
[----:B---3--:R-:W-:Y:S01]  /*10c80*/  STL [R1+0x1030], R148 ;  /* 0x0010309401007387 */ /* 0x008fe20000100800 */
[----:B-1----:R-:W-:-:S03]  /*10c90*/  MOV R32, R149 ;  /* 0x0000009500207202 */ /* 0x002fc60000000f00 */
[----:B------:R-:W-:Y:S04]  /*10ca0*/  STL [R1+0x1038], R150 ;  /* 0x0010389601007387 */ /* 0x000fe80000100800 */
[----:B------:R1:W-:Y:S04]  /*10cb0*/  STL [R1+0x102c], R32 ;  /* 0x00102c2001007387 */ /* 0x0003e80000100800 */
[----:B------:R-:W3:Y:S04]  /*10cc0*/  LDL.LU.64 R84, [R1+0x1080] ;  /* 0x0010800001547983 */ /* 0x000ee80000300a00 */
[----:B------:R-:W3:Y:S01]  /*10cd0*/  LDL.LU.64 R86, [R1+0x1088] ;  /* 0x0010880001567983 */ /* 0x000ee20000300a00 */
[----:B-1----:R-:W-:-:S05]  /*10ce0*/  IMAD.MOV.U32 R32, RZ, RZ, R151 ;  /* 0x000000ffff207224 */ /* 0x002fca00078e0097 */
[----:B------:R1:W-:Y:S04]  /*10cf0*/  STL [R1+0x1034], R32 ;  /* 0x0010342001007387 */ /* 0x0003e80000100800 */
[----:B------:R1:W-:Y:S04]  /*10d00*/  STL [R1+0x1040], R234 ;  /* 0x001040ea01007387 */ /* 0x0003e80000100800 */
[----:B------:R-:W3:Y:S01]  /*10d10*/  LDL.LU.64 R88, [R1+0x1090] ;  /* 0x0010900001587983 */ /* 0x000ee20000300a00 */
[----:B-1----:R-:W-:-:S03]  /*10d20*/  IMAD.MOV.U32 R32, RZ, RZ, R235 ;  /* 0x000000ffff207224 */ /* 0x002fc600078e00eb */
[----:B------:R-:W3:Y:S04]  /*10d30*/  LDL.LU.64 R90, [R1+0x1098] ;  /* 0x00109800015a7983 */ /* 0x000ee80000300a00 */
[----:B------:R1:W-:Y:S04]  /*10d40*/  STL [R1+0x103c], R32 ;  /* 0x00103c2001007387 */ /* 0x0003e80000100800 */
[----:B------:R4:W-:Y:S04]  /*10d50*/  STL [R1+0x1048], R244 ;  /* 0x001048f401007387 */ /* 0x0009e80000100800 */
[----:B------:R-:W3:Y:S01]  /*10d60*/  LDL.LU.64 R234, [R1+0x10a0] ;  /* 0x0010a00001ea7983 */ /* 0x000ee20000300a00 */
[----:B-1----:R-:W-:-:S03]  /*10d70*/  MOV R32, R245 ;  /* 0x000000f500207202 */ /* 0x002fc60000000f00 */
[----:B----4-:R-:W-:Y:S04]  /*10d80*/  STL [R1+0x1050], R232 ;  /* 0x001050e801007387 */ /* 0x010fe80000100800 */
[----:B------:R1:W-:Y:S04]  /*10d90*/  STL [R1+0x1044], R32 ;  /* 0x0010442001007387 */ /* 0x0003e80000100800 */
[----:B------:R-:W4:Y:S01]  /*10da0*/  LDL.LU.64 R244, [R1+0x10a8] ;  /* 0x0010a80001f47983 */ /* 0x000f220000300a00 */
[----:B-1----:R-:W-:-:S03]  /*10db0*/  IMAD.MOV.U32 R32, RZ, RZ, R233 ;  /* 0x000000ffff207224 */ /* 0x002fc600078e00e9 */
[----:B-----5:R-:W-:Y:S04]  /*10dc0*/  STL [R1+0x1058], R246 ;  /* 0x001058f601007387 */ /* 0x020fe80000100800 */
[----:B------:R1:W-:Y:S04]  /*10dd0*/  STL [R1+0x104c], R32 ;  /* 0x00104c2001007387 */ /* 0x0003e80000100800 */
[----:B------:R-:W5:Y:S04]  /*10de0*/  LDL.LU.64 R148, [R1+0x10b0] ;  /* 0x0010b00001947983 */ /* 0x000f680000300a00 */
        /* <DEDUP_REMOVED lines=14> */
[----:B------:R-:W5:Y:S04]  /*10ed0*/  LDL.LU.64 R210, [R1+0x28] ;  /* 0x0000280001d27983 */ /* 0x000f680000300a00 */
[----:B------:R1:W-:Y:S04]  /*10ee0*/  STL [R1+0x106c], R32 ;  /* 0x00106c2001007387 */ /* 0x0003e80000100800 */
[----:B------:R1:W-:Y:S04]  /*10ef0*/  STL [R1+0x1078], R222 ;  /* 0x001078de01007387 */ /* 0x0003e80000100800 */
[----:B--2---:R-:W2:Y:S01]  /*10f00*/  LDL.LU.64 R220, [R1+0x8] ;  /* 0x0000080001dc7983 */ /* 0x004ea20000300a00 */
[----:B-1----:R-:W-:-:S03]  /*10f10*/  MOV R32, R223 ;  /* 0x000000df00207202 */ /* 0x002fc60000000f00 */
[----:B------:R-:W2:Y:S04]  /*10f20*/  LDL.LU.64 R222, [R1+0x10e8] ;  /* 0x0010e80001de7983 */ /* 0x000ea80000300a00 */
[----:B------:R1:W-:Y:S04]  /*10f30*/  STL [R1+0x1074], R32 ;  /* 0x0010742001007387 */ /* 0x0003e80000100800 */
[----:B---3--:R-:W-:Y:S01]  /*10f40*/  STL [R1+0x1080], R84 ;  /* 0x0010805401007387 */ /* 0x008fe20000100800 */
        /* <DEDUP_REMOVED lines=11> */
[----:B------:R1:W-:Y:S02]  /*11000*/  STL [R1+0x1094], R32 ;  /* 0x0010942001007387 */ /* 0x0003e40000100800 */
[----:B-1----:R-:W-:-:S02]  /*11010*/  IMAD.MOV.U32 R32, RZ, RZ, R235 ;  /* 0x000000ffff207224 */ /* 0x002fc400078e00eb */
[----:B------:R-:W3:Y:S04]  /*11020*/  LDL.LU.64 R234, [R1+0x1108] ;  /* 0x0011080001ea7983 */ /* 0x000ee80000300a00 */
[----:B------:R1:W-:Y:S04]  /*11030*/  STL [R1+0x109c], R32 ;  /* 0x00109c2001007387 */ /* 0x0003e80000100800 */
[----:B----4-:R4:W-:Y:S01]  /*11040*/  STL [R1+0x10a8], R244 ;  /* 0x0010a8f401007387 */ /* 0x0109e20000100800 */
[----:B-1----:R-:W-:-:S03]  /*11050*/  MOV R32, R245 ;  /* 0x000000f500207202 */ /* 0x002fc60000000f00 */
[----:B----4-:R-:W4:Y:S04]  /*11060*/  LDL.LU.64 R244, [R1+0x1110] ;  /* 0x0011100001f47983 */ /* 0x010f280000300a00 */
[----:B------:R1:W-:Y:S04]  /*11070*/  STL [R1+0x10a4], R32 ;  /* 0x0010a42001007387 */ /* 0x0003e80000100800 */
[----:B-----5:R-:W-:Y:S01]  /*11080*/  STL [R1+0x10b0], R148 ;  /* 0x0010b09401007387 */ /* 0x020fe20000100800 */
[----:B-1----:R-:W-:-:S03]  /*11090*/  IMAD.MOV.U32 R32, RZ, RZ, R149 ;  /* 0x000000ffff207224 */ /* 0x002fc600078e0095 */
[----:B------:R-:W-:Y:S04]  /*110a0*/  STL [R1+0x10b8], R150 ;  /* 0x0010b89601007387 */ /* 0x000fe80000100800 */
[----:B------:R1:W-:Y:S02]  /*110b0*/  STL [R1+0x10ac], R32 ;  /* 0x0010ac2001007387 */ /* 0x0003e40000100800 */
[----:B-1----:R-:W-:Y:S02]  /*110c0*/  IMAD.MOV.U32 R32, RZ, RZ, R151 ;  /* 0x000000ffff207224 */ /* 0x002fe400078e0097 */
[----:B------:R-:W-:Y:S04]  /*110d0*/  STL [R1+0x10c0], R246 ;  /* 0x0010c0f601007387 */ /* 0x000fe80000100800 */
        /* <DEDUP_REMOVED lines=11> */
[----:B------:R1:W-:Y:S02]  /*11190*/  STL [R1+0x10cc], R32 ;  /* 0x0010cc2001007387 */ /* 0x0003e40000100800 */
[----:B-1----:R-:W-:Y:S02]  /*111a0*/  MOV R32, R211 ;  /* 0x000000d300207202 */ /* 0x002fe40000000f00 */
[----:B--2---:R-:W-:Y:S04]  /*111b0*/  STL [R1+0x10e0], R220 ;  /* 0x0010e0dc01007387 */ /* 0x004fe80000100800 */
[----:B------:R1:W-:Y:S04]  /*111c0*/  STL [R1+0x10d4], R32 ;  /* 0x0010d42001007387 */ /* 0x0003e80000100800 */
[----:B------:R-:W-:Y:S01]  /*111d0*/  STL [R1+0x10e8], R222 ;  /* 0x0010e8de01007387 */ /* 0x000fe20000100800 */
[----:B-1----:R-:W-:-:S05]  /*111e0*/  IMAD.MOV.U32 R32, RZ, RZ, R221 ;  /* 0x000000ffff207224 */ /* 0x002fca00078e00dd */
[----:B------:R1:W-:Y:S04]  /*111f0*/  STL [R1+0x10dc], R32 ;  /* 0x0010dc2001007387 */ /* 0x0003e80000100800 */
[----:B------:R-:W2:Y:S01]  /*11200*/  LDL.LU.64 R210, [R1+0x1148] ;  /* 0x0011480001d27983 */ /* 0x000ea20000300a00 */
[----:B-1----:R-:W-:-:S05]  /*11210*/  IMAD.MOV.U32 R32, RZ, RZ, R223 ;  /* 0x000000ffff207224 */ /* 0x002fca00078e00df */
[----:B------:R-:W-:Y:S04]  /*11220*/  STL [R1+0x10e4], R32 ;  /* 0x0010e42001007387 */ /* 0x000fe80000100800 */
[----:B------:R-:W-:Y:S04]  /*11230*/  STL [R1+0x10f0], R22 ;  /* 0x0010f01601007387 */ /* 0x000fe80000100800 */
[----:B------:R-:W-:Y:S04]  /*11240*/  STL [R1+0x10ec], R23 ;  /* 0x0010ec1701007387 */ /* 0x000fe80000100800 */
[----:B------:R-:W2:Y:S04]  /*11250*/  LDL.LU.64 R220, [R1+0x1150] ;  /* 0x0011500001dc7983 */ /* 0x000ea80000300a00 */
[----:B------:R-:W-:Y:S04]  /*11260*/  STL [R1+0x10f8], R12 ;  /* 0x0010f80c01007387 */ /* 0x000fe80000100800 */
[----:B------:R-:W-:Y:S04]  /*11270*/  STL [R1+0x10f4], R13 ;  /* 0x0010f40d01007387 */ /* 0x000fe80000100800 */
[----:B------:R-:W2:Y:S04]  /*11280*/  LDL.LU.64 R222, [R1+0x1158] ;  /* 0x0011580001de7983 */ /* 0x000ea80000300a00 */
[----:B------:R1:W-:Y:S04]  /*11290*/  STL [R1+0x1100], R2 ;  /* 0x0011000201007387 */ /* 0x0003e80000100800 */
[----:B------:R-:W-:Y:S04]  /*112a0*/  STL [R1+0x10fc], R3 ;  /* 0x0010fc0301007387 */ /* 0x000fe80000100800 */
[----:B---3--:R-:W-:Y:S04]  /*112b0*/  STL [R1+0x1108], R234 ;  /* 0x001108ea01007387 */ /* 0x008fe80000100800 */
[----:B------:R-:W3:Y:S01]  /*112c0*/  LDL.LU.64 R148, [R1+0x1168] ;  /* 0x0011680001947983 */ /* 0x000ee20000300a00 */
[----:B-1----:R-:W-:-:S05]  /*112d0*/  MOV R2, R235 ;  /* 0x000000eb00027202 */ /* 0x002fca0000000f00 */
[----:B------:R4:W-:Y:S02]  /*112e0*/  STL [R1+0x1104], R2 ;  /* 0x0011040201007387 */ /* 0x0009e40000100800 */
[----:B----4-:R-:W-:Y:S02]  /*112f0*/  IMAD.MOV.U32 R2, RZ, RZ, R245 ;  /* 0x000000ffff027224 */ /* 0x010fe400078e00f5 */
[----:B------:R-:W-:Y:S04]  /*11300*/  STL [R1+0x1110], R244 ;  /* 0x001110f401007387 */ /* 0x000fe80000100800 */
[----:B------:R-:W4:Y:S04]  /*11310*/  LDL.LU.64 R150, [R1+0x1170] ;  /* 0x0011700001967983 */ /* 0x000f280000300a00 */
[----:B------:R5:W-:Y:S04]  /*11320*/  STL [R1+0x110c], R2 ;  /* 0x00110c0201007387 */ /* 0x000be80000100800 */
[----:B------:R-:W-:Y:S04]  /*11330*/  STL [R1+0x1118], R14 ;  /* 0x0011180e01007387 */ /* 0x000fe80000100800 */
[----:B------:R-:W-:Y:S04]  /*11340*/  STL [R1+0x1114], R15 ;  /* 0x0011140f01007387 */ /* 0x000fe80000100800 */
[----:B------:R-:W-:Y:S04]  /*11350*/  STL [R1+0x1120], R20 ;  /* 0x0011201401007387 */ /* 0x000fe80000100800 */
[----:B------:R-:W-:Y:S01]  /*11360*/  STL [R1+0x111c], R21 ;  /* 0x00111c1501007387 */ /* 0x000fe20000100800 */
[----:B-----5:R-:W-:-:S03]  /*11370*/  IMAD.MOV.U32 R2, RZ, RZ, R247 ;  /* 0x000000ffff027224 */ /* 0x020fc600078e00f7 */
[----:B------:R-:W-:Y:S04]  /*11380*/  STL [R1+0x1128], R246 ;  /* 0x001128f601007387 */ /* 0x000fe80000100800 */
[----:B------:R-:W5:Y:S04]  /*11390*/  LDL.LU.64 R232, [R1+0x1188] ;  /* 0x0011880001e87983 */ /* 0x000f680000300a00 */
[----:B------:R-:W5:Y:S04]  /*113a0*/  LDL.LU.64 R234, [R1+0x1190] ;  /* 0x0011900001ea7983 */ /* 0x000f680000300a00 */
[----:B------:R1:W-:Y:S02]  /*113b0*/  STL [R1+0x1124], R2 ;  /* 0x0011240201007387 */ /* 0x0003e40000100800 */
[----:B-1----:R-:W-:-:S02]  /*113c0*/  MOV R2, R209 ;  /* 0x000000d100027202 */ /* 0x002fc40000000f00 */
[----:B------:R-:W-:Y:S04]  /*113d0*/  STL [R1+0x1130], R208 ;  /* 0x001130d001007387 */ /* 0x000fe80000100800 */
[----:B------:R-:W-:Y:S04]  /*113e0*/  STL [R1+0x1138], R30 ;  /* 0x0011381e01007387 */ /* 0x000fe80000100800 */
[----:B------:R2:W-:Y:S04]  /*113f0*/  STL [R1+0x112c], R2 ;  /* 0x00112c0201007387 */ /* 0x0005e80000100800 */
[----:B------:R-:W-:Y:S04]  /*11400*/  STL [R1+0x1134], R31 ;  /* 0x0011341f01007387 */ /* 0x000fe80000100800 */
[----:B------:R-:W-:Y:S04]  /*11410*/  STL [R1+0x1140], R6 ;  /* 0x0011400601007387 */ /* 0x000fe80000100800 */
[----:B------:R-:W5:Y:S04]  /*11420*/  LDL.LU.64 R244, [R1+0x11a8] ;  /* 0x0011a80001f47983 */ /* 0x000f680000300a00 */
[----:B------:R-:W-:Y:S04]  /*11430*/  STL [R1+0x113c], R7 ;  /* 0x00113c0701007387 */ /* 0x000fe80000100800 */
[----:B------:R-:W5:Y:S01]  /*11440*/  LDL.LU.64 R246, [R1+0x11b0] ;  /* 0x0011b00001f67983 */ /* 0x000f620000300a00 */
[----:B--2---:R-:W-:-:S03]  /*11450*/  IMAD.MOV.U32 R2, RZ, RZ, R211 ;  /* 0x000000ffff027224 */ /* 0x004fc600078e00d3 */
[----:B------:R1:W-:Y:S04]  /*11460*/  STL [R1+0x1148], R210 ;  /* 0x001148d201007387 */ /* 0x0003e80000100800 */
[----:B------:R-:W2:Y:S04]  /*11470*/  LDL.LU.64 R208, [R1+0x11b8] ;  /* 0x0011b80001d07983 */ /* 0x000ea80000300a00 */
[----:B------:R-:W-:Y:S04]  /*11480*/  STL [R1+0x1150], R220 ;  /* 0x001150dc01007387 */ /* 0x000fe80000100800 */
[----:B------:R1:W-:Y:S04]  /*11490*/  STL [R1+0x1144], R2 ;  /* 0x0011440201007387 */ /* 0x0003e80000100800 */
[----:B-1----:R-:W2:Y:S01]  /*114a0*/  LDL.LU.64 R210, [R1+0x11c8] ;  /* 0x0011c80001d27983 */ /* 0x002ea20000300a00 */
[----:B------:R-:W-:-:S05]  /*114b0*/  IMAD.MOV.U32 R2, RZ, RZ, R221 ;  /* 0x000000ffff027224 */ /* 0x000fca00078e00dd */
[----:B------:R1:W-:Y:S04]  /*114c0*/  STL [R1+0x114c], R2 ;  /* 0x00114c0201007387 */ /* 0x0003e80000100800 */
[----:B------:R3:W-:Y:S04]  /*114d0*/  STL [R1+0x1158], R222 ;  /* 0x001158de01007387 */ /* 0x0007e80000100800 */
[----:B------:R-:W2:Y:S01]  /*114e0*/  LDL.LU.64 R220, [R1+0x11d0] ;  /* 0x0011d00001dc7983 */ /* 0x000ea20000300a00 */
[----:B-1----:R-:W-:-:S03]  /*114f0*/  MOV R2, R223 ;  /* 0x000000df00027202 */ /* 0x002fc60000000f00 */
[----:B------:R-:W-:Y:S04]  /*11500*/  STL [R1+0x1160], R16 ;  /* 0x0011601001007387 */ /* 0x000fe80000100800 */
[----:B------:R1:W-:Y:S04]  /*11510*/  STL [R1+0x1154], R2 ;  /* 0x0011540201007387 */ /* 0x0003e80000100800 */
[----:B------:R-:W-:Y:S04]  /*11520*/  STL [R1+0x115c], R17 ;  /* 0x00115c1101007387 */ /* 0x000fe80000100800 */
[----:B---3--:R-:W-:Y:S04]  /*11530*/  STL [R1+0x1168], R148 ;  /* 0x0011689401007387 */ /* 0x008fe80000100800 */
[----:B------:R-:W3:Y:S01]  /*11540*/  LDL.LU.64 R222, [R1+0x11d8] ;  /* 0x0011d80001de7983 */ /* 0x000ee20000300a00 */
[----:B-1----:R-:W-:-:S03]  /*11550*/  IMAD.MOV.U32 R2, RZ, RZ, R149 ;  /* 0x000000ffff027224 */ /* 0x002fc600078e0095 */
[----:B----4-:R-:W-:Y:S04]  /*11560*/  STL [R1+0x1170], R150 ;  /* 0x0011709601007387 */ /* 0x010fe80000100800 */
[----:B------:R1:W-:Y:S04]  /*11570*/  STL [R1+0x1164], R2 ;  /* 0x0011640201007387 */ /* 0x0003e80000100800 */
[----:B------:R-:W-:Y:S01]  /*11580*/  STL [R1+0x1178], R24 ;  /* 0x0011781801007387 */ /* 0x000fe20000100800 */
[----:B-1----:R-:W-:-:S05]  /*11590*/  IMAD.MOV.U32 R2, RZ, RZ, R151 ;  /* 0x000000ffff027224 */ /* 0x002fca00078e0097 */
[----:B------:R5:W-:Y:S04]  /*115a0*/  STL [R1+0x116c], R2 ;  /* 0x00116c0201007387 */ /* 0x000be80000100800 */
[----:B------:R-:W-:Y:S04]  /*115b0*/  STL [R1+0x1174], R25 ;  /* 0x0011741901007387 */ /* 0x000fe80000100800 */
[----:B------:R-:W-:Y:S04]  /*115c0*/  STL [R1+0x1180], R10 ;  /* 0x0011800a01007387 */ /* 0x000fe80000100800 */
[----:B------:R-:W-:Y:S01]  /*115d0*/  STL [R1+0x117c], R11 ;  /* 0x00117c0b01007387 */ /* 0x000fe20000100800 */
[----:B-----5:R-:W-:-:S03]  /*115e0*/  MOV R2, R233 ;  /* 0x000000e900027202 */ /* 0x020fc60000000f00 */
[----:B------:R-:W-:Y:S04]  /*115f0*/  STL [R1+0x1188], R232 ;  /* 0x001188e801007387 */ /* 0x000fe80000100800 */
[----:B------:R-:W-:Y:S04]  /*11600*/  STL [R1+0x1190], R234 ;  /* 0x001190ea01007387 */ /* 0x000fe80000100800 */
[----:B------:R1:W-:Y:S04]  /*11610*/  STL [R1+0x1184], R2 ;  /* 0x0011840201007387 */ /* 0x0003e80000100800 */
[----:B------:R-:W-:Y:S01]  /*11620*/  STL [R1+0x1198], R26 ;  /* 0x0011981a01007387 */ /* 0x000fe20000100800 */
[----:B-1----:R-:W-:-:S05]  /*11630*/  IMAD.MOV.U32 R2, RZ, RZ, R235 ;  /* 0x000000ffff027224 */ /* 0x002fca00078e00eb */
[----:B------:R1:W-:Y:S04]  /*11640*/  STL [R1+0x118c], R2 ;  /* 0x00118c0201007387 */ /* 0x0003e80000100800 */
[----:B------:R-:W-:Y:S04]  /*11650*/  STL [R1+0x1194], R27 ;  /* 0x0011941b01007387 */ /* 0x000fe80000100800 */
[----:B------:R-:W-:Y:S04]  /*11660*/  STL [R1+0x11a0], R28 ;  /* 0x0011a01c01007387 */ /* 0x000fe80000100800 */
[----:B------:R-:W-:Y:S01]  /*11670*/  STL [R1+0x119c], R29 ;  /* 0x00119c1d01007387 */ /* 0x000fe20000100800 */
[----:B-1----:R-:W-:-:S03]  /*11680*/  IMAD.MOV.U32 R2, RZ, RZ, R245 ;  /* 0x000000ffff027224 */ /* 0x002fc600078e00f5 */
[----:B------:R-:W-:Y:S04]  /*11690*/  STL [R1+0x11a8], R244 ;  /* 0x0011a8f401007387 */ /* 0x000fe80000100800 */
[----:B------:R-:W-:Y:S04]  /*116a0*/  STL [R1+0x11b0], R246 ;  /* 0x0011b0f601007387 */ /* 0x000fe80000100800 */
[----:B------:R1:W-:Y:S02]  /*116b0*/  STL [R1+0x11a4], R2 ;  /* 0x0011a40201007387 */ /* 0x0003e40000100800 */
[----:B-1----:R-:W-:-:S02]  /*116c0*/  MOV R2, R247 ;  /* 0x000000f700027202 */ /* 0x002fc40000000f00 */
[----:B------:R-:W-:-:S05]  /*116d0*/  LOP3.LUT R3, R252, 0x1c, RZ, 0xc0, !PT ;  /* 0x0000001cfc037812 */ /* 0x000fca00078ec0ff */
[----:B------:R-:W-:Y:S01]  /*116e0*/  IMAD R3, R5, 0x2, R3 ;  /* 0x0000000205037824 */ /* 0x000fe200078e0203 */
[----:B--2---:R-:W-:Y:S04]  /*116f0*/  STL [R1+0x11b8], R208 ;  /* 0x0011b8d001007387 */ /* 0x004fe80000100800 */
[----:B------:R1:W-:Y:S04]  /*11700*/  STL [R1+0x11ac], R2 ;  /* 0x0011ac0201007387 */ /* 0x0003e80000100800 */
[----:B------:R-:W-:Y:S01]  /*11710*/  STL [R1+0x11c0], R18 ;  /* 0x0011c01201007387 */ /* 0x000fe20000100800 */
[----:B-1----:R-:W-:-:S05]  /*11720*/  IMAD.MOV.U32 R2, RZ, RZ, R209 ;  /* 0x000000ffff027224 */ /* 0x002fca00078e00d1 */
[----:B------:R1:W-:Y:S04]  /*11730*/  STL [R1+0x11b4], R2 ;  /* 0x0011b40201007387 */ /* 0x0003e80000100800 */
[----:B------:R-:W-:Y:S01]  /*11740*/  STL [R1+0x11bc], R19 ;  /* 0x0011bc1301007387 */ /* 0x000fe20000100800 */
[----:B-1----:R-:W-:-:S03]  /*11750*/  IMAD.MOV.U32 R2, RZ, RZ, R211 ;  /* 0x000000ffff027224 */ /* 0x002fc600078e00d3 */
[----:B------:R-:W-:Y:S01]  /*11760*/  STL [R1+0x11c8], R210 ;  /* 0x0011c8d201007387 */ /* 0x000fe20000100800 */
[----:B------:R-:W-:-:S03]  /*11770*/  MOV R6, R221 ;  /* 0x000000dd00067202 */ /* 0x000fc60000000f00 */
[----:B------:R-:W-:Y:S04]  /*11780*/  STL [R1+0x11d0], R220 ;  /* 0x0011d0dc01007387 */ /* 0x000fe80000100800 */
[----:B------:R-:W-:Y:S04]  /*11790*/  STL [R1+0x11c4], R2 ;  /* 0x0011c40201007387 */ /* 0x000fe80000100800 */
[----:B------:R1:W-:Y:S02]  /*117a0*/  STL [R1+0x11cc], R6 ;  /* 0x0011cc0601007387 */ /* 0x0003e40000100800 */
[----:B-1----:R-:W-:-:S02]  /*117b0*/  LOP3.LUT R6, R252, 0x7, RZ, 0xc0, !PT ;  /* 0x00000007fc067812 */ /* 0x002fc400078ec0ff */
[----:B------:R-:W-:Y:S01]  /*117c0*/  LOP3.LUT R2, R252, 0x3, RZ, 0xc0, !PT ;  /* 0x00000003fc027812 */ /* 0x000fe200078ec0ff */
[----:B---3--:R-:W-:Y:S02]  /*117d0*/  IMAD.MOV.U32 R7, RZ, RZ, R223 ;  /* 0x000000ffff077224 */ /* 0x008fe400078e00df */
[----:B------:R-:W-:Y:S01]  /*117e0*/  IMAD R5, R6, 0x90, RZ ;  /* 0x0000009006057824 */ /* 0x000fe200078e02ff */
[----:B------:R-:W-:Y:S02]  /*117f0*/  SHF.L.U32 R6, R252, 0x1, RZ ;  /* 0x00000001fc067819 */ /* 0x000fe400000006ff */
[----:B------:R-:W-:Y:S01]  /*11800*/  SHF.R.S32.HI R252, RZ, 0x1f, R4 ;  /* 0x0000001ffffc7819 */ /* 0x000fe20000011404 */
[----:B------:R1:W-:Y:S01]  /*11810*/  STL [R1+0x11d8], R222 ;  /* 0x0011d8de01007387 */ /* 0x0003e20000100800 */
[----:B------:R-:W-:Y:S02]  /*11820*/  LOP3.LUT R5, R5, 0x30, R6, 0x78, !PT ;  /* 0x0000003005057812 */ /* 0x000fe400078e7806 */
[C---:B------:R-:W-:Y:S01]  /*11830*/  SHF.L.U64.HI R252, R4.reuse, 0x2, R252 ;  /* 0x0000000204fc7819 */ /* 0x040fe200000102fc */
[----:B------:R2:W-:Y:S01]  /*11840*/  STL [R1+0x11d4], R7 ;  /* 0x0011d40701007387 */ /* 0x0005e20000100800 */
[----:B------:R-:W-:-:S03]  /*11850*/  IMAD.SHL.U32 R4, R4, 0x4, RZ ;  /* 0x0000000404047824 */ /* 0x000fc600078e00ff */
[----:B------:R2:W-:Y:S04]  /*11860*/  STL [R1+0x11e0], R8 ;  /* 0x0011e00801007387 */ /* 0x0005e80000100800 */
[----:B------:R2:W-:Y:S04]  /*11870*/  STL [R1+0x11dc], R9 ;  /* 0x0011dc0901007387 */ /* 0x0005e80000100800 */
[----:B------:R2:W-:Y:S04]  /*11880*/  STL [R1+0x5b4], R5 ;  /* 0x0005b40501007387 */ /* 0x0005e80000100800 */
[----:B------:R2:W-:Y:S04]  /*11890*/  STL [R1+0x5a0], RZ ;  /* 0x0005a0ff01007387 */ /* 0x0005e80000100800 */
[----:B------:R2:W-:Y:S04]  /*118a0*/  STL [R1+0x5b0], R4 ;  /* 0x0005b00401007387 */ /* 0x0005e80000100800 */
        /* <DEDUP_REMOVED lines=323> */
[----:B------:R-:W-:Y:S01]  /*12ce0*/  IMAD R2, R2, 0x820, RZ ;  /* 0x0000082002027824 */ /* 0x000fe200078e02ff */
[----:B------:R-:W-:-:S04]  /*12cf0*/  USHF.R.S32.HI UR8, URZ, 0x1f, UR5 ;  /* 0x0000001f3f087899 */ /* 0x000fc80008011405 */
[----:B------:R-:W-:Y:S02]  /*12d00*/  LOP3.LUT R3, R2, R3, RZ, 0x3c, !PT ;  /* 0x0000000302037212 */ /* 0x000fe400078e3cff */
[----:B------:R-:W-:Y:S01]  /*12d10*/  SHF.R.S32.HI R2, RZ, 0x1f, R0 ;  /* 0x0000001fff027819 */ /* 0x000fe20000011400 */
[----:B------:R-:W-:Y:S01]  /*12d20*/  ULEA.HI UR5, UR8, UR5, URZ, 0x5 ;  /* 0x0000000508057291 */ /* 0x000fe2000f8f283f */
[----:B------:R-:W-:Y:S02]  /*12d30*/  CS2R R92, SRZ ;  /* 0x00000000005c7805 */ /* 0x000fe4000001ff00 */
[----:B------:R-:W-:Y:S02]  /*12d40*/  CS2R R94, SRZ ;  /* 0x00000000005e7805 */ /* 0x000fe4000001ff00 */
[C---:B------:R-:W-:Y:S01]  /*12d50*/  SHF.L.U64.HI R2, R0.reuse, 0x2, R2 ;  /* 0x0000000200027819 */ /* 0x040fe20000010202 */
[----:B------:R-:W-:Y:S01]  /*12d60*/  IMAD.SHL.U32 R0, R0, 0x4, RZ ;  /* 0x0000000400007824 */ /* 0x000fe200078e00ff */
        /* <DEDUP_REMOVED lines=91> */
[----:B-1----:R-:W-:Y:S01]  /*13320*/  CS2R R222, SRZ ;  /* 0x0000000000de7805 */ /* 0x002fe2000001ff00 */
[----:B------:R-:W-:Y:S01]  /*13330*/  UMOV UR4, URZ ;  /* 0x0000003f00047c82 */ /* 0x000fe20008000000 */
[----:B------:R-:W-:Y:S01]  /*13340*/  UMOV UR9, 0x1 ;  /* 0x0000000100097882 */ /* 0x000fe20000000000 */
[----:B------:R-:W-:Y:S01]  /*13350*/  USHF.R.S32.HI UR5, URZ, 0x5, UR5 ;  /* 0x000000053f057899 */ /* 0x000fe20008011405 */
[----:B--2---:R-:W-:-:S11]  /*13360*/  UMOV UR8, 0xffffffff ;  /* 0xffffffff00087882 */ /* 0x004fd60000000000 */
.L_x_1:
[----:B------:R-:W1:Y:S01]  /*13370*/  S2R R4, SR_TID.X ;  /* 0x0000000000047919 */ /* 0x000e620000002100 */
[----:B------:R-:W-:-:S04]  /*13380*/  DEPBAR.LE SB0, 0x2 ;  /* 0x000080800000791a */ /* 0x000fc80000000000 */
[----:B------:R-:W-:Y:S01]  /*13390*/  UIADD3 UR8, UR8, 0x1, URZ ;  /* 0x0000000108087890 */ /* 0x000fe2000fffe03f */
[----:B------:R-:W2:Y:S03]  /*133a0*/  LDL.LU.64 R248, [R1+0x570] ;  /* 0x0005700001f87983 */ /* 0x000ea60000300a00 */
[----:B------:R-:W-:Y:S01]  /*133b0*/  UISETP.GT.AND UP0, UPT, UR8, 0x1, UPT ;  /* 0x000000010800788c */ /* 0x000fe2000bf04270 */
[----:B------:R-:W2:Y:S03]  /*133c0*/  LDL.LU.64 R250, [R1+0x578] ;  /* 0x0005780001fa7983 */ /* 0x000ea60000300a00 */
[----:B------:R-:W-:Y:S01]  /*133d0*/  USEL UR8, UR8, URZ, !UP0 ;  /* 0x0000003f08087287 */ /* 0x000fe2000c000000 */
[----:B------:R-:W3:Y:S03]  /*133e0*/  LDL.LU.64 R216, [R1+0x560] ;  /* 0x0005600001d87983 */ /* 0x000ee60000300a00 */
[----:B------:R-:W-:Y:S01]  /*133f0*/  ULEA UR11, UR8, UR6, 0xd ;  /* 0x00000006080b7291 */ /* 0x000fe2000f8e683f */
[----:B------:R-:W3:Y:S04]  /*13400*/  LDL.LU.64 R218, [R1+0x568] ;  /* 0x0005680001da7983 */ /* 0x000ee80000300a00 */
[----:B------:R-:W-:Y:S04]  /*13410*/  STL.64 [R1+0x1950], R50 ;  /* 0x0019503201007387 */ /* 0x000fe80000100a00 */
[----:B------:R-:W-:Y:S04]  /*13420*/  STL.64 [R1+0x1948], R48 ;  /* 0x0019483001007387 */ /* 0x000fe80000100a00 */
[----:B------:R-:W-:Y:S01]  /*13430*/  STL.64 [R1+0x1940], R54 ;  /* 0x0019403601007387 */ /* 0x000fe20000100a00 */
[----:B-1----:R-:W-:-:S02]  /*13440*/  LOP3.LUT R200, R4, 0x7, RZ, 0xc0, !PT ;  /* 0x0000000704c87812 */ /* 0x002fc400078ec0ff */
[----:B------:R-:W-:Y:S01]  /*13450*/  SHF.L.U32 R201, R4, 0x1, RZ ;  /* 0x0000000104c97819 */ /* 0x000fe200000006ff */
[----:B------:R1:W-:Y:S02]  /*13460*/  STL.64 [R1+0x1938], R52 ;  /* 0x0019383401007387 */ /* 0x0003e40000100a00 */
[----:B------:R-:W-:-:S05]  /*13470*/  IMAD R200, R200, 0x90, RZ ;  /* 0x00000090c8c87824 */ /* 0x000fca00078e02ff */
[----:B------:R-:W-:Y:S01]  /*13480*/  LOP3.LUT R200, R200, 0x30, R201, 0x78, !PT ;  /* 0x00000030c8c87812 */ /* 0x000fe200078e78c9 */
[----:B------:R-:W-:Y:S06]  /*13490*/  BAR.SYNC.DEFER_BLOCKING 0x0 ;  /* 0x0000000000007b1d */ /* 0x000fec0000010000 */
[----:B-1----:R-:W4:Y:S04]  /*134a0*/  LDL.LU.64 R52, [R1+0x580] ;  /* 0x0005800001347983 */ /* 0x002f280000300a00 */
[----:B------:R-:W4:Y:S04]  /*134b0*/  LDL.LU.64 R54, [R1+0x588] ;  /* 0x0005880001367983 */ /* 0x000f280000300a00 */
[----:B------:R-:W-:Y:S04]  /*134c0*/  STL.64 [R1+0x1930], R58 ;  /* 0x0019303a01007387 */ /* 0x000fe80000100a00 */
[----:B------:R1:W-:Y:S04]  /*134d0*/  STL.64 [R1+0x1928], R56 ;  /* 0x0019283801007387 */ /* 0x0003e80000100a00 */
[----:B------:R-:W1:Y:S04]  /*134e0*/  LDSM.16.M88.4 R4, [R200+UR11+0x20000] ;  /* 0x0200000bc804783b */ /* 0x000e680008000200 */
[----:B------:R-:W1:Y:S04]  /*134f0*/  LDSM.16.M88.4 R8, [R200+UR11+0x20400] ;  /* 0x0204000bc808783b */ /* 0x000e680008000200 */
[----:B-1----:R-:W2:Y:S04]  /*13500*/  LDL.LU.64 R56, [R1+0x590] ;  /* 0x0005900001387983 */ /* 0x002ea80000300a00 */
[----:B------:R-:W2:Y:S04]  /*13510*/  LDL.LU.64 R58, [R1+0x598] ;  /* 0x00059800013a7983 */ /* 0x000ea80000300a00 */
[----:B------:R-:W1:Y:S04]  /*13520*/  LDSM.16.M88.4 R28, [R200+UR11+0x20800] ;  /* 0x0208000bc81c783b */ /* 0x000e680008000200 */
[----:B------:R-:W-:Y:S04]  /*13530*/  STL.64 [R1+0x1920], R62 ;  /* 0x0019203e01007387 */ /* 0x000fe80000100a00 */
[----:B------:R1:W-:Y:S04]  /*13540*/  STL.64 [R1+0x1918], R60 ;  /* 0x0019183c01007387 */ /* 0x0003e80000100a00 */
[----:B------:R-:W1:Y:S04]  /*13550*/  LDSM.16.M88.4 R24, [R200+UR11+0x20c00] ;  /* 0x020c000bc818783b */ /* 0x000e680008000200 */
[----:B------:R-:W1:Y:S04]  /*13560*/  LDSM.16.M88.4 R20, [R200+UR11+0x21000] ;  /* 0x0210000bc814783b */ /* 0x000e680008000200 */
[----:B-1----:R-:W3:Y:S04]  /*13570*/  LDL.LU.64 R60, [R1+0x5a0] ;  /* 0x0005a000013c7983 */ /* 0x002ee80000300a00 */
[----:B------:R-:W3:Y:S01]  /*13580*/  LDL.LU.64 R62, [R1+0x5a8] ;  /* 0x0005a800013e7983 */ /* 0x000ee20000300a00 */
[----:B------:R-:W-:Y:S01]  /*13590*/  ULEA UR10, UR8, UR6, 0x10 ;  /* 0x00000006080a7291 */ /* 0x000fe2000f8e803f */
[----:B------:R-:W-:-:S02]  /*135a0*/  LOP3.LUT R215, R3, 0x20, RZ, 0x3c, !PT ;  /* 0x0000002003d77812 */ /* 0x000fc400078e3cff */
[----:B------:R-:W-:Y:S04]  /*135b0*/  STL.64 [R1+0x1910], R66 ;  /* 0x0019104201007387 */ /* 0x000fe80000100a00 */
[----:B------:R-:W-:Y:S04]  /*135c0*/  STL.64 [R1+0x1908], R64 ;  /* 0x0019084001007387 */ /* 0x000fe80000100a00 */
[----:B------:R-:W1:Y:S04]  /*135d0*/  LDSM.16.M88.4 R16, [R200+UR11+0x21400] ;  /* 0x0214000bc810783b */ /* 0x000e680008000200 */
[----:B------:R-:W-:Y:S04]  /*135e0*/  STL.64 [R1+0x1900], R70 ;  /* 0x0019004601007387 */ /* 0x000fe80000100a00 */
[----:B------:R-:W-:Y:S04]  /*135f0*/  STL.64 [R1+0x18f8], R68 ;  /* 0x0018f84401007387 */ /* 0x000fe80000100a00 */
[----:B------:R-:W1:Y:S04]  /*13600*/  LDSM.16.M88.4 R12, [R200+UR11+0x21800] ;  /* 0x0218000bc80c783b */ /* 0x000e680008000200 */
[----:B------:R-:W-:Y:S04]  /*13610*/  STL.64 [R1+0x18f0], R74 ;  /* 0x0018f04a01007387 */ /* 0x000fe80000100a00 */
        /* <DEDUP_REMOVED lines=15> */
[----:B------:R-:W-:Y:S04]  /*13710*/  STL [R1+0x1874], R208 ;  /* 0x001874d001007387 */ /* 0x000fe80000100800 */
        /* <DEDUP_REMOVED lines=20> */
[----:B-1----:R-:W-:Y:S04]  /*13860*/  STL [R1+0x184c], R18 ;  /* 0x00184c1201007387 */ /* 0x002fe80000100800 */
[----:B------:R-:W-:Y:S04]  /*13870*/  STL [R1+0x1848], R19 ;  /* 0x0018481301007387 */ /* 0x000fe80000100800 */
[----:B------:R-:W-:Y:S04]  /*13880*/  STL [R1+0x17fc], R14 ;  /* 0x0017fc0e01007387 */ /* 0x000fe80000100800 */
[----:B------:R-:W-:Y:S04]  /*13890*/  STL [R1+0x17f8], R15 ;  /* 0x0017f80f01007387 */ /* 0x000fe80000100800 */
[----:B------:R-:W3:Y:S04]  /*138a0*/  LDL.LU.64 R48, [R1+0x550] ;  /* 0x0005500001307983 */ /* 0x000ee80000300a00 */
[----:B------:R-:W3:Y:S04]  /*138b0*/  LDL.LU.64 R50, [R1+0x558] ;  /* 0x0005580001327983 */ /* 0x000ee80000300a00 */
[----:B------:R-:W-:Y:S04]  /*138c0*/  LDS R192, [R3+UR10] ;  /* 0x0000000a03c07984 */ /* 0x000fe80008000800 */
[----:B------:R-:W-:Y:S04]  /*138d0*/  LDS R194, [R3+UR10+0x2000] ;  /* 0x0020000a03c27984 */ /* 0x000fe80008000800 */
[----:B------:R-:W-:Y:S04]  /*138e0*/  LDS R193, [R215+UR10] ;  /* 0x0000000ad7c17984 */ /* 0x000fe80008000800 */
[----:B------:R-:W4:Y:S04]  /*138f0*/  LDS R195, [R215+UR10+0x2000] ;  /* 0x0020000ad7c37984 */ /* 0x000f280008000800 */
[----:B------:R-:W1:Y:S04]  /*13900*/  LDSM.16.M88.4 R240, [R200+UR11+0x21c00] ;  /* 0x021c000bc8f0783b */ /* 0x000e680008000200 */
[----:B------:R-:W-:Y:S04]  /*13910*/  LDS R196, [R3+UR10+0x80] ;  /* 0x0000800a03c47984 */ /* 0x000fe80008000800 */
[----:B------:R-:W-:Y:S04]  /*13920*/  LDS R198, [R3+UR10+0x2080] ;  /* 0x0020800a03c67984 */ /* 0x000fe80008000800 */
[----:B------:R-:W-:Y:S04]  /*13930*/  LDS R197, [R215+UR10+0x80] ;  /* 0x0000800ad7c57984 */ /* 0x000fe80008000800 */
[----:B------:R-:W3:Y:S04]  /*13940*/  LDS R199, [R215+UR10+0x2080] ;  /* 0x0020800ad7c77984 */ /* 0x000ee80008000800 */
[----:B------:R-:W-:Y:S04]  /*13950*/  LDS R200, [R3+UR10+0x100] ;  /* 0x0001000a03c87984 */ /* 0x000fe80008000800 */
[----:B------:R-:W-:Y:S04]  /*13960*/  LDS R202, [R3+UR10+0x2100] ;  /* 0x0021000a03ca7984 */ /* 0x000fe80008000800 */
[----:B------:R-:W-:Y:S04]  /*13970*/  LDS R201, [R215+UR10+0x100] ;  /* 0x0001000ad7c97984 */ /* 0x000fe80008000800 */
[----:B------:R-:W3:Y:S01]  /*13980*/  LDS R203, [R215+UR10+0x2100] ;  /* 0x0021000ad7cb7984 */ /* 0x000ee20008000800 */
[C---:B----4-:R-:W-:Y:S03]  /*13990*/  HMMA.1688.F32.TF32 R52, R192.reuse, R28, R52 ;  /* 0x0000001cc034723c */ /* 0x050fe60000081034 */
[----:B------:R-:W-:Y:S04]  /*139a0*/  LDS R204, [R3+UR10+0x180] ;  /* 0x0001800a03cc7984 */ /* 0x000fe80008000800 */
[----:B------:R-:W-:Y:S04]  /*139b0*/  LDS R206, [R3+UR10+0x2180] ;  /* 0x0021800a03ce7984 */ /* 0x000fe80008000800 */
[----:B------:R-:W-:Y:S04]  /*139c0*/  LDS R205, [R215+UR10+0x180] ;  /* 0x0001800ad7cd7984 */ /* 0x000fe80008000800 */
[----:B------:R-:W4:Y:S04]  /*139d0*/  LDS R207, [R215+UR10+0x2180] ;  /* 0x0021800ad7cf7984 */ /* 0x000f280008000800 */
[----:B------:R-:W-:Y:S01]  /*139e0*/  LDS R213, [R215+UR10+0x780] ;  /* 0x0007800ad7d57984 */ /* 0x000fe20008000800 */
[----:B--2---:R-:W-:Y:S03]  /*139f0*/  HMMA.1688.F32.TF32 R56, R192, R8, R56 ;  /* 0x00000008c038723c */ /* 0x004fe60000081038 */
[----:B------:R-:W-:Y:S01]  /*13a00*/  LDS R212, [R3+UR10+0x780] ;  /* 0x0007800a03d47984 */ /* 0x000fe20008000800 */
[----:B------:R-:W-:Y:S01]  /*13a10*/  IMAD.MOV.U32 R220, RZ, RZ, R52 ;  /* 0x000000ffffdc7224 */ /* 0x000fe200078e0034 */
[----:B------:R-:W-:Y:S01]  /*13a20*/  MOV R222, R54 ;  /* 0x0000003600de7202 */ /* 0x000fe20000000f00 */
[----:B------:R-:W-:Y:S01]  /*13a30*/  IMAD.MOV.U32 R221, RZ, RZ, R53 ;  /* 0x000000ffffdd7224 */ /* 0x000fe200078e0035 */
[----:B------:R-:W-:Y:S01]  /*13a40*/  LDS R214, [R3+UR10+0x2780] ;  /* 0x0027800a03d67984 */ /* 0x000fe20008000800 */
[----:B------:R-:W-:-:S02]  /*13a50*/  IMAD.MOV.U32 R223, RZ, RZ, R55 ;  /* 0x000000ffffdf7224 */ /* 0x000fc400078e0037 */
[----:B------:R-:W-:Y:S01]  /*13a60*/  HMMA.1688.F32.TF32 R52, R192, R24, R248 ;  /* 0x00000018c034723c */ /* 0x000fe200000810f8 */
[----:B-1----:R-:W-:Y:S04]  /*13a70*/  STL [R1+0x17f4], R242 ;  /* 0x0017f4f201007387 */ /* 0x002fe80000100800 */
[----:B------:R-:W-:Y:S08]  /*13a80*/  STL [R1+0x17f0], R243 ;  /* 0x0017f0f301007387 */ /* 0x000ff00000100800 */
[----:B------:R-:W-:Y:S10]  /*13a90*/  STL.64 [R1+0x590], R56 ;  /* 0x0005903801007387 */ /* 0x000ff40000100a00 */
[----:B------:R3:W-:Y:S01]  /*13aa0*/  STL.64 [R1+0x570], R52 ;  /* 0x0005703401007387 */ /* 0x0007e20000100a00 */
[----:B------:R-:W-:Y:S01]  /*13ab0*/  IMAD.MOV.U32 R18, RZ, RZ, R54 ;  /* 0x000000ffff127224 */ /* 0x000fe200078e0036 */
[----:B------:R-:W-:-:S02]  /*13ac0*/  MOV R19, R55 ;  /* 0x0000003700137202 */ /* 0x000fc40000000f00 */
[----:B---3--:R-:W-:-:S15]  /*13ad0*/  HMMA.1688.F32.TF32 R52, R192, R20, R216 ;  /* 0x00000014c034723c */ /* 0x008fde00000810d8 */
[----:B------:R-:W-:-:S09]  /*13ae0*/  NOP ;  /* 0x0000000000007918 */ /* 0x000fd20000000000 */
[----:B------:R-:W-:Y:S01]  /*13af0*/  IMAD.MOV.U32 R22, RZ, RZ, R52 ;  /* 0x000000ffff167224 */ /* 0x000fe200078e0034 */
[----:B------:R-:W-:Y:S01]  /*13b00*/  MOV R26, R54 ;  /* 0x00000036001a7202 */ /* 0x000fe20000000f00 */
[----:B------:R-:W-:Y:S02]  /*13b10*/  IMAD.MOV.U32 R23, RZ, RZ, R53 ;  /* 0x000000ffff177224 */ /* 0x000fe400078e0035 */
[----:B------:R-:W-:Y:S01]  /*13b20*/  IMAD.MOV.U32 R10, RZ, RZ, R55 ;  /* 0x000000ffff0a7224 */ /* 0x000fe200078e0037 */
[----:B------:R-:W-:-:S15]  /*13b30*/  HMMA.1688.F32.TF32 R48, R192, R16, R48 ;  /* 0x00000010c030723c */ /* 0x000fde0000081030 */
[----:B------:R-:W-:-:S09]  /*13b40*/  NOP ;  /* 0x0000000000007918 */ /* 0x000fd20000000000 */
[----:B------:R-:W-:Y:S01]  /*13b50*/  IMAD.MOV.U32 R11, RZ, RZ, R48 ;  /* 0x000000ffff0b7224 */ /* 0x000fe200078e0030 */
[----:B------:R-:W-:Y:S01]  /*13b60*/  MOV R27, R49 ;  /* 0x00000031001b7202 */ /* 0x000fe20000000f00 */
[----:B------:R-:W-:Y:S01]  /*13b70*/  IMAD.MOV.U32 R30, RZ, RZ, R50 ;  /* 0x000000ffff1e7224 */ /* 0x000fe200078e0032 */
[----:B------:R-:W2:Y:S01]  /*13b80*/  LDL.LU.64 R48, [R1+0x540] ;  /* 0x0005400001307983 */ /* 0x000ea20000300a00 */
[----:B------:R-:W-:-:S03]  /*13b90*/  IMAD.MOV.U32 R31, RZ, RZ, R51 ;  /* 0x000000ffff1f7224 */ /* 0x000fc600078e0033 */
[----:B------:R-:W2:Y:S04]  /*13ba0*/  LDL.LU.64 R50, [R1+0x548] ;  /* 0x0005480001327983 */ /* 0x000ea80000300a00 */
[----:B------:R-:W3:Y:S04]  /*13bb0*/  LDL.LU.64 R52, [R1+0x530] ;  /* 0x0005300001347983 */ /* 0x000ee80000300a00 */
[----:B------:R-:W3:Y:S01]  /*13bc0*/  LDL.LU.64 R54, [R1+0x538] ;  /* 0x0005380001367983 */ /* 0x000ee20000300a00 */
[----:B------:R-:W-:Y:S01]  /*13bd0*/  HMMA.1688.F32.TF32 R60, R192, R4, R60 ;  /* 0x00000004c03c723c */ /* 0x000fe2000008103c */
[----:B------:R-:W-:Y:S01]  /*13be0*/  IMAD.MOV.U32 R6, RZ, RZ, R58 ;  /* 0x000000ffff067224 */ /* 0x000fe200078e003a */
[----:B------:R-:W-:Y:S01]  /*13bf0*/  MOV R7, R59 ;  /* 0x0000003b00077202 */ /* 0x000fe20000000f00 */
[----:B------:R-:W4:Y:S04]  /*13c00*/  LDL.LU.64 R56, [R1+0x520] ;  /* 0x0005200001387983 */ /* 0x000f280000300a00 */
[----:B------:R-:W4:-:S15]  /*13c10*/  LDL.LU.64 R58, [R1+0x528] ;  /* 0x00052800013a7983 */ /* 0x000f1e0000300a00 */
[----:B------:R-:W-:-:S02]  /*13c20*/  NOP ;  /* 0x0000000000007918 */ /* 0x000fc40000000000 */
[----:B------:R-:W-:Y:S01]  /*13c30*/  IMAD.MOV.U32 R208, RZ, RZ, R60 ;  /* 0x000000ffffd07224 */ /* 0x000fe200078e003c */
[----:B------:R-:W-:Y:S01]  /*13c40*/  MOV R210, R62 ;  /* 0x0000003e00d27202 */ /* 0x000fe20000000f00 */
[----:B------:R-:W-:Y:S02]  /*13c50*/  IMAD.MOV.U32 R209, RZ, RZ, R61 ;  /* 0x000000ffffd17224 */ /* 0x000fe400078e003d */
[----:B------:R-:W-:Y:S01]  /*13c60*/  IMAD.MOV.U32 R211, RZ, RZ, R63 ;  /* 0x000000ffffd37224 */ /* 0x000fe200078e003f */
[----:B------:R-:W4:Y:S04]  /*13c70*/  LDL.LU.64 R60, [R1+0x510] ;  /* 0x00051000013c7983 */ /* 0x000f280000300a00 */
        /* <DEDUP_REMOVED lines=24> */
[----:B------:R-:W4:Y:S01]  /*13e00*/  LDL.LU.64 R86, [R1+0x5c8] ;  /* 0x0005c80001567983 */ /* 0x000f220000300a00 */
[C---:B--2---:R-:W-:Y:S06]  /*13e10*/  HMMA.1688.F32.TF32 R48, R192.reuse, R12, R48 ;  /* 0x0000000cc030723c */ /* 0x044fec0000081030 */
[----:B---3--:R-:W-:-:S15]  /*13e20*/  HMMA.1688.F32.TF32 R192, R192, R240, R52 ;  /* 0x000000f0c0c0723c */ /* 0x008fde0000081034 */
[----:B------:R-:W-:-:S02]  /*13e30*/  NOP ;  /* 0x0000000000007918 */ /* 0x000fc40000000000 */
[----:B------:R-:W-:Y:S04]  /*13e40*/  STL.64 [R1+0x540], R48 ;  /* 0x0005403001007387 */ /* 0x000fe80000100a00 */
[----:B------:R1:W-:Y:S04]  /*13e50*/  STL.64 [R1+0x548], R50 ;  /* 0x0005483201007387 */ /* 0x0003e80000100a00 */
[----:B-1----:R-:W2:Y:S04]  /*13e60*/  LDL.LU.64 R50, [R1+0x1950] ;  /* 0x0019500001327983 */ /* 0x002ea80000300a00 */
[----:B------:R-:W2:Y:S04]  /*13e70*/  LDL.LU.64 R48, [R1+0x1948] ;  /* 0x0019480001307983 */ /* 0x000ea80000300a00 */
[----:B------:R-:W3:Y:S04]  /*13e80*/  LDL.LU.64 R54, [R1+0x1940] ;  /* 0x0019400001367983 */ /* 0x000ee80000300a00 */
[----:B------:R-:W3:Y:S04]  /*13e90*/  LDL.LU.64 R52, [R1+0x1938] ;  /* 0x0019380001347983 */ /* 0x000ee80000300a00 */
[----:B------:R1:W-:Y:S04]  /*13ea0*/  STL.64 [R1+0x530], R192 ;  /* 0x000530c001007387 */ /* 0x0003e80000100a00 */
[----:B------:R4:W-:Y:S04]  /*13eb0*/  STL.64 [R1+0x538], R194 ;  /* 0x000538c201007387 */ /* 0x0009e80000100a00 */
[----:B-1----:R-:W2:Y:S04]  /*13ec0*/  LDL.LU.64 R192, [R1+0x630] ;  /* 0x0006300001c07983 */ /* 0x002ea80000300a00 */
[----:B----4-:R-:W2:Y:S01]  /*13ed0*/  LDL.LU.64 R194, [R1+0x638] ;  /* 0x0006380001c27983 */ /* 0x010ea20000300a00 */
[C---:B------:R-:W-:Y:S06]  /*13ee0*/  HMMA.1688.F32.TF32 R56, R196.reuse, R4, R56 ;  /* 0x00000004c438723c */ /* 0x040fec0000081038 */
[C---:B------:R-:W-:Y:S06]  /*13ef0*/  HMMA.1688.F32.TF32 R60, R196.reuse, R8, R60 ;  /* 0x00000008c43c723c */ /* 0x040fec000008103c */
[C---:B------:R-:W-:Y:S06]  /*13f00*/  HMMA.1688.F32.TF32 R64, R196.reuse, R28, R64 ;  /* 0x0000001cc440723c */ /* 0x040fec0000081040 */
[C---:B------:R-:W-:Y:S06]  /*13f10*/  HMMA.1688.F32.TF32 R68, R196.reuse, R24, R68 ;  /* 0x00000018c444723c */ /* 0x040fec0000081044 */
[C---:B------:R-:W-:Y:S01]  /*13f20*/  HMMA.1688.F32.TF32 R72, R196.reuse, R20, R72 ;  /* 0x00000014c448723c */ /* 0x040fe20000081048 */
[----:B------:R-:W-:Y:S05]  /*13f30*/  STL.64 [R1+0x520], R56 ;  /* 0x0005203801007387 */ /* 0x000fea0000100a00 */
[C---:B------:R-:W-:Y:S01]  /*13f40*/  HMMA.1688.F32.TF32 R76, R196.reuse, R16, R76 ;  /* 0x00000010c44c723c */ /* 0x040fe2000008104c */
[----:B------:R1:W-:Y:S05]  /*13f50*/  STL.64 [R1+0x528], R58 ;  /* 0x0005283a01007387 */ /* 0x0003ea0000100a00 */
[----:B------:R-:W-:Y:S01]  /*13f60*/  HMMA.1688.F32.TF32 R80, R196, R12, R80 ;  /* 0x0000000cc450723c */ /* 0x000fe20000081050 */
[----:B-1----:R-:W4:Y:S04]  /*13f70*/  LDL.LU.64 R58, [R1+0x1930] ;  /* 0x00193000013a7983 */ /* 0x002f280000300a00 */
[----:B------:R-:W4:Y:S04]  /*13f80*/  LDL.LU.64 R56, [R1+0x1928] ;  /* 0x0019280001387983 */ /* 0x000f280000300a00 */
[----:B------:R-:W-:Y:S04]  /*13f90*/  STL.64 [R1+0x510], R60 ;  /* 0x0005103c01007387 */ /* 0x000fe80000100a00 */
[----:B------:R1:W-:Y:S04]  /*13fa0*/  STL.64 [R1+0x518], R62 ;  /* 0x0005183e01007387 */ /* 0x0003e80000100a00 */
        /* <DEDUP_REMOVED lines=11> */
[----:B------:R1:W-:Y:S01]  /*14060*/  STL.64 [R1+0x4e8], R74 ;  /* 0x0004e84a01007387 */ /* 0x0003e20000100a00 */
[C---:B------:R-:W-:Y:S03]  /*14070*/  HMMA.1688.F32.TF32 R248, R200.reuse, R4, R248 ;  /* 0x00000004c8f8723c */ /* 0x040fe600000810f8 */
        /* <DEDUP_REMOVED lines=9> */
[----:B------:R-:W4:Y:S01]  /*14110*/  LDL.LU.64 R80, [R1+0x18c8] ;  /* 0x0018c80001507983 */ /* 0x000f220000300a00 */
[----:B------:R-:W-:Y:S06]  /*14120*/  HMMA.1688.F32.TF32 R216, R200, R24, R216 ;  /* 0x00000018c8d8723c */ /* 0x000fec00000810d8 */
[----:B--2---:R-:W-:Y:S06]  /*14130*/  HMMA.1688.F32.TF32 R192, R196, R240, R192 ;  /* 0x000000f0c4c0723c */ /* 0x004fec00000810c0 */
[----:B------:R-:W-:-:S15]  /*14140*/  HMMA.1688.F32.TF32 R196, R200, R8, R244 ;  /* 0x00000008c8c4723c */ /* 0x000fde00000810f4 */
[----:B------:R-:W-:-:S02]  /*14150*/  NOP ;  /* 0x0000000000007918 */ /* 0x000fc40000000000 */
[----:B------:R-:W-:Y:S04]  /*14160*/  STL.64 [R1+0x4b0], R192 ;  /* 0x0004b0c001007387 */ /* 0x000fe80000100a00 */
[----:B------:R1:W-:Y:S02]  /*14170*/  STL.64 [R1+0x4b8], R194 ;  /* 0x0004b8c201007387 */ /* 0x0003e40000100a00 */
[C---:B-1----:R-:W-:Y:S02]  /*14180*/  HMMA.1688.F32.TF32 R192, R200.reuse, R28, R232 ;  /* 0x0000001cc8c0723c */ /* 0x042fe400000810e8 */
[----:B------:R-:W-:Y:S04]  /*14190*/  STL.64 [R1+0x4a0], R248 ;  /* 0x0004a0f801007387 */ /* 0x000fe80000100a00 */
[----:B------:R-:W-:Y:S04]  /*141a0*/  STL.64 [R1+0x4a8], R250 ;  /* 0x0004a8fa01007387 */ /* 0x000fe80000100a00 */
[----:B------:R-:W-:Y:S04]  /*141b0*/  STL.64 [R1+0x490], R196 ;  /* 0x000490c401007387 */ /* 0x000fe80000100a00 */
[----:B------:R1:W-:Y:S09]  /*141c0*/  STL.64 [R1+0x498], R198 ;  /* 0x000498c601007387 */ /* 0x0003f20000100a00 */
[----:B------:R-:W-:Y:S01]  /*141d0*/  STL.64 [R1+0x480], R192 ;  /* 0x000480c001007387 */ /* 0x000fe20000100a00 */
[C---:B-1----:R-:W-:Y:S03]  /*141e0*/  HMMA.1688.F32.TF32 R196, R200.reuse, R20, R148 ;  /* 0x00000014c8c4723c */ /* 0x042fe60000081094 */
[----:B------:R1:W-:Y:S03]  /*141f0*/  STL.64 [R1+0x488], R194 ;  /* 0x000488c201007387 */ /* 0x0003e60000100a00 */
[C---:B------:R-:W-:Y:S06]  /*14200*/  HMMA.1688.F32.TF32 R148, R200.reuse, R12, R84 ;  /* 0x0000000cc894723c */ /* 0x040fec0000081054 */
[C---:B-1----:R-:W-:Y:S06]  /*14210*/  HMMA.1688.F32.TF32 R192, R200.reuse, R16, R88 ;  /* 0x00000010c8c0723c */ /* 0x042fec0000081058 */
[----:B-----5:R-:W-:Y:S01]  /*14220*/  HMMA.1688.F32.TF32 R88, R200, R240, R92 ;  /* 0x000000f0c858723c */ /* 0x020fe2000008105c */
[----:B------:R-:W-:Y:S05]  /*14230*/  STL.64 [R1+0x470], R216 ;  /* 0x000470d801007387 */ /* 0x000fea0000100a00 */
[----:B------:R-:W-:Y:S01]  /*14240*/  HMMA.1688.F32.TF32 R84, R204, R4, R96 ;  /* 0x00000004cc54723c */ /* 0x000fe20000081060 */
[----:B------:R-:W-:Y:S04]  /*14250*/  STL.64 [R1+0x478], R218 ;  /* 0x000478da01007387 */ /* 0x000fe80000100a00 */
[----:B------:R-:W-:Y:S04]  /*14260*/  STL.64 [R1+0x460], R196 ;  /* 0x000460c401007387 */ /* 0x000fe80000100a00 */
[----:B------:R-:W-:Y:S04]  /*14270*/  STL.64 [R1+0x468], R198 ;  /* 0x000468c601007387 */ /* 0x000fe80000100a00 */
[----:B------:R-:W-:Y:S04]  /*14280*/  STL.64 [R1+0x450], R192 ;  /* 0x000450c001007387 */ /* 0x000fe80000100a00 */
[----:B------:R-:W-:Y:S04]  /*14290*/  STL.64 [R1+0x458], R194 ;  /* 0x000458c201007387 */ /* 0x000fe80000100a00 */
[----:B------:R-:W-:Y:S04]  /*142a0*/  STL.64 [R1+0x440], R148 ;  /* 0x0004409401007387 */ /* 0x000fe80000100a00 */
[----:B------:R-:W-:Y:S01]  /*142b0*/  STL.64 [R1+0x448], R150 ;  /* 0x0004489601007387 */ /* 0x000fe20000100a00 */
[----:B------:R-:W-:Y:S01]  /*142c0*/  MOV R14, R85 ;  /* 0x00000055000e7202 */ /* 0x000fe20000000f00 */
[----:B------:R-:W-:-:S02]  /*142d0*/  IMAD.MOV.U32 R15, RZ, RZ, R86 ;  /* 0x000000ffff0f7224 */ /* 0x000fc400078e0056 */
[----:B------:R-:W-:Y:S01]  /*142e0*/  STL.64 [R1+0x430], R88 ;  /* 0x0004305801007387 */ /* 0x000fe20000100a00 */
[----:B------:R-:W-:-:S03]  /*142f0*/  IMAD.MOV.U32 R242, RZ, RZ, R87 ;  /* 0x000000fffff27224 */ /* 0x000fc600078e0057 */
[----:B------:R1:W-:Y:S04]  /*14300*/  STL.64 [R1+0x438], R90 ;  /* 0x0004385a01007387 */ /* 0x0003e80000100a00 */
[----:B------:R2:W-:Y:S04]  /*14310*/  STL [R1+0x420], R84 ;  /* 0x0004205401007387 */ /* 0x0005e80000100800 */
[----:B------:R-:W-:Y:S01]  /*14320*/  LDS R96, [R3+UR10+0x300] ;  /* 0x0003000a03607984 */ /* 0x000fe20008000800 */
[C---:B-1----:R-:W-:Y:S03]  /*14330*/  HMMA.1688.F32.TF32 R88, R204.reuse, R8, R100 ;  /* 0x00000008cc58723c */ /* 0x042fe60000081064 */
[----:B------:R-:W-:Y:S04]  /*14340*/  LDS R98, [R3+UR10+0x2300] ;  /* 0x0023000a03627984 */ /* 0x000fe80008000800 */
[----:B------:R-:W-:Y:S01]  /*14350*/  LDS R97, [R215+UR10+0x300] ;  /* 0x0003000ad7617984 */ /* 0x000fe20008000800 */
[----:B--2---:R-:W-:Y:S03]  /*14360*/  HMMA.1688.F32.TF32 R84, R204, R28, R104 ;  /* 0x0000001ccc54723c */ /* 0x004fe60000081068 */
[----:B------:R1:W-:Y:S04]  /*14370*/  STL [R1+0x1808], R242 ;  /* 0x001808f201007387 */ /* 0x0003e80000100800 */
[----:B------:R2:W-:Y:S04]  /*14380*/  STL [R1+0x1804], R15 ;  /* 0x0018040f01007387 */ /* 0x0005e80000100800 */
[----:B------:R3:W-:Y:S04]  /*14390*/  STL [R1+0x1800], R14 ;  /* 0x0018000e01007387 */ /* 0x0007e80000100800 */
[----:B------:R-:W-:Y:S04]  /*143a0*/  LDS R100, [R3+UR10+0x200] ;  /* 0x0002000a03647984 */ /* 0x000fe80008000800 */
[----:B------:R-:W-:Y:S04]  /*143b0*/  STL.64 [R1+0x410], R88 ;  /* 0x0004105801007387 */ /* 0x000fe80000100a00 */
[----:B------:R3:W-:Y:S01]  /*143c0*/  STL.64 [R1+0x418], R90 ;  /* 0x0004185a01007387 */ /* 0x0007e20000100a00 */
[----:B-1----:R-:W-:Y:S01]  /*143d0*/  MOV R242, R85 ;  /* 0x0000005500f27202 */ /* 0x002fe20000000f00 */
[----:B--2---:R-:W-:-:S02]  /*143e0*/  IMAD.MOV.U32 R15, RZ, RZ, R86 ;  /* 0x000000ffff0f7224 */ /* 0x004fc400078e0056 */
[----:B------:R1:W-:Y:S01]  /*143f0*/  STL [R1+0x400], R84 ;  /* 0x0004005401007387 */ /* 0x0003e20000100800 */
[----:B---3--:R-:W-:-:S03]  /*14400*/  IMAD.MOV.U32 R14, RZ, RZ, R87 ;  /* 0x000000ffff0e7224 */ /* 0x008fc600078e0057 */
[----:B------:R-:W-:Y:S01]  /*14410*/  LDS R102, [R3+UR10+0x2200] ;  /* 0x0022000a03667984 */ /* 0x000fe20008000800 */
[C---:B------:R-:W-:Y:S03]  /*14420*/  HMMA.1688.F32.TF32 R88, R204.reuse, R24, R108 ;  /* 0x00000018cc58723c */ /* 0x040fe6000008106c */
[----:B------:R-:W-:Y:S04]  /*14430*/  LDS R101, [R215+UR10+0x200] ;  /* 0x0002000ad7657984 */ /* 0x000fe80008000800 */
[----:B------:R-:W2:Y:S01]  /*14440*/  LDS R103, [R215+UR10+0x2200] ;  /* 0x0022000ad7677984 */ /* 0x000ea20008000800 */
[----:B-1----:R-:W-:Y:S03]  /*14450*/  HMMA.1688.F32.TF32 R84, R204, R20, R112 ;  /* 0x00000014cc54723c */ /* 0x002fe60000081070 */
[----:B------:R-:W-:Y:S04]  /*14460*/  STL [R1+0x1814], R14 ;  /* 0x0018140e01007387 */ /* 0x000fe80000100800 */
[----:B------:R-:W-:Y:S04]  /*14470*/  STL [R1+0x1810], R15 ;  /* 0x0018100f01007387 */ /* 0x000fe80000100800 */
[----:B------:R-:W-:Y:S04]  /*14480*/  STL [R1+0x180c], R242 ;  /* 0x00180cf201007387 */ /* 0x000fe80000100800 */
[----:B------:R-:W-:Y:S04]  /*14490*/  LDS R104, [R3+UR10+0x280] ;  /* 0x0002800a03687984 */ /* 0x000fe80008000800 */
[----:B------:R-:W-:Y:S04]  /*144a0*/  LDS R106, [R3+UR10+0x2280] ;  /* 0x0022800a036a7984 */ /* 0x000fe80008000800 */
[----:B------:R-:W-:Y:S01]  /*144b0*/  STL [R1+0x3e4], R85 ;  /* 0x0003e45501007387 */ /* 0x000fe20000100800 */
[----:B------:R-:W-:-:S03]  /*144c0*/  MOV R243, R84 ;  /* 0x0000005400f37202 */ /* 0x000fc60000000f00 */
[----:B------:R-:W-:Y:S04]  /*144d0*/  STL.64 [R1+0x3f0], R88 ;  /* 0x0003f05801007387 */ /* 0x000fe80000100a00 */
[----:B------:R-:W-:Y:S04]  /*144e0*/  STL.64 [R1+0x3f8], R90 ;  /* 0x0003f85a01007387 */ /* 0x000fe80000100a00 */
[----:B------:R1:W-:Y:S04]  /*144f0*/  STL.64 [R1+0x3e8], R86 ;  /* 0x0003e85601007387 */ /* 0x0003e80000100a00 */
[----:B------:R-:W-:Y:S04]  /*14500*/  LDS R105, [R215+UR10+0x280] ;  /* 0x0002800ad7697984 */ /* 0x000fe80008000800 */
[----:B------:R-:W3:Y:S01]  /*14510*/  LDS R107, [R215+UR10+0x2280] ;  /* 0x0022800ad76b7984 */ /* 0x000ee20008000800 */
[----:B-1----:R-:W-:Y:S03]  /*14520*/  HMMA.1688.F32.TF32 R84, R204, R16, R116 ;  /* 0x00000010cc54723c */ /* 0x002fe60000081074 */
[----:B------:R-:W-:Y:S04]  /*14530*/  STL [R1+0x1818], R243 ;  /* 0x001818f301007387 */ /* 0x000fe80000100800 */
[----:B------:R-:W1:Y:S04]  /*14540*/  LDS R99, [R215+UR10+0x2300] ;  /* 0x0023000ad7637984 */ /* 0x000e680008000800 */
[----:B------:R-:W-:Y:S04]  /*14550*/  LDS R92, [R3+UR10+0x380] ;  /* 0x0003800a035c7984 */ /* 0x000fe80008000800 */
[----:B------:R-:W-:Y:S04]  /*14560*/  LDS R94, [R3+UR10+0x2380] ;  /* 0x0023800a035e7984 */ /* 0x000fe80008000800 */
[----:B------:R-:W-:Y:S04]  /*14570*/  LDS R93, [R215+UR10+0x380] ;  /* 0x0003800ad75d7984 */ /* 0x000fe80008000800 */
[----:B------:R-:W4:Y:S01]  /*14580*/  LDS R95, [R215+UR10+0x2380] ;  /* 0x0023800ad75f7984 */ /* 0x000f220008000800 */
[----:B------:R-:W-:-:S03]  /*14590*/  IMAD.MOV.U32 R14, RZ, RZ, R85 ;  /* 0x000000ffff0e7224 */ /* 0x000fc600078e0055 */
[----:B------:R2:W-:Y:S01]  /*145a0*/  STL [R1+0x360], R84 ;  /* 0x0003605401007387 */ /* 0x0005e20000100800 */
[----:B------:R-:W-:Y:S01]  /*145b0*/  IMAD.MOV.U32 R15, RZ, RZ, R86 ;  /* 0x000000ffff0f7224 */ /* 0x000fe200078e0056 */
[----:B------:R-:W-:Y:S02]  /*145c0*/  MOV R242, R87 ;  /* 0x0000005700f27202 */ /* 0x000fe40000000f00 */
[----:B--2---:R-:W-:Y:S03]  /*145d0*/  HMMA.1688.F32.TF32 R84, R204, R12, R120 ;  /* 0x0000000ccc54723c */ /* 0x004fe60000081078 */
[----:B------:R-:W-:Y:S04]  /*145e0*/  STL [R1+0x1824], R242 ;  /* 0x001824f201007387 */ /* 0x000fe80000100800 */
[----:B------:R-:W-:Y:S04]  /*145f0*/  STL [R1+0x1820], R15 ;  /* 0x0018200f01007387 */ /* 0x000fe80000100800 */
[----:B------:R-:W-:-:S12]  /*14600*/  STL [R1+0x181c], R14 ;  /* 0x00181c0e01007387 */ /* 0x000fd80000100800 */
[----:B------:R-:W-:Y:S01]  /*14610*/  STL.64 [R1+0x2b0], R84 ;  /* 0x0002b05401007387 */ /* 0x000fe20000100a00 */
[----:B------:R-:W-:-:S03]  /*14620*/  IMAD.MOV.U32 R243, RZ, RZ, R87 ;  /* 0x000000fffff37224 */ /* 0x000fc600078e0057 */
[----:B------:R2:W-:Y:S02]  /*14630*/  STL [R1+0x2b8], R86 ;  /* 0x0002b85601007387 */ /* 0x0005e40000100800 */
[----:B--2---:R-:W-:-:S15]  /*14640*/  HMMA.1688.F32.TF32 R84, R204, R240, R124 ;  /* 0x000000f0cc54723c */ /* 0x004fde000008107c */
[----:B------:R-:W-:-:S08]  /*14650*/  NOP ;  /* 0x0000000000007918 */ /* 0x000fd00000000000 */
[----:B------:R2:W-:Y:S01]  /*14660*/  STL [R1+0x200], R84 ;  /* 0x0002005401007387 */ /* 0x0005e20000100800 */
[----:B------:R-:W-:Y:S01]  /*14670*/  IMAD.MOV.U32 R242, RZ, RZ, R85 ;  /* 0x000000fffff27224 */ /* 0x000fe200078e0055 */
[----:B------:R-:W-:Y:S01]  /*14680*/  MOV R15, R86 ;  /* 0x00000056000f7202 */ /* 0x000fe20000000f00 */
[----:B------:R-:W-:Y:S01]  /*14690*/  IMAD.MOV.U32 R14, RZ, RZ, R87 ;  /* 0x000000ffff0e7224 */ /* 0x000fe200078e0057 */
[----:B--2---:R-:W2:Y:S04]  /*146a0*/  LDL.LU.64 R84, [R1+0x8b0] ;  /* 0x0008b00001547983 */ /* 0x004ea80000300a00 */
[----:B------:R-:W2:Y:S04]  /*146b0*/  LDL.LU.64 R86, [R1+0x8b8] ;  /* 0x0008b80001567983 */ /* 0x000ea80000300a00 */
[----:B------:R-:W3:Y:S04]  /*146c0*/  LDL.LU.64 R88, [R1+0x8a0] ;  /* 0x0008a00001587983 */ /* 0x000ee80000300a00 */
[----:B------:R-:W3:Y:S04]  /*146d0*/  LDL.LU.64 R90, [R1+0x8a8] ;  /* 0x0008a800015a7983 */ /* 0x000ee80000300a00 */
        /* <DEDUP_REMOVED lines=29> */
[C---:B---3--:R-:W-:Y:S06]  /*148b0*/  HMMA.1688.F32.TF32 R88, R100.reuse, R8, R88 ;  /* 0x000000086458723c */ /* 0x048fec0000081058 */
[C---:B----4-:R-:W-:Y:S06]  /*148c0*/  HMMA.1688.F32.TF32 R148, R100.reuse, R28, R148 ;  /* 0x0000001c6494723c */ /* 0x050fec0000081094 */
[C---:B------:R-:W-:Y:S05]  /*148d0*/  HMMA.1688.F32.TF32 R232, R100.reuse, R24, R232 ;  /* 0x0000001864e8723c */ /* 0x040fea00000810e8 */
[----:B------:R-:W-:Y:S01]  /*148e0*/  STL.64 [R1+0x3d0], R84 ;  /* 0x0003d05401007387 */ /* 0x000fe20000100a00 */
[C---:B------:R-:W-:Y:S03]  /*148f0*/  HMMA.1688.F32.TF32 R244, R100.reuse, R20, R244 ;  /* 0x0000001464f4723c */ /* 0x040fe600000810f4 */
[----:B------:R2:W-:Y:S03]  /*14900*/  STL.64 [R1+0x3d8], R86 ;  /* 0x0003d85601007387 */ /* 0x0005e60000100a00 */
[C---:B------:R-:W-:Y:S01]  /*14910*/  HMMA.1688.F32.TF32 R248, R100.reuse, R16, R248 ;  /* 0x0000001064f8723c */ /* 0x040fe200000810f8 */
[----:B--2---:R-:W2:Y:S05]  /*14920*/  LDL.LU.64 R86, [R1+0x18c0] ;  /* 0x0018c00001567983 */ /* 0x004eaa0000300a00 */
[C---:B------:R-:W-:Y:S01]  /*14930*/  HMMA.1688.F32.TF32 R216, R100.reuse, R12, R216 ;  /* 0x0000000c64d8723c */ /* 0x040fe200000810d8 */
[----:B------:R-:W2:Y:S04]  /*14940*/  LDL.LU.64 R84, [R1+0x18b8] ;  /* 0x0018b80001547983 */ /* 0x000ea80000300a00 */
[----:B------:R-:W-:Y:S01]  /*14950*/  STL.64 [R1+0x3c0], R88 ;  /* 0x0003c05801007387 */ /* 0x000fe20000100a00 */
[----:B------:R-:W-:Y:S03]  /*14960*/  HMMA.1688.F32.TF32 R100, R100, R240, R204 ;  /* 0x000000f06464723c */ /* 0x000fe600000810cc */
[----:B------:R3:W-:Y:S04]  /*14970*/  STL.64 [R1+0x3c8], R90 ;  /* 0x0003c85a01007387 */ /* 0x0007e80000100a00 */
[----:B---3--:R-:W3:Y:S04]  /*14980*/  LDL.LU.64 R90, [R1+0x18b0] ;  /* 0x0018b000015a7983 */ /* 0x008ee80000300a00 */
[----:B------:R-:W3:Y:S04]  /*14990*/  LDL.LU.64 R88, [R1+0x18a8] ;  /* 0x0018a80001587983 */ /* 0x000ee80000300a00 */
[----:B------:R-:W-:Y:S04]  /*149a0*/  STL.64 [R1+0x3b0], R148 ;  /* 0x0003b09401007387 */ /* 0x000fe80000100a00 */
[----:B------:R4:W-:Y:S04]  /*149b0*/  STL.64 [R1+0x3b8], R150 ;  /* 0x0003b89601007387 */ /* 0x0009e80000100a00 */
[----:B----4-:R-:W4:Y:S04]  /*149c0*/  LDL.LU.64 R150, [R1+0x18a0] ;  /* 0x0018a00001967983 */ /* 0x010f280000300a00 */
[----:B------:R-:W4:Y:S04]  /*149d0*/  LDL.LU.64 R148, [R1+0x1898] ;  /* 0x0018980001947983 */ /* 0x000f280000300a00 */
[----:B------:R-:W-:Y:S04]  /*149e0*/  STL.64 [R1+0x3a0], R232 ;  /* 0x0003a0e801007387 */ /* 0x000fe80000100a00 */
[----:B------:R1:W-:Y:S01]  /*149f0*/  STL.64 [R1+0x3a8], R234 ;  /* 0x0003a8ea01007387 */ /* 0x0003e20000100a00 */
[C---:B------:R-:W-:Y:S03]  /*14a00*/  HMMA.1688.F32.TF32 R200, R104.reuse, R4, R200 ;  /* 0x0000000468c8723c */ /* 0x040fe600000810c8 */
        /* <DEDUP_REMOVED lines=8> */
[----:B------:R-:W-:Y:S04]  /*14a90*/  STL.64 [R1+0x388], R250 ;  /* 0x000388fa01007387 */ /* 0x000fe80000100a00 */
[----:B------:R-:W-:Y:S04]  /*14aa0*/  STL.64 [R1+0x370], R216 ;  /* 0x000370d801007387 */ /* 0x000fe80000100a00 */
[----:B------:R-:W-:Y:S04]  /*14ab0*/  STL.64 [R1+0x378], R218 ;  /* 0x000378da01007387 */ /* 0x000fe80000100a00 */
[----:B------:R-:W-:Y:S04]  /*14ac0*/  STL.64 [R1+0x350], R100 ;  /* 0x0003506401007387 */ /* 0x000fe80000100a00 */
[----:B------:R1:W-:Y:S02]  /*14ad0*/  STL.64 [R1+0x358], R102 ;  /* 0x0003586601007387 */ /* 0x0003e40000100a00 */
[C---:B-1----:R-:W-:Y:S02]  /*14ae0*/  HMMA.1688.F32.TF32 R100, R104.reuse, R28, R192 ;  /* 0x0000001c6864723c */ /* 0x042fe400000810c0 */
[----:B------:R-:W-:Y:S04]  /*14af0*/  STL.64 [R1+0x340], R200 ;  /* 0x000340c801007387 */ /* 0x000fe80000100a00 */
[----:B------:R-:W-:Y:S01]  /*14b00*/  STL.64 [R1+0x348], R202 ;  /* 0x000348ca01007387 */ /* 0x000fe20000100a00 */
[C---:B------:R-:W-:Y:S03]  /*14b10*/  HMMA.1688.F32.TF32 R124, R104.reuse, R24, R124 ;  /* 0x00000018687c723c */ /* 0x040fe6000008107c */
[----:B------:R-:W-:Y:S03]  /*14b20*/  STL.64 [R1+0x330], R196 ;  /* 0x000330c401007387 */ /* 0x000fe60000100a00 */
[C---:B------:R-:W-:Y:S01]  /*14b30*/  HMMA.1688.F32.TF32 R120, R104.reuse, R20, R120 ;  /* 0x000000146878723c */ /* 0x040fe20000081078 */
[----:B------:R-:W-:Y:S09]  /*14b40*/  STL.64 [R1+0x338], R198 ;  /* 0x000338c601007387 */ /* 0x000ff20000100a00 */
[----:B------:R-:W-:Y:S04]  /*14b50*/  STL.64 [R1+0x320], R100 ;  /* 0x0003206401007387 */ /* 0x000fe80000100a00 */
[----:B------:R1:W-:Y:S02]  /*14b60*/  STL.64 [R1+0x328], R102 ;  /* 0x0003286601007387 */ /* 0x0003e40000100a00 */
[C---:B-1----:R-:W-:Y:S02]  /*14b70*/  HMMA.1688.F32.TF32 R100, R104.reuse, R16, R116 ;  /* 0x000000106864723c */ /* 0x042fe40000081074 */
[----:B------:R-:W-:Y:S04]  /*14b80*/  STL.64 [R1+0x300], R124 ;  /* 0x0003007c01007387 */ /* 0x000fe80000100a00 */
[----:B------:R-:W-:Y:S01]  /*14b90*/  STL.64 [R1+0x308], R126 ;  /* 0x0003087e01007387 */ /* 0x000fe20000100a00 */
[C---:B------:R-:W-:Y:S03]  /*14ba0*/  HMMA.1688.F32.TF32 R112, R104.reuse, R12, R112 ;  /* 0x0000000c6870723c */ /* 0x040fe60000081070 */
[----:B------:R-:W-:Y:S03]  /*14bb0*/  STL.64 [R1+0x2f0], R120 ;  /* 0x0002f07801007387 */ /* 0x000fe60000100a00 */
[----:B------:R-:W-:Y:S01]  /*14bc0*/  HMMA.1688.F32.TF32 R104, R104, R240, R108 ;  /* 0x000000f06868723c */ /* 0x000fe2000008106c */
[----:B------:R-:W-:Y:S09]  /*14bd0*/  STL.64 [R1+0x2f8], R122 ;  /* 0x0002f87a01007387 */ /* 0x000ff20000100a00 */
[----:B------:R-:W-:Y:S04]  /*14be0*/  STL.64 [R1+0x2e0], R100 ;  /* 0x0002e06401007387 */ /* 0x000fe80000100a00 */
[----:B------:R1:W-:Y:S02]  /*14bf0*/  STL.64 [R1+0x2e8], R102 ;  /* 0x0002e86601007387 */ /* 0x0003e40000100a00 */
[C---:B-1----:R-:W-:Y:S02]  /*14c00*/  HMMA.1688.F32.TF32 R100, R96.reuse, R4, R180 ;  /* 0x000000046064723c */ /* 0x042fe400000810b4 */
[----:B------:R-:W-:Y:S04]  /*14c10*/  STL.64 [R1+0x2d0], R112 ;  /* 0x0002d07001007387 */ /* 0x000fe80000100a00 */
[----:B------:R-:W-:Y:S01]  /*14c20*/  STL.64 [R1+0x2d8], R114 ;  /* 0x0002d87201007387 */ /* 0x000fe20000100a00 */
[----:B------:R-:W-:Y:S03]  /*14c30*/  HMMA.1688.F32.TF32 R108, R96, R8, R228 ;  /* 0x00000008606c723c */ /* 0x000fe600000810e4 */
[----:B------:R-:W-:Y:S04]  /*14c40*/  STL.64 [R1+0x290], R104 ;  /* 0x0002906801007387 */ /* 0x000fe80000100a00 */
[----:B------:R1:W-:Y:S01]  /*14c50*/  STL.64 [R1+0x298], R106 ;  /* 0x0002986a01007387 */ /* 0x0003e20000100a00 */
[C---:B------:R-:W-:Y:S03]  /*14c60*/  HMMA.1688.F32.TF32 R248, R92.reuse, R12, R136 ;  /* 0x0000000c5cf8723c */ /* 0x040fe60000081088 */
[----:B------:R-:W-:Y:S03]  /*14c70*/  LDS R181, [R215+UR10+0x700] ;  /* 0x0007000ad7b57984 */ /* 0x000fe60008000800 */
[----:B------:R-:W-:Y:S01]  /*14c80*/  HMMA.1688.F32.TF32 R236, R92, R240, R236 ;  /* 0x000000f05cec723c */ /* 0x000fe200000810ec */
[----:B------:R-:W-:Y:S04]  /*14c90*/  LDS R183, [R215+UR10+0x2700] ;  /* 0x0027000ad7b77984 */ /* 0x000fe80008000800 */
[----:B------:R-:W-:Y:S01]  /*14ca0*/  STL.64 [R1+0x280], R100 ;  /* 0x0002806401007387 */ /* 0x000fe20000100a00 */
[C---:B-1----:R-:W-:Y:S03]  /*14cb0*/  HMMA.1688.F32.TF32 R104, R96.reuse, R28, R224 ;  /* 0x0000001c6068723c */ /* 0x042fe600000810e0 */
[----:B------:R1:W-:Y:S04]  /*14cc0*/  STL.64 [R1+0x288], R102 ;  /* 0x0002886601007387 */ /* 0x0003e80000100a00 */
[----:B------:R-:W-:Y:S04]  /*14cd0*/  LDS R180, [R3+UR10+0x700] ;  /* 0x0007000a03b47984 */ /* 0x000fe80008000800 */
[----:B------:R-:W-:Y:S01]  /*14ce0*/  LDS R182, [R3+UR10+0x2700] ;  /* 0x0027000a03b67984 */ /* 0x000fe20008000800 */
[C---:B-1----:R-:W-:Y:S03]  /*14cf0*/  HMMA.1688.F32.TF32 R100, R96.reuse, R24, R188 ;  /* 0x000000186064723c */ /* 0x042fe600000810bc */
[----:B------:R-:W-:Y:S04]  /*14d00*/  STL.64 [R1+0x260], R108 ;  /* 0x0002606c01007387 */ /* 0x000fe80000100a00 */
[----:B------:R1:W-:Y:S04]  /*14d10*/  STL.64 [R1+0x268], R110 ;  /* 0x0002686e01007387 */ /* 0x0003e80000100a00 */
[----:B------:R-:W-:Y:S04]  /*14d20*/  STL.64 [R1+0x240], R104 ;  /* 0x0002406801007387 */ /* 0x000fe80000100a00 */
[----:B------:R1:W-:Y:S02]  /*14d30*/  STL.64 [R1+0x248], R106 ;  /* 0x0002486a01007387 */ /* 0x0003e40000100a00 */
[C---:B-1----:R-:W-:Y:S02]  /*14d40*/  HMMA.1688.F32.TF32 R108, R96.reuse, R20, R184 ;  /* 0x00000014606c723c */ /* 0x042fe400000810b8 */
[----:B------:R-:W-:Y:S04]  /*14d50*/  LDS R224, [R3+UR10+0x4080] ;  /* 0x0040800a03e07984 */ /* 0x000fe80008000800 */
[----:B------:R-:W-:Y:S01]  /*14d60*/  LDS R226, [R3+UR10+0x6080] ;  /* 0x0060800a03e27984 */ /* 0x000fe20008000800 */
[C---:B------:R-:W-:Y:S03]  /*14d70*/  HMMA.1688.F32.TF32 R104, R96.reuse, R16, R176 ;  /* 0x000000106068723c */ /* 0x040fe600000810b0 */
[----:B------:R-:W-:Y:S04]  /*14d80*/  STL.64 [R1+0x1f0], R100 ;  /* 0x0001f06401007387 */ /* 0x000fe80000100a00 */
[----:B------:R1:W-:Y:S04]  /*14d90*/  STL.64 [R1+0x1f8], R102 ;  /* 0x0001f86601007387 */ /* 0x0003e80000100a00 */
[----:B------:R-:W-:Y:S04]  /*14da0*/  LDS R228, [R3+UR10+0x4100] ;  /* 0x0041000a03e47984 */ /* 0x000fe80008000800 */
[----:B------:R-:W-:Y:S01]  /*14db0*/  LDS R230, [R3+UR10+0x6100] ;  /* 0x0061000a03e67984 */ /* 0x000fe20008000800 */
[C---:B-1----:R-:W-:Y:S06]  /*14dc0*/  HMMA.1688.F32.TF32 R100, R96.reuse, R12, R172 ;  /* 0x0000000c6064723c */ /* 0x042fec00000810ac */
[----:B------:R-:W-:Y:S01]  /*14dd0*/  HMMA.1688.F32.TF32 R96, R96, R240, R168 ;  /* 0x000000f06060723c */ /* 0x000fe200000810a8 */
[----:B------:R-:W-:Y:S04]  /*14de0*/  STL.64 [R1+0x1e0], R108 ;  /* 0x0001e06c01007387 */ /* 0x000fe80000100a00 */
[----:B------:R-:W-:Y:S04]  /*14df0*/  STL.64 [R1+0x1e8], R110 ;  /* 0x0001e86e01007387 */ /* 0x000fe80000100a00 */
[----:B------:R-:W-:Y:S04]  /*14e00*/  STL.64 [R1+0x1b0], R104 ;  /* 0x0001b06801007387 */ /* 0x000fe80000100a00 */
[----:B------:R1:W-:Y:S04]  /*14e10*/  STL.64 [R1+0x1b8], R106 ;  /* 0x0001b86a01007387 */ /* 0x0003e80000100a00 */
[----:B------:R-:W-:Y:S04]  /*14e20*/  STL.64 [R1+0x1a0], R100 ;  /* 0x0001a06401007387 */ /* 0x000fe80000100a00 */
[----:B------:R2:W-:Y:S01]  /*14e30*/  STL.64 [R1+0x1a8], R102 ;  /* 0x0001a86601007387 */ /* 0x0005e20000100a00 */
[C---:B-1----:R-:W-:Y:S03]  /*14e40*/  HMMA.1688.F32.TF32 R104, R92.reuse, R4, R164 ;  /* 0x000000045c68723c */ /* 0x042fe600000810a4 */
[----:B------:R-:W-:Y:S04]  /*14e50*/  STL.64 [R1+0x190], R96 ;  /* 0x0001906001007387 */ /* 0x000fe80000100a00 */
[----:B------:R1:W-:Y:S01]  /*14e60*/  STL.64 [R1+0x198], R98 ;  /* 0x0001986201007387 */ /* 0x0003e20000100a00 */
[C---:B--2---:R-:W-:Y:S06]  /*14e70*/  HMMA.1688.F32.TF32 R100, R92.reuse, R8, R160 ;  /* 0x000000085c64723c */ /* 0x044fec00000810a0 */
[C---:B-1----:R-:W-:Y:S09]  /*14e80*/  HMMA.1688.F32.TF32 R96, R92.reuse, R28, R156 ;  /* 0x0000001c5c60723c */ /* 0x042ff2000008109c */
[----:B------:R-:W-:Y:S04]  /*14e90*/  STL.64 [R1+0x180], R104 ;  /* 0x0001806801007387 */ /* 0x000fe80000100a00 */
[----:B------:R1:W-:Y:S04]  /*14ea0*/  STL.64 [R1+0x188], R106 ;  /* 0x0001886a01007387 */ /* 0x0003e80000100a00 */
[----:B------:R-:W-:Y:S04]  /*14eb0*/  STL.64 [R1+0x170], R100 ;  /* 0x0001706401007387 */ /* 0x000fe80000100a00 */
[----:B------:R2:W-:Y:S01]  /*14ec0*/  STL.64 [R1+0x178], R102 ;  /* 0x0001786601007387 */ /* 0x0005e20000100a00 */
[C---:B-1----:R-:W-:Y:S03]  /*14ed0*/  HMMA.1688.F32.TF32 R104, R92.reuse, R24, R152 ;  /* 0x000000185c68723c */ /* 0x042fe60000081098 */
[----:B------:R-:W-:Y:S04]  /*14ee0*/  STL.64 [R1+0x160], R96 ;  /* 0x0001606001007387 */ /* 0x000fe80000100a00 */
[----:B------:R1:W-:Y:S01]  /*14ef0*/  STL.64 [R1+0x168], R98 ;  /* 0x0001686201007387 */ /* 0x0003e20000100a00 */
[C---:B--2---:R-:W-:Y:S03]  /*14f00*/  HMMA.1688.F32.TF32 R100, R92.reuse, R20, R144 ;  /* 0x000000145c64723c */ /* 0x044fe60000081090 */
[----:B------:R-:W-:Y:S04]  /*14f10*/  LDS R152, [R3+UR10+0x680] ;  /* 0x0006800a03987984 */ /* 0x000fe80008000800 */
[----:B------:R-:W-:Y:S01]  /*14f20*/  LDS R154, [R3+UR10+0x2680] ;  /* 0x0026800a039a7984 */ /* 0x000fe20008000800 */
[----:B-1----:R-:W-:Y:S03]  /*14f30*/  HMMA.1688.F32.TF32 R96, R92, R16, R140 ;  /* 0x000000105c60723c */ /* 0x002fe6000008108c */
[----:B------:R-:W-:Y:S04]  /*14f40*/  LDS R92, [R3+UR10+0x580] ;  /* 0x0005800a035c7984 */ /* 0x000fe80008000800 */
[----:B------:R-:W-:Y:S04]  /*14f50*/  LDS R94, [R3+UR10+0x2580] ;  /* 0x0025800a035e7984 */ /* 0x000fe80008000800 */
[----:B------:R-:W-:Y:S04]  /*14f60*/  STL.64 [R1+0x150], R104 ;  /* 0x0001506801007387 */ /* 0x000fe80000100a00 */
[----:B------:R-:W-:Y:S04]  /*14f70*/  STL.64 [R1+0x158], R106 ;  /* 0x0001586a01007387 */ /* 0x000fe80000100a00 */
[----:B------:R-:W2:Y:S04]  /*14f80*/  LDL.LU.64 R124, [R1+0x840] ;  /* 0x00084000017c7983 */ /* 0x000ea80000300a00 */
[----:B------:R-:W-:Y:S04]  /*14f90*/  STL.64 [R1+0x50], R100 ;  /* 0x0000506401007387 */ /* 0x000fe80000100a00 */
[----:B------:R-:W-:Y:S04]  /*14fa0*/  STL.64 [R1+0x58], R102 ;  /* 0x0000586601007387 */ /* 0x000fe80000100a00 */
[----:B------:R-:W2:Y:S04]  /*14fb0*/  LDL.LU.64 R126, [R1+0x848] ;  /* 0x00084800017e7983 */ /* 0x000ea80000300a00 */
[----:B------:R-:W-:Y:S04]  /*14fc0*/  STL.64 [R1+0x20], R96 ;  /* 0x0000206001007387 */ /* 0x000fe80000100a00 */
[----:B------:R-:W-:Y:S04]  /*14fd0*/  STL.64 [R1+0x28], R98 ;  /* 0x0000286201007387 */ /* 0x000fe80000100a00 */
[----:B------:R-:W3:Y:S04]  /*14fe0*/  LDL.LU.64 R108, [R1+0x830] ;  /* 0x00083000016c7983 */ /* 0x000ee80000300a00 */
[----:B------:R-:W3:Y:S04]  /*14ff0*/  LDL.LU.64 R110, [R1+0x838] ;  /* 0x00083800016e7983 */ /* 0x000ee80000300a00 */
[----:B------:R-:W-:Y:S04]  /*15000*/  LDS R104, [R3+UR10+0x400] ;  /* 0x0004000a03687984 */ /* 0x000fe80008000800 */
[----:B------:R-:W-:Y:S04]  /*15010*/  LDS R106, [R3+UR10+0x2400] ;  /* 0x0024000a036a7984 */ /* 0x000fe80008000800 */
[----:B------:R-:W-:Y:S04]  /*15020*/  LDS R105, [R215+UR10+0x400] ;  /* 0x0004000ad7697984 */ /* 0x000fe80008000800 */
[----:B------:R-:W2:Y:S04]  /*15030*/  LDS R107, [R215+UR10+0x2400] ;  /* 0x0024000ad76b7984 */ /* 0x000ea80008000800 */
[----:B------:R-:W4:Y:S04]  /*15040*/  LDL.LU.64 R120, [R1+0x120] ;  /* 0x0001200001787983 */ /* 0x000f280000300a00 */
[----:B------:R-:W4:Y:S04]  /*15050*/  LDL.LU.64 R122, [R1+0x128] ;  /* 0x00012800017a7983 */ /* 0x000f280000300a00 */
[----:B------:R-:W4:Y:S04]  /*15060*/  LDL.LU.64 R116, [R1+0x820] ;  /* 0x0008200001747983 */ /* 0x000f280000300a00 */
[----:B------:R-:W4:Y:S04]  /*15070*/  LDL.LU.64 R118, [R1+0x828] ;  /* 0x0008280001767983 */ /* 0x000f280000300a00 */
[----:B------:R-:W4:Y:S04]  /*15080*/  LDL.LU.64 R112, [R1+0x100] ;  /* 0x0001000001707983 */ /* 0x000f280000300a00 */
[----:B------:R-:W4:Y:S04]  /*15090*/  LDL.LU.64 R114, [R1+0x108] ;  /* 0x0001080001727983 */ /* 0x000f280000300a00 */
[----:B------:R-:W-:Y:S04]  /*150a0*/  STL.64 [R1+0x1718], R250 ;  /* 0x001718fa01007387 */ /* 0x000fe80000100a00 */
[----:B------:R-:W-:Y:S04]  /*150b0*/  STL.64 [R1+0x1710], R248 ;  /* 0x001710f801007387 */ /* 0x000fe80000100a00 */
[----:B------:R-:W-:Y:S04]  /*150c0*/  STL [R1+0x16cc], R236 ;  /* 0x0016ccec01007387 */ /* 0x000fe80000100800 */
[----:B------:R-:W-:Y:S04]  /*150d0*/  STL [R1+0x16c8], R237 ;  /* 0x0016c8ed01007387 */ /* 0x000fe80000100800 */
[----:B------:R-:W-:Y:S04]  /*150e0*/  STL [R1+0x16c4], R238 ;  /* 0x0016c4ee01007387 */ /* 0x000fe80000100800 */
[----:B------:R-:W-:Y:S04]  /*150f0*/  STL [R1+0x16c0], R239 ;  /* 0x0016c0ef01007387 */ /* 0x000fe80000100800 */
[----:B------:R-:W4:Y:S04]  /*15100*/  LDL.LU.64 R144, [R1+0x810] ;  /* 0x0008100001907983 */ /* 0x000f280000300a00 */
[----:B------:R-:W4:Y:S04]  /*15110*/  LDL.LU.64 R146, [R1+0x818] ;  /* 0x0008180001927983 */ /* 0x000f280000300a00 */
[----:B------:R-:W-:Y:S04]  /*15120*/  LDS R100, [R3+UR10+0x480] ;  /* 0x0004800a03647984 */ /* 0x000fe80008000800 */
[----:B------:R-:W-:Y:S04]  /*15130*/  LDS R102, [R3+UR10+0x2480] ;  /* 0x0024800a03667984 */ /* 0x000fe80008000800 */
[----:B------:R-:W-:Y:S04]  /*15140*/  LDS R101, [R215+UR10+0x480] ;  /* 0x0004800ad7657984 */ /* 0x000fe80008000800 */
[----:B------:R-:W1:Y:S04]  /*15150*/  LDS R103, [R215+UR10+0x2480] ;  /* 0x0024800ad7677984 */ /* 0x000e680008000800 */
[----:B------:R-:W-:Y:S04]  /*15160*/  LDS R96, [R3+UR10+0x500] ;  /* 0x0005000a03607984 */ /* 0x000fe80008000800 */
[----:B------:R-:W-:Y:S04]  /*15170*/  LDS R98, [R3+UR10+0x2500] ;  /* 0x0025000a03627984 */ /* 0x000fe80008000800 */
[----:B------:R-:W-:Y:S04]  /*15180*/  LDS R97, [R215+UR10+0x500] ;  /* 0x0005000ad7617984 */ /* 0x000fe80008000800 */
[----:B------:R-:W1:Y:S04]  /*15190*/  LDS R99, [R215+UR10+0x2500] ;  /* 0x0025000ad7637984 */ /* 0x000e680008000800 */
[----:B------:R-:W-:Y:S04]  /*151a0*/  LDS R93, [R215+UR10+0x580] ;  /* 0x0005800ad75d7984 */ /* 0x000fe80008000800 */
[----:B------:R-:W1:Y:S04]  /*151b0*/  LDS R95, [R215+UR10+0x2580] ;  /* 0x0025800ad75f7984 */ /* 0x000e680008000800 */
[----:B------:R-:W-:Y:S04]  /*151c0*/  LDS R153, [R215+UR10+0x680] ;  /* 0x0006800ad7997984 */ /* 0x000fe80008000800 */
[----:B------:R-:W-:Y:S01]  /*151d0*/  LDS R155, [R215+UR10+0x2680] ;  /* 0x0026800ad79b7984 */ /* 0x000fe20008000800 */
[C---:B--2---:R-:W-:Y:S06]  /*151e0*/  HMMA.1688.F32.TF32 R124, R104.reuse, R4, R124 ;  /* 0x00000004687c723c */ /* 0x044fec000008107c */
[----:B---3--:R-:W-:-:S15]  /*151f0*/  HMMA.1688.F32.TF32 R108, R104, R8, R108 ;  /* 0x00000008686c723c */ /* 0x008fde000008106c */
[----:B------:R-:W-:-:S02]  /*15200*/  NOP ;  /* 0x0000000000007918 */ /* 0x000fc40000000000 */
[----:B------:R-:W-:Y:S04]  /*15210*/  STL.64 [R1+0x140], R124 ;  /* 0x0001407c01007387 */ /* 0x000fe80000100a00 */
[----:B------:R-:W-:Y:S04]  /*15220*/  STL.64 [R1+0x148], R126 ;  /* 0x0001487e01007387 */ /* 0x000fe80000100a00 */
[----:B------:R-:W2:Y:S04]  /*15230*/  LDL.LU.64 R140, [R1+0xe0] ;  /* 0x0000e000018c7983 */ /* 0x000ea80000300a00 */
[----:B------:R-:W2:Y:S04]  /*15240*/  LDL.LU.64 R142, [R1+0xe8] ;  /* 0x0000e800018e7983 */ /* 0x000ea80000300a00 */
[----:B------:R3:W-:Y:S04]  /*15250*/  STL.64 [R1+0x130], R108 ;  /* 0x0001306c01007387 */ /* 0x0007e80000100a00 */
[----:B------:R1:W-:Y:S04]  /*15260*/  STL.64 [R1+0x138], R110 ;  /* 0x0001386e01007387 */ /* 0x0003e80000100a00 */
[----:B---3--:R-:W3:Y:S04]  /*15270*/  LDL.LU.64 R108, [R1+0xd0] ;  /* 0x0000d000016c7983 */ /* 0x008ee80000300a00 */
[----:B-1----:R-:W3:Y:S01]  /*15280*/  LDL.LU.64 R110, [R1+0xd8] ;  /* 0x0000d800016e7983 */ /* 0x002ee20000300a00 */
[C---:B----4-:R-:W-:Y:S03]  /*15290*/  HMMA.1688.F32.TF32 R120, R104.reuse, R28, R120 ;  /* 0x0000001c6878723c */ /* 0x050fe60000081078 */
[----:B------:R-:W4:Y:S03]  /*152a0*/  LDL.LU.64 R136, [R1+0x6d0] ;  /* 0x0006d00001887983 */ /* 0x000f260000300a00 */
[C---:B------:R-:W-:Y:S01]  /*152b0*/  HMMA.1688.F32.TF32 R116, R104.reuse, R24, R116 ;  /* 0x000000186874723c */ /* 0x040fe20000081074 */
[----:B------:R-:W4:Y:S05]  /*152c0*/  LDL.LU.64 R138, [R1+0x6d8] ;  /* 0x0006d800018a7983 */ /* 0x000f2a0000300a00 */
[C---:B------:R-:W-:Y:S11]  /*152d0*/  HMMA.1688.F32.TF32 R112, R104.reuse, R20, R112 ;  /* 0x000000146870723c */ /* 0x040ff60000081070 */
[----:B------:R1:W-:Y:S04]  /*152e0*/  STL.64 [R1+0x120], R120 ;  /* 0x0001207801007387 */ /* 0x0003e80000100a00 */
[----:B------:R1:W-:Y:S04]  /*152f0*/  STL.64 [R1+0x128], R122 ;  /* 0x0001287a01007387 */ /* 0x0003e80000100a00 */
[----:B------:R-:W4:Y:S01]  /*15300*/  LDL.LU.64 R124, [R1+0xb0] ;  /* 0x0000b000017c7983 */ /* 0x000f220000300a00 */
[----:B------:R-:W-:Y:S03]  /*15310*/  HMMA.1688.F32.TF32 R144, R104, R16, R144 ;  /* 0x000000106890723c */ /* 0x000fe60000081090 */
[----:B------:R-:W4:Y:S04]  /*15320*/  LDL.LU.64 R126, [R1+0xb8] ;  /* 0x0000b800017e7983 */ /* 0x000f280000300a00 */
[----:B------:R1:W-:Y:S04]  /*15330*/  STL.64 [R1+0x110], R116 ;  /* 0x0001107401007387 */ /* 0x0003e80000100a00 */
[----:B------:R1:W-:Y:S04]  /*15340*/  STL.64 [R1+0x118], R118 ;  /* 0x0001187601007387 */ /* 0x0003e80000100a00 */
[----:B-1----:R-:W4:Y:S04]  /*15350*/  LDL.LU.64 R120, [R1+0xa0] ;  /* 0x0000a00001787983 */ /* 0x002f280000300a00 */
[----:B------:R-:W4:Y:S04]  /*15360*/  LDL.LU.64 R122, [R1+0xa8] ;  /* 0x0000a800017a7983 */ /* 0x000f280000300a00 */
[----:B------:R1:W-:Y:S04]  /*15370*/  STL.64 [R1+0x100], R112 ;  /* 0x0001007001007387 */ /* 0x0003e80000100a00 */
[----:B------:R1:W-:Y:S04]  /*15380*/  STL.64 [R1+0x108], R114 ;  /* 0x0001087201007387 */ /* 0x0003e80000100a00 */
[----:B------:R-:W4:Y:S04]  /*15390*/  LDL.LU.64 R116, [R1+0x90] ;  /* 0x0000900001747983 */ /* 0x000f280000300a00 */
[----:B------:R-:W4:Y:S04]  /*153a0*/  LDL.LU.64 R118, [R1+0x98] ;  /* 0x0000980001767983 */ /* 0x000f280000300a00 */
[----:B-1----:R-:W4:Y:S04]  /*153b0*/  LDL.LU.64 R112, [R1+0x6c0] ;  /* 0x0006c00001707983 */ /* 0x002f280000300a00 */
[----:B------:R-:W4:Y:S01]  /*153c0*/  LDL.LU.64 R114, [R1+0x6c8] ;  /* 0x0006c80001727983 */ /* 0x000f220000300a00 */
[----:B------:R-:W-:-:S03]  /*153d0*/  IMAD.MOV.U32 R236, RZ, RZ, R147 ;  /* 0x000000ffffec7224 */ /* 0x000fc600078e0093 */
[----:B------:R-:W-:Y:S04]  /*153e0*/  STL.64 [R1+0xf0], R144 ;  /* 0x0000f09001007387 */ /* 0x000fe80000100a00 */
[----:B------:R-:W-:Y:S04]  /*153f0*/  STL [R1+0xf8], R146 ;  /* 0x0000f89201007387 */ /* 0x000fe80000100800 */
[----:B------:R1:W-:Y:S01]  /*15400*/  STL [R1+0x16d0], R236 ;  /* 0x0016d0ec01007387 */ /* 0x0003e20000100800 */
[C---:B--2---:R-:W-:Y:S06]  /*15410*/  HMMA.1688.F32.TF32 R140, R104.reuse, R12, R140 ;  /* 0x0000000c688c723c */ /* 0x044fec000008108c */
[----:B---3--:R-:W-:-:S15]  /*15420*/  HMMA.1688.F32.TF32 R108, R104, R240, R108 ;  /* 0x000000f0686c723c */ /* 0x008fde000008106c */
[----:B------:R-:W-:-:S08]  /*15430*/  NOP ;  /* 0x0000000000007918 */ /* 0x000fd00000000000 */
[----:B------:R2:W-:Y:S04]  /*15440*/  STL.64 [R1+0xd0], R108 ;  /* 0x0000d06c01007387 */ /* 0x0005e80000100a00 */
[----:B------:R-:W-:Y:S04]  /*15450*/  STL.64 [R1+0xe0], R140 ;  /* 0x0000e08c01007387 */ /* 0x000fe80000100a00 */
[----:B------:R-:W-:Y:S01]  /*15460*/  STL.64 [R1+0xe8], R142 ;  /* 0x0000e88e01007387 */ /* 0x000fe20000100a00 */
[----:B-1----:R-:W-:-:S03]  /*15470*/  MOV R236, R111 ;  /* 0x0000006f00ec7202 */ /* 0x002fc60000000f00 */
[----:B------:R1:W-:Y:S04]  /*15480*/  STL [R1+0xd8], R110 ;  /* 0x0000d86e01007387 */ /* 0x0003e80000100800 */
[----:B------:R-:W3:Y:S04]  /*15490*/  LDL.LU.64 R104, [R1+0x70] ;  /* 0x0000700001687983 */ /* 0x000ee80000300a00 */
[----:B------:R-:W3:Y:S04]  /*154a0*/  LDL.LU.64 R106, [R1+0x78] ;  /* 0x00007800016a7983 */ /* 0x000ee80000300a00 */
[----:B--2---:R-:W2:Y:S04]  /*154b0*/  LDL.LU.64 R108, [R1+0x60] ;  /* 0x00006000016c7983 */ /* 0x004ea80000300a00 */
[----:B-1----:R-:W2:Y:S01]  /*154c0*/  LDL.LU.64 R110, [R1+0x68] ;  /* 0x00006800016e7983 */ /* 0x002ea20000300a00 */
[C---:B----4-:R-:W-:Y:S06]  /*154d0*/  HMMA.1688.F32.TF32 R136, R100.reuse, R4, R136 ;  /* 0x000000046488723c */ /* 0x050fec0000081088 */
[C---:B------:R-:W-:Y:S06]  /*154e0*/  HMMA.1688.F32.TF32 R120, R100.reuse, R28, R120 ;  /* 0x0000001c6478723c */ /* 0x040fec0000081078 */
[C---:B------:R-:W-:Y:S01]  /*154f0*/  HMMA.1688.F32.TF32 R124, R100.reuse, R8, R124 ;  /* 0x00000008647c723c */ /* 0x040fe2000008107c */
[----:B------:R1:W-:Y:S05]  /*15500*/  STL [R1+0x16dc], R236 ;  /* 0x0016dcec01007387 */ /* 0x0003ea0000100800 */
[----:B------:R-:W-:Y:S06]  /*15510*/  HMMA.1688.F32.TF32 R112, R100, R20, R112 ;  /* 0x000000146470723c */ /* 0x000fec0000081070 */
[----:B------:R-:W-:Y:S01]  /*15520*/  MOV R239, R138 ;  /* 0x0000008a00ef7202 */ /* 0x000fe20000000f00 */
[----:B------:R-:W-:-:S02]  /*15530*/  IMAD.MOV.U32 R238, RZ, RZ, R137 ;  /* 0x000000ffffee7224 */ /* 0x000fc400078e0089 */
[----:B------:R-:W-:Y:S01]  /*15540*/  IMAD.MOV.U32 R237, RZ, RZ, R136 ;  /* 0x000000ffffed7224 */ /* 0x000fe200078e0088 */
[C---:B------:R-:W-:Y:S01]  /*15550*/  HMMA.1688.F32.TF32 R116, R100.reuse, R24, R116 ;  /* 0x000000186474723c */ /* 0x040fe20000081074 */
[----:B------:R-:W-:Y:S04]  /*15560*/  STL [R1+0xcc], R139 ;  /* 0x0000cc8b01007387 */ /* 0x000fe80000100800 */
[----:B------:R4:W-:Y:S01]  /*15570*/  STL [R1+0x16e0], R239 ;  /* 0x0016e0ef01007387 */ /* 0x0009e20000100800 */
[----:B------:R-:W-:Y:S03]  /*15580*/  HMMA.1688.F32.TF32 R32, R100, R240, R32 ;  /* 0x000000f06420723c */ /* 0x000fe60000081020 */
[----:B------:R4:W-:Y:S04]  /*15590*/  STL [R1+0x16d8], R238 ;  /* 0x0016d8ee01007387 */ /* 0x0009e80000100800 */
[----:B------:R4:W-:Y:S01]  /*155a0*/  STL [R1+0x16d4], R237 ;  /* 0x0016d4ed01007387 */ /* 0x0009e20000100800 */
[----:B-1----:R-:W-:-:S02]  /*155b0*/  IMAD.MOV.U32 R236, RZ, RZ, R121 ;  /* 0x000000ffffec7224 */ /* 0x002fc400078e0079 */
[----:B----4-:R-:W-:Y:S01]  /*155c0*/  IMAD.MOV.U32 R239, RZ, RZ, R120 ;  /* 0x000000ffffef7224 */ /* 0x010fe200078e0078 */
[----:B------:R-:W-:Y:S01]  /*155d0*/  STL.64 [R1+0xb0], R124 ;  /* 0x0000b07c01007387 */ /* 0x000fe20000100a00 */
[----:B------:R-:W-:Y:S01]  /*155e0*/  MOV R238, R122 ;  /* 0x0000007a00ee7202 */ /* 0x000fe20000000f00 */
[----:B------:R-:W-:Y:S02]  /*155f0*/  IMAD.MOV.U32 R237, RZ, RZ, R123 ;  /* 0x000000ffffed7224 */ /* 0x000fe400078e007b */
[----:B------:R-:W-:Y:S04]  /*15600*/  STL.64 [R1+0xb8], R126 ;  /* 0x0000b87e01007387 */ /* 0x000fe80000100a00 */
[----:B------:R1:W-:Y:S04]  /*15610*/  STL [R1+0x16f0], R237 ;  /* 0x0016f0ed01007387 */ /* 0x0003e80000100800 */
[----:B------:R4:W-:Y:S04]  /*15620*/  STL [R1+0x16ec], R238 ;  /* 0x0016ecee01007387 */ /* 0x0009e80000100800 */
[----:B------:R4:W-:Y:S01]  /*15630*/  STL [R1+0x16e8], R239 ;  /* 0x0016e8ef01007387 */ /* 0x0009e20000100800 */
[----:B-1----:R-:W-:-:S03]  /*15640*/  IMAD.MOV.U32 R237, RZ, RZ, R112 ;  /* 0x000000ffffed7224 */ /* 0x002fc600078e0070 */
[----:B------:R1:W-:Y:S01]  /*15650*/  STL [R1+0x16e4], R236 ;  /* 0x0016e4ec01007387 */ /* 0x0003e20000100800 */
[----:B----4-:R-:W-:Y:S01]  /*15660*/  MOV R238, R113 ;  /* 0x0000007100ee7202 */ /* 0x010fe20000000f00 */
[----:B------:R-:W-:Y:S02]  /*15670*/  IMAD.MOV.U32 R239, RZ, RZ, R114 ;  /* 0x000000ffffef7224 */ /* 0x000fe400078e0072 */
[----:B-1----:R-:W-:Y:S01]  /*15680*/  IMAD.MOV.U32 R236, RZ, RZ, R115 ;  /* 0x000000ffffec7224 */ /* 0x002fe200078e0073 */
[----:B------:R-:W-:Y:S04]  /*15690*/  STL.64 [R1+0x90], R116 ;  /* 0x0000907401007387 */ /* 0x000fe80000100a00 */
[----:B------:R-:W-:Y:S04]  /*156a0*/  STL.64 [R1+0x98], R118 ;  /* 0x0000987601007387 */ /* 0x000fe80000100a00 */
[----:B------:R1:W-:Y:S04]  /*156b0*/  STL [R1+0x1700], R236 ;  /* 0x001700ec01007387 */ /* 0x0003e80000100800 */
[----:B------:R4:W-:Y:S04]  /*156c0*/  STL [R1+0x16fc], R239 ;  /* 0x0016fcef01007387 */ /* 0x0009e80000100800 */
[----:B------:R4:W-:Y:S01]  /*156d0*/  STL [R1+0x16f8], R237 ;  /* 0x0016f8ed01007387 */ /* 0x0009e20000100800 */
[----:B-1----:R-:W-:-:S03]  /*156e0*/  MOV R236, R32 ;  /* 0x0000002000ec7202 */ /* 0x002fc60000000f00 */
[----:B------:R1:W-:Y:S01]  /*156f0*/  STL [R1+0x16f4], R238 ;  /* 0x0016f4ee01007387 */ /* 0x0003e20000100800 */
[----:B----4-:R-:W-:-:S03]  /*15700*/  IMAD.MOV.U32 R239, RZ, RZ, R33 ;  /* 0x000000ffffef7224 */ /* 0x010fc600078e0021 */
[----:B------:R-:W-:Y:S01]  /*15710*/  LDS R116, [R3+UR10+0x600] ;  /* 0x0006000a03747984 */ /* 0x000fe20008000800 */
[----:B------:R-:W-:-:S03]  /*15720*/  IMAD.MOV.U32 R237, RZ, RZ, R34 ;  /* 0x000000ffffed7224 */ /* 0x000fc600078e0022 */
[----:B------:R-:W-:Y:S01]  /*15730*/  LDS R118, [R3+UR10+0x2600] ;  /* 0x0026000a03767984 */ /* 0x000fe20008000800 */
[----:B-1----:R-:W-:Y:S02]  /*15740*/  MOV R238, R35 ;  /* 0x0000002300ee7202 */ /* 0x002fe40000000f00 */
[C---:B------:R-:W-:Y:S01]  /*15750*/  HMMA.1688.F32.TF32 R32, R96.reuse, R4, R128 ;  /* 0x000000046020723c */ /* 0x040fe20000081080 */
[----:B------:R-:W-:Y:S04]  /*15760*/  LDS R117, [R215+UR10+0x600] ;  /* 0x0006000ad7757984 */ /* 0x000fe80008000800 */
[----:B------:R-:W1:Y:S01]  /*15770*/  LDS R119, [R215+UR10+0x2600] ;  /* 0x0026000ad7777984 */ /* 0x000e620008000800 */
[----:B------:R-:W-:Y:S03]  /*15780*/  HMMA.1688.F32.TF32 R36, R96, R28, R36 ;  /* 0x0000001c6024723c */ /* 0x000fe60000081024 */
[----:B------:R-:W4:Y:S03]  /*15790*/  LDS R215, [R215+UR10+0x2780] ;  /* 0x0027800ad7d77984 */ /* 0x000f260008000800 */
[C---:B---3--:R-:W-:Y:S06]  /*157a0*/  HMMA.1688.F32.TF32 R112, R100.reuse, R16, R104 ;  /* 0x000000106470723c */ /* 0x048fec0000081068 */
[----:B--2---:R-:W-:-:S15]  /*157b0*/  HMMA.1688.F32.TF32 R104, R100, R12, R108 ;  /* 0x0000000c6468723c */ /* 0x004fde000008106c */
[----:B------:R-:W-:-:S02]  /*157c0*/  NOP ;  /* 0x0000000000007918 */ /* 0x000fc40000000000 */
[----:B------:R-:W-:Y:S04]  /*157d0*/  STL.64 [R1+0x70], R112 ;  /* 0x0000707001007387 */ /* 0x000fe80000100a00 */
[----:B------:R-:W-:Y:S03]  /*157e0*/  STL.64 [R1+0x78], R114 ;  /* 0x0000787201007387 */ /* 0x000fe60000100a00 */
[----:B------:R-:W-:Y:S01]  /*157f0*/  IMAD.MOV.U32 R0, RZ, RZ, R107 ;  /* 0x000000ffff007224 */ /* 0x000fe200078e006b */
[----:B------:R-:W-:Y:S01]  /*15800*/  MOV R252, R105 ;  /* 0x0000006900fc7202 */ /* 0x000fe20000000f00 */
[----:B------:R-:W-:Y:S01]  /*15810*/  IMAD.MOV.U32 R2, RZ, RZ, R106 ;  /* 0x000000ffff027224 */ /* 0x000fe200078e006a */
[----:B------:R2:W-:Y:S04]  /*15820*/  STL [R1+0x60], R104 ;  /* 0x0000606801007387 */ /* 0x0005e80000100800 */
[----:B------:R3:W-:Y:S04]  /*15830*/  STL [R1+0x170c], R0 ;  /* 0x00170c0001007387 */ /* 0x0007e80000100800 */
[----:B------:R-:W-:Y:S04]  /*15840*/  STL [R1+0x1708], R2 ;  /* 0x0017080201007387 */ /* 0x000fe80000100800 */
[----:B------:R1:W-:Y:S04]  /*15850*/  STL [R1+0x1704], R252 ;  /* 0x001704fc01007387 */ /* 0x0003e80000100800 */
[----:B------:R-:W-:Y:S04]  /*15860*/  STL.64 [R1+0x1728], R238 ;  /* 0x001728ee01007387 */ /* 0x000fe80000100a00 */
[----:B------:R-:W-:Y:S04]  /*15870*/  STL.64 [R1+0x1720], R236 ;  /* 0x001720ec01007387 */ /* 0x000fe80000100a00 */
[----:B------:R4:W-:Y:S04]  /*15880*/  STL [R1], R32 ;  /* 0x0000002001007387 */ /* 0x0009e80000100800 */
        /* <DEDUP_REMOVED lines=8> */
[----:B--2---:R-:W2:Y:S04]  /*15910*/  LDL.LU.64 R104, [R1+0x7c0] ;  /* 0x0007c00001687983 */ /* 0x004ea80000300a00 */
[----:B------:R-:W2:Y:S04]  /*15920*/  LDL.LU.64 R106, [R1+0x7c8] ;  /* 0x0007c800016a7983 */ /* 0x000ea80000300a00 */
[----:B------:R-:W2:Y:S04]  /*15930*/  LDL.LU.64 R108, [R1+0x7b0] ;  /* 0x0007b000016c7983 */ /* 0x000ea80000300a00 */
[----:B------:R-:W2:Y:S04]  /*15940*/  LDL.LU.64 R110, [R1+0x7b8] ;  /* 0x0007b800016e7983 */ /* 0x000ea80000300a00 */
[----:B------:R-:W2:Y:S04]  /*15950*/  LDL.LU.64 R112, [R1+0x7a0] ;  /* 0x0007a00001707983 */ /* 0x000ea80000300a00 */
[----:B------:R-:W2:Y:S04]  /*15960*/  LDL.LU.64 R114, [R1+0x7a8] ;  /* 0x0007a80001727983 */ /* 0x000ea80000300a00 */
[----:B------:R-:W2:Y:S04]  /*15970*/  LDL.LU.64 R120, [R1+0x6b0] ;  /* 0x0006b00001787983 */ /* 0x000ea80000300a00 */
[----:B------:R-:W2:Y:S01]  /*15980*/  LDL.LU.64 R122, [R1+0x6b8] ;  /* 0x0006b800017a7983 */ /* 0x000ea20000300a00 */
[----:B---3--:R-:W-:Y:S01]  /*15990*/  IMAD.MOV.U32 R0, RZ, RZ, R33 ;  /* 0x000000ffff007224 */ /* 0x008fe200078e0021 */
[----:B-1----:R-:W-:Y:S01]  /*159a0*/  MOV R252, R35 ;  /* 0x0000002300fc7202 */ /* 0x002fe20000000f00 */
[----:B------:R-:W-:-:S02]  /*159b0*/  IMAD.MOV.U32 R2, RZ, RZ, R34 ;  /* 0x000000ffff027224 */ /* 0x000fc400078e0022 */
[C---:B----4-:R-:W-:Y:S06]  /*159c0*/  HMMA.1688.F32.TF32 R32, R96.reuse, R8, R132 ;  /* 0x000000086020723c */ /* 0x050fec0000081084 */
[C---:B------:R-:W-:Y:S06]  /*159d0*/  HMMA.1688.F32.TF32 R40, R96.reuse, R24, R40 ;  /* 0x000000186028723c */ /* 0x040fec0000081028 */
[C---:B------:R-:W-:Y:S06]  /*159e0*/  HMMA.1688.F32.TF32 R44, R96.reuse, R20, R44 ;  /* 0x00000014602c723c */ /* 0x040fec000008102c */
[C---:B------:R-:W-:Y:S06]  /*159f0*/  HMMA.1688.F32.TF32 R48, R96.reuse, R16, R48 ;  /* 0x000000106030723c */ /* 0x040fec0000081030 */
[C---:B------:R-:W-:Y:S06]  /*15a00*/  HMMA.1688.F32.TF32 R52, R96.reuse, R12, R52 ;  /* 0x0000000c6034723c */ /* 0x040fec0000081034 */
[----:B------:R-:W-:Y:S06]  /*15a10*/  HMMA.1688.F32.TF32 R56, R96, R240, R56 ;  /* 0x000000f06038723c */ /* 0x000fec0000081038 */
[C---:B------:R-:W-:Y:S06]  /*15a20*/  HMMA.1688.F32.TF32 R60, R92.reuse, R4, R60 ;  /* 0x000000045c3c723c */ /* 0x040fec000008103c */
[C---:B------:R-:W-:Y:S01]  /*15a30*/  HMMA.1688.F32.TF32 R64, R92.reuse, R8, R64 ;  /* 0x000000085c40723c */ /* 0x040fe20000081040 */
[----:B------:R-:W-:Y:S05]  /*15a40*/  STL.64 [R1+0x15e8], R34 ;  /* 0x0015e82201007387 */ /* 0x000fea0000100a00 */
[C---:B------:R-:W-:Y:S01]  /*15a50*/  HMMA.1688.F32.TF32 R68, R92.reuse, R28, R68 ;  /* 0x0000001c5c44723c */ /* 0x040fe20000081044 */
[----:B------:R1:W-:Y:S05]  /*15a60*/  STL.64 [R1+0x15e0], R32 ;  /* 0x0015e02001007387 */ /* 0x0003ea0000100a00 */
[C---:B------:R-:W-:Y:S01]  /*15a70*/  HMMA.1688.F32.TF32 R72, R92.reuse, R24, R72 ;  /* 0x000000185c48723c */ /* 0x040fe20000081048 */
[----:B------:R-:W-:Y:S05]  /*15a80*/  STL.64 [R1+0x15f8], R38 ;  /* 0x0015f82601007387 */ /* 0x000fea0000100a00 */
[C---:B------:R-:W-:Y:S01]  /*15a90*/  HMMA.1688.F32.TF32 R76, R92.reuse, R20, R76 ;  /* 0x000000145c4c723c */ /* 0x040fe2000008104c */
[----:B------:R-:W-:Y:S05]  /*15aa0*/  STL.64 [R1+0x15f0], R36 ;  /* 0x0015f02401007387 */ /* 0x000fea0000100a00 */
[C---:B------:R-:W-:Y:S01]  /*15ab0*/  HMMA.1688.F32.TF32 R80, R92.reuse, R16, R80 ;  /* 0x000000105c50723c */ /* 0x040fe20000081050 */
[----:B------:R-:W-:Y:S05]  /*15ac0*/  STL.64 [R1+0x1608], R42 ;  /* 0x0016082a01007387 */ /* 0x000fea0000100a00 */
[C---:B------:R-:W-:Y:S01]  /*15ad0*/  HMMA.1688.F32.TF32 R84, R92.reuse, R12, R84 ;  /* 0x0000000c5c54723c */ /* 0x040fe20000081054 */
[----:B------:R-:W-:Y:S04]  /*15ae0*/  STL.64 [R1+0x1600], R40 ;  /* 0x0016002801007387 */ /* 0x000fe80000100a00 */
[----:B------:R-:W-:Y:S01]  /*15af0*/  STL.64 [R1+0x1618], R46 ;  /* 0x0016182e01007387 */ /* 0x000fe20000100a00 */
[----:B------:R-:W-:Y:S03]  /*15b00*/  HMMA.1688.F32.TF32 R88, R92, R240, R88 ;  /* 0x000000f05c58723c */ /* 0x000fe60000081058 */
        /* <DEDUP_REMOVED lines=22> */
[----:B------:R-:W-:Y:S01]  /*15c70*/  STL.64 [R1+0x1730], R88 ;  /* 0x0017305801007387 */ /* 0x000fe20000100a00 */
[C---:B------:R-:W-:Y:S06]  /*15c80*/  HMMA.1688.F32.TF32 R216, R116.reuse, R4, R136 ;  /* 0x0000000474d8723c */ /* 0x040fec0000081088 */
[C---:B------:R-:W-:Y:S06]  /*15c90*/  HMMA.1688.F32.TF32 R92, R116.reuse, R8, R128 ;  /* 0x00000008745c723c */ /* 0x040fec0000081080 */
[C---:B------:R-:W-:Y:S06]  /*15ca0*/  HMMA.1688.F32.TF32 R96, R116.reuse, R28, R124 ;  /* 0x0000001c7460723c */ /* 0x040fec000008107c */
[C---:B------:R-:W-:Y:S06]  /*15cb0*/  HMMA.1688.F32.TF32 R100, R116.reuse, R24, R100 ;  /* 0x000000187464723c */ /* 0x040fec0000081064 */
[C---:B--2---:R-:W-:Y:S06]  /*15cc0*/  HMMA.1688.F32.TF32 R104, R116.reuse, R20, R104 ;  /* 0x000000147468723c */ /* 0x044fec0000081068 */
[C---:B------:R-:W-:Y:S06]  /*15cd0*/  HMMA.1688.F32.TF32 R108, R116.reuse, R16, R108 ;  /* 0x00000010746c723c */ /* 0x040fec000008106c */
[C---:B------:R-:W-:Y:S01]  /*15ce0*/  HMMA.1688.F32.TF32 R112, R116.reuse, R12, R112 ;  /* 0x0000000c7470723c */ /* 0x040fe20000081070 */
[----:B------:R-:W-:Y:S04]  /*15cf0*/  STL.64 [R1+0x1748], R218 ;  /* 0x001748da01007387 */ /* 0x000fe80000100a00 */
[----:B------:R-:W-:Y:S04]  /*15d00*/  STL.64 [R1+0x1740], R216 ;  /* 0x001740d801007387 */ /* 0x000fe80000100a00 */
[----:B------:R-:W-:Y:S04]  /*15d10*/  STL.64 [R1+0x1758], R94 ;  /* 0x0017585e01007387 */ /* 0x000fe80000100a00 */
[----:B------:R-:W-:Y:S04]  /*15d20*/  STL.64 [R1+0x1750], R92 ;  /* 0x0017505c01007387 */ /* 0x000fe80000100a00 */
[----:B------:R-:W-:Y:S04]  /*15d30*/  STL.64 [R1+0x1768], R98 ;  /* 0x0017686201007387 */ /* 0x000fe80000100a00 */
[----:B------:R-:W-:Y:S04]  /*15d40*/  STL.64 [R1+0x1760], R96 ;  /* 0x0017606001007387 */ /* 0x000fe80000100a00 */
[----:B------:R-:W-:Y:S04]  /*15d50*/  STL.64 [R1+0x1778], R102 ;  /* 0x0017786601007387 */ /* 0x000fe80000100a00 */
[----:B------:R2:W-:Y:S04]  /*15d60*/  STL.64 [R1+0x1770], R100 ;  /* 0x0017706401007387 */ /* 0x0005e80000100a00 */
[----:B------:R-:W-:Y:S04]  /*15d70*/  STL.64 [R1+0x1788], R106 ;  /* 0x0017886a01007387 */ /* 0x000fe80000100a00 */
[----:B------:R-:W-:Y:S04]  /*15d80*/  STL.64 [R1+0x1780], R104 ;  /* 0x0017806801007387 */ /* 0x000fe80000100a00 */
[----:B------:R-:W-:Y:S04]  /*15d90*/  STL.64 [R1+0x1798], R110 ;  /* 0x0017986e01007387 */ /* 0x000fe80000100a00 */
[----:B------:R-:W-:Y:S04]  /*15da0*/  STL.64 [R1+0x1790], R108 ;  /* 0x0017906c01007387 */ /* 0x000fe80000100a00 */
[----:B------:R-:W-:Y:S04]  /*15db0*/  STL.64 [R1+0x17a8], R114 ;  /* 0x0017a87201007387 */ /* 0x000fe80000100a00 */
[----:B------:R-:W-:Y:S04]  /*15dc0*/  STL.64 [R1+0x17a0], R112 ;  /* 0x0017a07001007387 */ /* 0x000fe80000100a00 */
[----:B-1----:R-:W3:Y:S04]  /*15dd0*/  LDL.LU.64 R32, [R1+0x6a0] ;  /* 0x0006a00001207983 */ /* 0x002ee80000300a00 */
[----:B------:R-:W3:Y:S04]  /*15de0*/  LDL.LU.64 R34, [R1+0x6a8] ;  /* 0x0006a80001227983 */ /* 0x000ee80000300a00 */
[----:B--2---:R-:W2:Y:S04]  /*15df0*/  LDL.LU.64 R100, [R1+0x690] ;  /* 0x0006900001647983 */ /* 0x004ea80000300a00 */
[----:B------:R-:W2:Y:S04]  /*15e00*/  LDL.LU.64 R102, [R1+0x698] ;  /* 0x0006980001667983 */ /* 0x000ea80000300a00 */
[----:B------:R-:W4:Y:S04]  /*15e10*/  LDL.LU.64 R96, [R1+0x680] ;  /* 0x0006800001607983 */ /* 0x000f280000300a00 */
[----:B------:R-:W4:Y:S01]  /*15e20*/  LDL.LU.64 R98, [R1+0x688] ;  /* 0x0006880001627983 */ /* 0x000f220000300a00 */
[----:B------:R-:W-:Y:S03]  /*15e30*/  HMMA.1688.F32.TF32 R116, R116, R240, R120 ;  /* 0x000000f07474723c */ /* 0x000fe60000081078 */
        /* <DEDUP_REMOVED lines=28> */
[----:B------:R-:W4:Y:S04]  /*16000*/  LDL.LU.64 R40, [R1+0x210] ;  /* 0x0002100001287983 */ /* 0x000f280000300a00 */
[----:B------:R-:W4:Y:S04]  /*16010*/  LDL.LU.64 R42, [R1+0x218] ;  /* 0x00021800012a7983 */ /* 0x000f280000300a00 */
[----:B------:R-:W4:Y:S04]  /*16020*/  LDL.LU.64 R36, [R1+0x1d0] ;  /* 0x0001d00001247983 */ /* 0x000f280000300a00 */
[----:B------:R-:W4:Y:S01]  /*16030*/  LDL.LU.64 R38, [R1+0x1d8] ;  /* 0x0001d80001267983 */ /* 0x000f220000300a00 */
[----:B------:R-:W-:Y:S01]  /*16040*/  IMAD.MOV.U32 R248, RZ, RZ, R208 ;  /* 0x000000fffff87224 */ /* 0x000fe200078e00d0 */
[----:B------:R-:W-:Y:S01]  /*16050*/  MOV R250, R210 ;  /* 0x000000d200fa7202 */ /* 0x000fe20000000f00 */
[----:B------:R-:W-:-:S02]  /*16060*/  IMAD.MOV.U32 R249, RZ, RZ, R209 ;  /* 0x000000fffff97224 */ /* 0x000fc400078e00d1 */
[----:B------:R-:W-:Y:S01]  /*16070*/  IMAD.MOV.U32 R251, RZ, RZ, R211 ;  /* 0x000000fffffb7224 */ /* 0x000fe200078e00d3 */
[C---:B---3--:R-:W-:Y:S01]  /*16080*/  HMMA.1688.F32.TF32 R120, R152.reuse, R4, R32 ;  /* 0x000000049878723c */ /* 0x048fe20000081020 */
[----:B------:R-:W3:Y:S04]  /*16090*/  LDL.LU.64 R32, [R1+0x1c0] ;  /* 0x0001c00001207983 */ /* 0x000ee80000300a00 */
[----:B------:R-:W3:Y:S01]  /*160a0*/  LDL.LU.64 R34, [R1+0x1c8] ;  /* 0x0001c80001227983 */ /* 0x000ee20000300a00 */
[C---:B--2---:R-:W-:Y:S06]  /*160b0*/  HMMA.1688.F32.TF32 R124, R152.reuse, R8, R100 ;  /* 0x00000008987c723c */ /* 0x044fec0000081064 */
[----:B----4-:R-:W-:Y:S11]  /*160c0*/  HMMA.1688.F32.TF32 R128, R152, R28, R96 ;  /* 0x0000001c9880723c */ /* 0x010ff60000081060 */
[----:B------:R-:W-:Y:S04]  /*160d0*/  STL.64 [R1+0x17c8], R122 ;  /* 0x0017c87a01007387 */ /* 0x000fe80000100a00 */
[----:B------:R-:W-:Y:S04]  /*160e0*/  STL.64 [R1+0x17c0], R120 ;  /* 0x0017c07801007387 */ /* 0x000fe80000100a00 */
[----:B------:R-:W-:Y:S04]  /*160f0*/  STL.64 [R1+0x17d8], R126 ;  /* 0x0017d87e01007387 */ /* 0x000fe80000100a00 */
[----:B------:R-:W-:Y:S04]  /*16100*/  STL.64 [R1+0x17d0], R124 ;  /* 0x0017d07c01007387 */ /* 0x000fe80000100a00 */
[----:B------:R-:W-:Y:S04]  /*16110*/  STL.64 [R1+0x17e8], R130 ;  /* 0x0017e88201007387 */ /* 0x000fe80000100a00 */
[----:B------:R-:W-:Y:S04]  /*16120*/  STL.64 [R1+0x17e0], R128 ;  /* 0x0017e08001007387 */ /* 0x000fe80000100a00 */
[----:B------:R-:W2:Y:S04]  /*16130*/  LDL.LU R208, [R1+0x1874] ;  /* 0x0018740001d07983 */ /* 0x000ea80000300800 */
[----:B------:R-:W2:Y:S04]  /*16140*/  LDL.LU R209, [R1+0x1870] ;  /* 0x0018700001d17983 */ /* 0x000ea80000300800 */
[----:B------:R-:W2:Y:S04]  /*16150*/  LDL.LU R210, [R1+0x186c] ;  /* 0x00186c0001d27983 */ /* 0x000ea80000300800 */
[----:B------:R-:W2:Y:S01]  /*16160*/  LDL.LU R211, [R1+0x1868] ;  /* 0x0018680001d37983 */ /* 0x000ea20000300800 */
[----:B------:R-:W-:Y:S07]  /*16170*/  HMMA.1688.F32.TF32 R200, R212, R20, R36 ;  /* 0x00000014d4c8723c */ /* 0x000fee0000081024 */
[----:B------:R-:W-:Y:S01]  /*16180*/  IMAD.MOV.U32 R36, RZ, RZ, R220 ;  /* 0x000000ffff247224 */ /* 0x000fe200078e00dc */
[----:B------:R-:W-:Y:S01]  /*16190*/  MOV R37, R221 ;  /* 0x000000dd00257202 */ /* 0x000fe20000000f00 */
[----:B------:R-:W4:Y:S01]  /*161a0*/  LDL.LU R220, [R1+0x1864] ;  /* 0x0018640001dc7983 */ /* 0x000f220000300800 */
[----:B------:R-:W-:-:S02]  /*161b0*/  IMAD.MOV.U32 R38, RZ, RZ, R222 ;  /* 0x000000ffff267224 */ /* 0x000fc400078e00de */
[----:B------:R-:W-:Y:S01]  /*161c0*/  IMAD.MOV.U32 R39, RZ, RZ, R223 ;  /* 0x000000ffff277224 */ /* 0x000fe200078e00df */
[----:B------:R-:W4:Y:S04]  /*161d0*/  LDL.LU R221, [R1+0x1860] ;  /* 0x0018600001dd7983 */ /* 0x000f280000300800 */
[----:B------:R-:W4:Y:S04]  /*161e0*/  LDL.LU R222, [R1+0x185c] ;  /* 0x00185c0001de7983 */ /* 0x000f280000300800 */
[----:B------:R-:W4:Y:S01]  /*161f0*/  LDL.LU R223, [R1+0x1858] ;  /* 0x0018580001df7983 */ /* 0x000f220000300800 */
[----:B------:R-:W-:Y:S03]  /*16200*/  HMMA.1688.F32.TF32 R196, R212, R24, R40 ;  /* 0x00000018d4c4723c */ /* 0x000fe60000081028 */
[----:B------:R-:W4:Y:S04]  /*16210*/  LDL.LU R40, [R1+0x590] ;  /* 0x0005900001287983 */ /* 0x000f280000300800 */
[----:B------:R-:W4:Y:S01]  /*16220*/  LDL.LU R41, [R1+0x594] ;  /* 0x0005940001297983 */ /* 0x000f220000300800 */
[----:B------:R-:W-:Y:S01]  /*16230*/  MOV R42, R6 ;  /* 0x00000006002a7202 */ /* 0x000fe20000000f00 */
[----:B------:R-:W-:-:S02]  /*16240*/  IMAD.MOV.U32 R43, RZ, RZ, R7 ;  /* 0x000000ffff2b7224 */ /* 0x000fc400078e0007 */
[----:B------:R-:W4:Y:S04]  /*16250*/  LDL.LU R6, [R1+0x1854] ;  /* 0x0018540001067983 */ /* 0x000f280000300800 */
[----:B------:R-:W4:Y:S01]  /*16260*/  LDL.LU R7, [R1+0x1850] ;  /* 0x0018500001077983 */ /* 0x000f220000300800 */
[C---:B------:R-:W-:Y:S06]  /*16270*/  HMMA.1688.F32.TF32 R132, R152.reuse, R24, R92 ;  /* 0x000000189884723c */ /* 0x040fec000008105c */
[C---:B------:R-:W-:Y:S06]  /*16280*/  HMMA.1688.F32.TF32 R136, R152.reuse, R20, R88 ;  /* 0x000000149888723c */ /* 0x040fec0000081058 */
[C---:B------:R-:W-:Y:S06]  /*16290*/  HMMA.1688.F32.TF32 R140, R152.reuse, R16, R84 ;  /* 0x00000010988c723c */ /* 0x040fec0000081054 */
[C---:B------:R-:W-:Y:S06]  /*162a0*/  HMMA.1688.F32.TF32 R144, R152.reuse, R12, R80 ;  /* 0x0000000c9890723c */ /* 0x040fec0000081050 */
[----:B------:R-:W-:Y:S06]  /*162b0*/  HMMA.1688.F32.TF32 R148, R152, R240, R148 ;  /* 0x000000f09894723c */ /* 0x000fec0000081094 */
[-C--:B------:R-:W-:Y:S01]  /*162c0*/  HMMA.1688.F32.TF32 R152, R180, R4.reuse, R232 ;  /* 0x00000004b498723c */ /* 0x080fe200000810e8 */
[----:B------:R-:W-:Y:S01]  /*162d0*/  IMAD.MOV.U32 R236, RZ, RZ, R22 ;  /* 0x000000ffffec7224 */ /* 0x000fe200078e0016 */
[----:B------:R-:W-:Y:S01]  /*162e0*/  MOV R237, R23 ;  /* 0x0000001700ed7202 */ /* 0x000fe20000000f00 */
[----:B------:R-:W-:Y:S01]  /*162f0*/  IMAD.MOV.U32 R238, RZ, RZ, R26 ;  /* 0x000000ffffee7224 */ /* 0x000fe200078e001a */
[----:B------:R-:W-:Y:S02]  /*16300*/  LDS R232, [R3+UR10+0x4180] ;  /* 0x0041800a03e87984 */ /* 0x000fe40008000800 */
[C---:B------:R-:W-:Y:S01]  /*16310*/  HMMA.1688.F32.TF32 R184, R212.reuse, R4, R52 ;  /* 0x00000004d4b8723c */ /* 0x040fe20000081034 */
[----:B------:R-:W-:Y:S01]  /*16320*/  IMAD.MOV.U32 R239, RZ, RZ, R10 ;  /* 0x000000ffffef7224 */ /* 0x000fe200078e000a */
[----:B------:R-:W-:Y:S05]  /*16330*/  LDS R234, [R3+UR10+0x6180] ;  /* 0x0061800a03ea7984 */ /* 0x000fea0008000800 */
[----:B------:R-:W-:Y:S01]  /*16340*/  LOP3.LUT R5, R3, 0x20, RZ, 0x3c, !PT ;  /* 0x0000002003057812 */ /* 0x000fe200078e3cff */
[C---:B------:R-:W-:Y:S04]  /*16350*/  HMMA.1688.F32.TF32 R188, R212.reuse, R8, R48 ;  /* 0x00000008d4bc723c */ /* 0x040fe80000081030 */
[----:B------:R-:W-:Y:S02]  /*16360*/  LDS R225, [R5+UR10+0x4080] ;  /* 0x0040800a05e17984 */ /* 0x000fe40008000800 */
[-C--:B------:R-:W-:Y:S02]  /*16370*/  HMMA.1688.F32.TF32 R192, R212, R28.reuse, R44 ;  /* 0x0000001cd4c0723c */ /* 0x080fe4000008102c */
[----:B------:R-:W-:Y:S04]  /*16380*/  LDS R227, [R5+UR10+0x6080] ;  /* 0x0060800a05e37984 */ /* 0x000fe80008000800 */
[C---:B------:R-:W-:Y:S01]  /*16390*/  HMMA.1688.F32.TF32 R160, R180.reuse, R28, R76 ;  /* 0x0000001cb4a0723c */ /* 0x040fe2000008104c */
[----:B------:R-:W-:Y:S04]  /*163a0*/  LDS R229, [R5+UR10+0x4100] ;  /* 0x0041000a05e57984 */ /* 0x000fe80008000800 */
[----:B------:R-:W-:Y:S01]  /*163b0*/  LDS R231, [R5+UR10+0x6100] ;  /* 0x0061000a05e77984 */ /* 0x000fe20008000800 */
[C---:B------:R-:W-:Y:S03]  /*163c0*/  HMMA.1688.F32.TF32 R164, R180.reuse, R24, R72 ;  /* 0x00000018b4a4723c */ /* 0x040fe60000081048 */
[----:B------:R-:W-:Y:S03]  /*163d0*/  LDS R233, [R5+UR10+0x4180] ;  /* 0x0041800a05e97984 */ /* 0x000fe60008000800 */
[----:B------:R-:W-:Y:S01]  /*163e0*/  HMMA.1688.F32.TF32 R168, R180, R20, R68 ;  /* 0x00000014b4a8723c */ /* 0x000fe20000081044 */
[----:B------:R-:W-:Y:S05]  /*163f0*/  LDS R235, [R5+UR10+0x6180] ;  /* 0x0061800a05eb7984 */ /* 0x000fea0008000800 */
[C---:B---3--:R-:W-:Y:S06]  /*16400*/  HMMA.1688.F32.TF32 R204, R212.reuse, R16, R32 ;  /* 0x00000010d4cc723c */ /* 0x048fec0000081020 */
[C---:B--2---:R-:W-:Y:S06]  /*16410*/  HMMA.1688.F32.TF32 R208, R212.reuse, R12, R208 ;  /* 0x0000000cd4d0723c */ /* 0x044fec00000810d0 */
[----:B----4-:R-:W-:Y:S01]  /*16420*/  HMMA.1688.F32.TF32 R212, R212, R240, R220 ;  /* 0x000000f0d4d4723c */ /* 0x010fe200000810dc */
[----:B------:R-:W-:Y:S04]  /*16430*/  LDS R220, [R3+UR10+0x4000] ;  /* 0x0040000a03dc7984 */ /* 0x000fe80008000800 */
[----:B------:R-:W-:Y:S04]  /*16440*/  LDS R222, [R3+UR10+0x6000] ;  /* 0x0060000a03de7984 */ /* 0x000fe80008000800 */
[----:B------:R-:W-:Y:S04]  /*16450*/  LDS R221, [R5+UR10+0x4000] ;  /* 0x0040000a05dd7984 */ /* 0x000fe80008000800 */
[----:B------:R-:W1:Y:S02]  /*16460*/  LDS R223, [R5+UR10+0x6000] ;  /* 0x0060000a05df7984 */ /* 0x000e640008000800 */
[----:B-1----:R-:W-:Y:S07]  /*16470*/  HMMA.1688.F32.TF32 R32, R220, R6, R248 ;  /* 0x00000006dc20723c */ /* 0x002fee00000810f8 */
[----:B------:R-:W-:Y:S01]  /*16480*/  MOV R248, R11 ;  /* 0x0000000b00f87202 */ /* 0x000fe20000000f00 */
[----:B------:R-:W-:Y:S01]  /*16490*/  IMAD.MOV.U32 R249, RZ, RZ, R27 ;  /* 0x000000fffff97224 */ /* 0x000fe200078e001b */
[----:B------:R-:W-:Y:S01]  /*164a0*/  MOV R251, R31 ;  /* 0x0000001f00fb7202 */ /* 0x000fe20000000f00 */
[----:B------:R-:W-:-:S14]  /*164b0*/  IMAD.MOV.U32 R250, RZ, RZ, R30 ;  /* 0x000000fffffa7224 */ /* 0x000fdc00078e001e */
[----:B------:R-:W-:Y:S01]  /*164c0*/  IMAD.MOV.U32 R28, RZ, RZ, R32 ;  /* 0x000000ffff1c7224 */ /* 0x000fe200078e0020 */
[----:B------:R-:W-:Y:S01]  /*164d0*/  MOV R25, R33 ;  /* 0x0000002100197202 */ /* 0x000fe20000000f00 */
[----:B------:R-:W-:Y:S01]  /*164e0*/  IMAD.MOV.U32 R24, RZ, RZ, R34 ;  /* 0x000000ffff187224 */ /* 0x000fe200078e0022 */
[----:B------:R-:W2:Y:S01]  /*164f0*/  LDL.LU R32, [R1+0x570] ;  /* 0x0005700001207983 */ /* 0x000ea20000300800 */
[----:B------:R-:W-:Y:S01]  /*16500*/  IMAD.MOV.U32 R21, RZ, RZ, R35 ;  /* 0x000000ffff157224 */ /* 0x000fe200078e0023 */
[----:B------:R-:W-:Y:S01]  /*16510*/  MOV R34, R18 ;  /* 0x0000001200227202 */ /* 0x000fe20000000f00 */
[----:B------:R-:W-:Y:S01]  /*16520*/  IMAD.MOV.U32 R35, RZ, RZ, R19 ;  /* 0x000000ffff237224 */ /* 0x000fe200078e0013 */
[----:B------:R-:W2:Y:S04]  /*16530*/  LDL.LU R33, [R1+0x574] ;  /* 0x0005740001217983 */ /* 0x000ea80000300800 */
[----:B------:R-:W3:Y:S04]  /*16540*/  LDL.LU R18, [R1+0x184c] ;  /* 0x00184c0001127983 */ /* 0x000ee80000300800 */
[----:B------:R-:W3:Y:S04]  /*16550*/  LDL.LU R19, [R1+0x1848] ;  /* 0x0018480001137983 */ /* 0x000ee80000300800 */
[----:B------:R-:W4:Y:S04]  /*16560*/  LDL.LU R22, [R1+0x1844] ;  /* 0x0018440001167983 */ /* 0x000f280000300800 */
[----:B------:R-:W4:Y:S04]  /*16570*/  LDL.LU R23, [R1+0x1840] ;  /* 0x0018400001177983 */ /* 0x000f280000300800 */
[----:B------:R-:W2:Y:S04]  /*16580*/  LDL.LU R26, [R1+0x183c] ;  /* 0x00183c00011a7983 */ /* 0x000ea80000300800 */
[----:B------:R-:W3:Y:S04]  /*16590*/  LDL.LU R10, [R1+0x1838] ;  /* 0x00183800010a7983 */ /* 0x000ee80000300800 */
[----:B------:R-:W3:Y:S04]  /*165a0*/  LDL.LU R11, [R1+0x1834] ;  /* 0x00183400010b7983 */ /* 0x000ee80000300800 */
[----:B------:R-:W2:Y:S04]  /*165b0*/  LDL.LU R27, [R1+0x1830] ;  /* 0x00183000011b7983 */ /* 0x000ea80000300800 */
[----:B------:R-:W4:Y:S04]  /*165c0*/  LDL.LU R30, [R1+0x182c] ;  /* 0x00182c00011e7983 */ /* 0x000f280000300800 */
[----:B------:R-:W4:Y:S01]  /*165d0*/  LDL.LU R31, [R1+0x1828] ;  /* 0x00182800011f7983 */ /* 0x000f220000300800 */
[C---:B------:R-:W-:Y:S03]  /*165e0*/  HMMA.1688.F32.TF32 R172, R180.reuse, R16, R64 ;  /* 0x00000010b4ac723c */ /* 0x040fe60000081040 */
[----:B------:R-:W-:Y:S03]  /*165f0*/  STL [R1+0x15ac], R24 ;  /* 0x0015ac1801007387 */ /* 0x000fe60000100800 */
[C---:B------:R-:W-:Y:S01]  /*16600*/  HMMA.1688.F32.TF32 R176, R180.reuse, R12, R60 ;  /* 0x0000000cb4b0723c */ /* 0x040fe2000008103c */
[----:B------:R-:W-:Y:S04]  /*16610*/  STL [R1+0x15a8], R28 ;  /* 0x0015a81c01007387 */ /* 0x000fe80000100800 */
[----:B------:R-:W-:Y:S01]  /*16620*/  STL [R1+0x15a4], R25 ;  /* 0x0015a41901007387 */ /* 0x000fe20000100800 */
[----:B------:R-:W-:Y:S03]  /*16630*/  HMMA.1688.F32.TF32 R156, R180, R8, R244 ;  /* 0x00000008b49c723c */ /* 0x000fe600000810f4 */
[----:B------:R-:W-:Y:S03]  /*16640*/  STL [R1+0x15a0], R21 ;  /* 0x0015a01501007387 */ /* 0x000fe60000100800 */
[C---:B---3--:R-:W-:Y:S06]  /*16650*/  HMMA.1688.F32.TF32 R40, R220.reuse, R10, R40 ;  /* 0x0000000adc28723c */ /* 0x048fec0000081028 */
[C---:B----4-:R-:W-:Y:S06]  /*16660*/  HMMA.1688.F32.TF32 R36, R220.reuse, R30, R36 ;  /* 0x0000001edc24723c */ /* 0x050fec0000081024 */
[----:B--2---:R-:W-:-:S12]  /*16670*/  HMMA.1688.F32.TF32 R32, R220, R26, R32 ;  /* 0x0000001adc20723c */ /* 0x004fd80000081020 */
[----:B------:R-:W-:Y:S01]  /*16680*/  MOV R16, R42 ;  /* 0x0000002a00107202 */ /* 0x000fe20000000f00 */
[----:B------:R-:W-:Y:S02]  /*16690*/  IMAD.MOV.U32 R20, RZ, RZ, R40 ;  /* 0x000000ffff147224 */ /* 0x000fe400078e0028 */
[----:B------:R-:W-:Y:S02]  /*166a0*/  IMAD.MOV.U32 R17, RZ, RZ, R41 ;  /* 0x000000ffff117224 */ /* 0x000fe400078e0029 */
[----:B------:R-:W-:Y:S01]  /*166b0*/  IMAD.MOV.U32 R13, RZ, RZ, R43 ;  /* 0x000000ffff0d7224 */ /* 0x000fe200078e002b */
[----:B------:R-:W-:Y:S04]  /*166c0*/  STL [R1+0x15b4], R16 ;  /* 0x0015b41001007387 */ /* 0x000fe80000100800 */
[----:B------:R-:W-:Y:S01]  /*166d0*/  STL [R1+0x15b0], R20 ;  /* 0x0015b01401007387 */ /* 0x000fe20000100800 */
[----:B------:R-:W-:Y:S01]  /*166e0*/  IMAD.MOV.U32 R4, RZ, RZ, R39 ;  /* 0x000000ffff047224 */ /* 0x000fe200078e0027 */
[----:B------:R-:W-:Y:S01]  /*166f0*/  MOV R9, R37 ;  /* 0x0000002500097202 */ /* 0x000fe20000000f00 */
[----:B------:R-:W-:Y:S01]  /*16700*/  IMAD.MOV.U32 R8, RZ, RZ, R38 ;  /* 0x000000ffff087224 */ /* 0x000fe200078e0026 */
[----:B------:R1:W-:Y:S01]  /*16710*/  STL [R1+0x159c], R17 ;  /* 0x00159c1101007387 */ /* 0x0003e20000100800 */
[----:B------:R-:W-:-:S03]  /*16720*/  IMAD.MOV.U32 R12, RZ, RZ, R36 ;  /* 0x000000ffff0c7224 */ /* 0x000fc600078e0024 */
[----:B------:R2:W-:Y:S04]  /*16730*/  STL [R1+0x1598], R13 ;  /* 0x0015980d01007387 */ /* 0x0005e80000100800 */
[----:B------:R-:W-:Y:S01]  /*16740*/  STL [R1+0x15c4], R4 ;  /* 0x0015c40401007387 */ /* 0x000fe20000100800 */
[----:B------:R-:W-:-:S03]  /*16750*/  IMAD.MOV.U32 R29, RZ, RZ, R35 ;  /* 0x000000ffff1d7224 */ /* 0x000fc600078e0023 */
[----:B------:R-:W-:Y:S01]  /*16760*/  STL [R1+0x15c0], R8 ;  /* 0x0015c00801007387 */ /* 0x000fe20000100800 */
[----:B-1----:R-:W-:Y:S01]  /*16770*/  MOV R17, R32 ;  /* 0x0000002000117202 */ /* 0x002fe20000000f00 */
[----:B--2---:R-:W-:Y:S02]  /*16780*/  IMAD.MOV.U32 R13, RZ, RZ, R33 ;  /* 0x000000ffff0d7224 */ /* 0x004fe400078e0021 */
[----:B------:R-:W-:Y:S04]  /*16790*/  STL [R1+0x15bc], R9 ;  /* 0x0015bc0901007387 */ /* 0x000fe80000100800 */
[----:B------:R-:W-:Y:S04]  /*167a0*/  STL [R1+0x15b8], R12 ;  /* 0x0015b80c01007387 */ /* 0x000fe80000100800 */
[----:B------:R1:W-:Y:S02]  /*167b0*/  STL [R1+0x848], R34 ;  /* 0x0008482201007387 */ /* 0x0003e40000100800 */
[----:B-1----:R-:W-:Y:S02]  /*167c0*/  HMMA.1688.F32.TF32 R32, R220, R22, R236 ;  /* 0x00000016dc20723c */ /* 0x002fe400000810ec */
[----:B------:R-:W-:Y:S04]  /*167d0*/  STL [R1+0x15d0], R29 ;  /* 0x0015d01d01007387 */ /* 0x000fe80000100800 */
[----:B------:R-:W-:Y:S04]  /*167e0*/  STL [R1+0x15cc], R13 ;  /* 0x0015cc0d01007387 */ /* 0x000fe80000100800 */
[----:B------:R-:W-:-:S14]  /*167f0*/  STL [R1+0x15c8], R17 ;  /* 0x0015c81101007387 */ /* 0x000fdc0000100800 */
[----:B------:R-:W-:Y:S01]  /*16800*/  IMAD.MOV.U32 R25, RZ, RZ, R34 ;  /* 0x000000ffff197224 */ /* 0x000fe200078e0022 */
[----:B------:R-:W-:Y:S01]  /*16810*/  MOV R24, R32 ;  /* 0x0000002000187202 */ /* 0x000fe20000000f00 */
[----:B------:R-:W-:Y:S01]  /*16820*/  IMAD.MOV.U32 R28, RZ, RZ, R33 ;  /* 0x000000ffff1c7224 */ /* 0x000fe200078e0021 */
[----:B------:R-:W-:Y:S02]  /*16830*/  MOV R21, R35 ;  /* 0x0000002300157202 */ /* 0x000fe40000000f00 */
[----:B------:R1:W-:Y:S01]  /*16840*/  STL [R1+0x15dc], R25 ;  /* 0x0015dc1901007387 */ /* 0x0003e20000100800 */
[----:B------:R-:W-:Y:S03]  /*16850*/  HMMA.1688.F32.TF32 R32, R220, R18, R248 ;  /* 0x00000012dc20723c */ /* 0x000fe600000810f8 */
[----:B------:R2:W-:Y:S04]  /*16860*/  STL [R1+0x15d8], R28 ;  /* 0x0015d81c01007387 */ /* 0x0005e80000100800 */
[----:B------:R3:W-:Y:S01]  /*16870*/  STL [R1+0x15d4], R24 ;  /* 0x0015d41801007387 */ /* 0x0007e20000100800 */
[----:B------:R-:W-:Y:S01]  /*16880*/  IMAD.MOV.U32 R249, RZ, RZ, R242 ;  /* 0x000000fffff97224 */ /* 0x000fe200078e00f2 */
[----:B------:R-:W-:-:S02]  /*16890*/  MOV R250, R15 ;  /* 0x0000000f00fa7202 */ /* 0x000fc40000000f00 */
[----:B------:R-:W4:Y:S01]  /*168a0*/  LDL.LU R248, [R1+0x200] ;  /* 0x0002000001f87983 */ /* 0x000f220000300800 */
[----:B------:R-:W-:-:S03]  /*168b0*/  IMAD.MOV.U32 R251, RZ, RZ, R14 ;  /* 0x000000fffffb7224 */ /* 0x000fc600078e000e */
[----:B------:R-:W2:Y:S04]  /*168c0*/  LDL.LU R242, [R1+0x1824] ;  /* 0x0018240001f27983 */ /* 0x000ea80000300800 */
[----:B------:R-:W3:Y:S04]  /*168d0*/  LDL.LU R15, [R1+0x1820] ;  /* 0x00182000010f7983 */ /* 0x000ee80000300800 */
[----:B------:R-:W4:Y:S01]  /*168e0*/  LDL.LU R14, [R1+0x181c] ;  /* 0x00181c00010e7983 */ /* 0x000f220000300800 */
[----:B------:R-:W-:-:S03]  /*168f0*/  IMAD.MOV.U32 R239, RZ, RZ, R243 ;  /* 0x000000ffffef7224 */ /* 0x000fc600078e00f3 */
[----:B------:R-:W4:Y:S01]  /*16900*/  LDL.LU R236, [R1+0x2b0] ;  /* 0x0002b00001ec7983 */ /* 0x000f220000300800 */
[----:B------:R-:W-:-:S03]  /*16910*/  IMAD.MOV.U32 R9, RZ, RZ, R32 ;  /* 0x000000ffff097224 */ /* 0x000fc600078e0020 */
[----:B------:R-:W4:Y:S01]  /*16920*/  LDL.LU R237, [R1+0x2b4] ;  /* 0x0002b40001ed7983 */ /* 0x000f220000300800 */
[----:B------:R-:W-:Y:S01]  /*16930*/  IMAD.MOV.U32 R12, RZ, RZ, R33 ;  /* 0x000000ffff0c7224 */ /* 0x000fe200078e0021 */
[----:B------:R-:W-:Y:S02]  /*16940*/  MOV R16, R34 ;  /* 0x0000002200107202 */ /* 0x000fe40000000f00 */
[----:B------:R-:W4:Y:S01]  /*16950*/  LDL.LU R238, [R1+0x2b8] ;  /* 0x0002b80001ee7983 */ /* 0x000f220000300800 */
[----:B------:R-:W-:-:S03]  /*16960*/  IMAD.MOV.U32 R20, RZ, RZ, R35 ;  /* 0x000000ffff147224 */ /* 0x000fc600078e0023 */
[----:B------:R-:W4:Y:S04]  /*16970*/  LDL.LU R243, [R1+0x1818] ;  /* 0x0018180001f37983 */ /* 0x000f280000300800 */
[----:B------:R-:W4:Y:S01]  /*16980*/  LDL.LU R32, [R1+0x360] ;  /* 0x0003600001207983 */ /* 0x000f220000300800 */
[----:B--2---:R-:W-:Y:S02]  /*16990*/  IMAD.MOV.U32 R35, RZ, RZ, R242 ;  /* 0x000000ffff237224 */ /* 0x004fe400078e00f2 */
[----:B---3--:R-:W-:Y:S01]  /*169a0*/  IMAD.MOV.U32 R34, RZ, RZ, R15 ;  /* 0x000000ffff227224 */ /* 0x008fe200078e000f */
[----:B----4-:R-:W-:Y:S02]  /*169b0*/  MOV R33, R14 ;  /* 0x0000000e00217202 */ /* 0x010fe40000000f00 */
[----:B------:R-:W2:Y:S04]  /*169c0*/  LDL.LU R14, [R1+0x1814] ;  /* 0x00181400010e7983 */ /* 0x000ea80000300800 */
[----:B------:R-:W3:Y:S04]  /*169d0*/  LDL.LU R15, [R1+0x1810] ;  /* 0x00181000010f7983 */ /* 0x000ee80000300800 */
[----:B------:R-:W4:Y:S04]  /*169e0*/  LDL.LU R242, [R1+0x180c] ;  /* 0x00180c0001f27983 */ /* 0x000f280000300800 */
[----:B------:R-:W4:Y:S04]  /*169f0*/  LDL.LU R40, [R1+0x3f0] ;  /* 0x0003f00001287983 */ /* 0x000f280000300800 */
[----:B------:R-:W4:Y:S04]  /*16a00*/  LDL.LU R41, [R1+0x3f4] ;  /* 0x0003f40001297983 */ /* 0x000f280000300800 */
[----:B------:R-:W4:Y:S04]  /*16a10*/  LDL.LU R42, [R1+0x3f8] ;  /* 0x0003f800012a7983 */ /* 0x000f280000300800 */
[----:B------:R-:W4:Y:S04]  /*16a20*/  LDL.LU R43, [R1+0x3fc] ;  /* 0x0003fc00012b7983 */ /* 0x000f280000300800 */
[----:B------:R-:W4:Y:S01]  /*16a30*/  LDL.LU R44, [R1+0x400] ;  /* 0x00040000012c7983 */ /* 0x000f220000300800 */
[----:B------:R-:W-:Y:S01]  /*16a40*/  HMMA.1688.F32.TF32 R180, R180, R240, R56 ;  /* 0x000000f0b4b4723c */ /* 0x000fe20000081038 */
[----:B--2---:R-:W-:-:S02]  /*16a50*/  IMAD.MOV.U32 R47, RZ, RZ, R14 ;  /* 0x000000ffff2f7224 */ /* 0x004fc400078e000e */
[----:B---3--:R-:W-:Y:S01]  /*16a60*/  IMAD.MOV.U32 R46, RZ, RZ, R15 ;  /* 0x000000ffff2e7224 */ /* 0x008fe200078e000f */
[----:B----4-:R-:W-:Y:S02]  /*16a70*/  MOV R45, R242 ;  /* 0x000000f2002d7202 */ /* 0x010fe40000000f00 */
[----:B------:R-:W2:Y:S04]  /*16a80*/  LDL.LU R242, [R1+0x1808] ;  /* 0x0018080001f27983 */ /* 0x000ea80000300800 */
[----:B------:R-:W3:Y:S04]  /*16a90*/  LDL.LU R15, [R1+0x1804] ;  /* 0x00180400010f7983 */ /* 0x000ee80000300800 */
[----:B------:R-:W4:Y:S04]  /*16aa0*/  LDL.LU R14, [R1+0x1800] ;  /* 0x00180000010e7983 */ /* 0x000f280000300800 */
[----:B------:R-:W2:Y:S04]  /*16ab0*/  LDL.LU R48, [R1+0x410] ;  /* 0x0004100001307983 */ /* 0x000ea80000300800 */
        /* <DEDUP_REMOVED lines=72> */
[----:B------:R-:W2:Y:S01]  /*16f40*/  LDL.LU R69, [R1+0x464] ;  /* 0x0004640001457983 */ /* 0x000ea20000300800 */
[----:B---3--:R-:W-:-:S03]  /*16f50*/  IMAD.MOV.U32 R54, RZ, RZ, R15 ;  /* 0x000000ffff367224 */ /* 0x008fc600078e000f */
[----:B------:R-:W3:Y:S01]  /*16f60*/  LDL.LU R70, [R1+0x468] ;  /* 0x0004680001467983 */ /* 0x000ee20000300800 */
[----:B----4-:R-:W-:-:S03]  /*16f70*/  MOV R53, R14 ;  /* 0x0000000e00357202 */ /* 0x010fc60000000f00 */
[----:B------:R-:W3:Y:S01]  /*16f80*/  LDL.LU R71, [R1+0x46c] ;  /* 0x00046c0001477983 */ /* 0x000ee20000300800 */
[----:B--2---:R-:W-:-:S03]  /*16f90*/  IMAD.MOV.U32 R55, RZ, RZ, R242 ;  /* 0x000000ffff377224 */ /* 0x004fc600078e00f2 */
[----:B------:R-:W2:Y:S01]  /*16fa0*/  LDL.LU R52, [R1+0x420] ;  /* 0x0004200001347983 */ /* 0x000ea20000300800 */
[----:B------:R-:W-:-:S03]  /*16fb0*/  MOV R36, R243 ;  /* 0x000000f300247202 */ /* 0x000fc60000000f00 */
[----:B------:R-:W4:Y:S04]  /*16fc0*/  LDL.LU R14, [R1+0x17fc] ;  /* 0x0017fc00010e7983 */ /* 0x000f280000300800 */
[----:B------:R-:W4:Y:S04]  /*16fd0*/  LDL.LU R15, [R1+0x17f8] ;  /* 0x0017f800010f7983 */ /* 0x000f280000300800 */
[----:B------:R-:W3:Y:S04]  /*16fe0*/  LDL.LU R242, [R1+0x17f4] ;  /* 0x0017f40001f27983 */ /* 0x000ee80000300800 */
[----:B------:R-:W3:Y:S04]  /*16ff0*/  LDL.LU R243, [R1+0x17f0] ;  /* 0x0017f00001f37983 */ /* 0x000ee80000300800 */
[----:B------:R-:W2:Y:S04]  /*17000*/  LDL.LU R37, [R1+0x3e4] ;  /* 0x0003e40001257983 */ /* 0x000ea80000300800 */
[----:B------:R-:W2:Y:S04]  /*17010*/  LDL.LU R38, [R1+0x3e8] ;  /* 0x0003e80001267983 */ /* 0x000ea80000300800 */
[----:B------:R-:W2:Y:S01]  /*17020*/  LDL.LU R39, [R1+0x3ec] ;  /* 0x0003ec0001277983 */ /* 0x000ea20000300800 */
[C---:B------:R-:W-:Y:S06]  /*17030*/  HMMA.1688.F32.TF32 R48, R232.reuse, R10, R48 ;  /* 0x0000000ae830723c */ /* 0x040fec0000081030 */
[C---:B------:R-:W-:Y:S06]  /*17040*/  HMMA.1688.F32.TF32 R44, R232.reuse, R30, R44 ;  /* 0x0000001ee82c723c */ /* 0x040fec000008102c */
[----:B------:R-:W-:Y:S06]  /*17050*/  HMMA.1688.F32.TF32 R40, R232, R26, R40 ;  /* 0x0000001ae828723c */ /* 0x000fec0000081028 */
[C---:B------:R-:W-:Y:S06]  /*17060*/  HMMA.1688.F32.TF32 R64, R228.reuse, R18, R64 ;  /* 0x00000012e440723c */ /* 0x040fec0000081040 */
[C---:B------:R-:W-:Y:S06]  /*17070*/  HMMA.1688.F32.TF32 R72, R228.reuse, R26, R72 ;  /* 0x0000001ae448723c */ /* 0x040fec0000081048 */
[C---:B------:R-:W-:Y:S06]  /*17080*/  HMMA.1688.F32.TF32 R76, R228.reuse, R30, R76 ;  /* 0x0000001ee44c723c */ /* 0x040fec000008104c */
[----:B------:R-:W-:Y:S06]  /*17090*/  HMMA.1688.F32.TF32 R80, R228, R10, R80 ;  /* 0x0000000ae450723c */ /* 0x000fec0000081050 */
[----:B------:R-:W-:Y:S06]  /*170a0*/  HMMA.1688.F32.TF32 R32, R232, R18, R32 ;  /* 0x00000012e820723c */ /* 0x000fec0000081020 */
[-C--:B---3--:R-:W-:Y:S06]  /*170b0*/  HMMA.1688.F32.TF32 R116, R220, R242.reuse, R116 ;  /* 0x000000f2dc74723c */ /* 0x088fec0000081074 */
[----:B------:R-:W-:-:S15]  /*170c0*/  HMMA.1688.F32.TF32 R88, R224, R242, R88 ;  /* 0x000000f2e058723c */ /* 0x000fde0000081058 */
[----:B------:R-:W-:-:S03]  /*170d0*/  NOP ;  /* 0x0000000000007918 */ /* 0x000fc60000000000 */
[----:B-1----:R-:W-:Y:S01]  /*170e0*/  IMAD.MOV.U32 R25, RZ, RZ, R116 ;  /* 0x000000ffff197224 */ /* 0x002fe200078e0074 */
[----:B------:R-:W-:Y:S01]  /*170f0*/  MOV R28, R117 ;  /* 0x00000075001c7202 */ /* 0x000fe20000000f00 */
[----:B------:R-:W-:Y:S02]  /*17100*/  IMAD.MOV.U32 R24, RZ, RZ, R118 ;  /* 0x000000ffff187224 */ /* 0x000fe400078e0076 */
[----:B------:R-:W-:Y:S02]  /*17110*/  IMAD.MOV.U32 R29, RZ, RZ, R119 ;  /* 0x000000ffff1d7224 */ /* 0x000fe400078e0077 */
[C---:B------:R-:W-:Y:S06]  /*17120*/  HMMA.1688.F32.TF32 R116, R224.reuse, R6, R112 ;  /* 0x00000006e074723c */ /* 0x040fec0000081070 */
[C---:B------:R-:W-:Y:S06]  /*17130*/  HMMA.1688.F32.TF32 R112, R224.reuse, R10, R108 ;  /* 0x0000000ae070723c */ /* 0x040fec000008106c */
[C---:B------:R-:W-:Y:S06]  /*17140*/  HMMA.1688.F32.TF32 R108, R224.reuse, R30, R104 ;  /* 0x0000001ee06c723c */ /* 0x040fec0000081068 */
[C---:B------:R-:W-:Y:S06]  /*17150*/  HMMA.1688.F32.TF32 R104, R224.reuse, R26, R100 ;  /* 0x0000001ae068723c */ /* 0x040fec0000081064 */
[C---:B------:R-:W-:Y:S06]  /*17160*/  HMMA.1688.F32.TF32 R100, R224.reuse, R22, R96 ;  /* 0x00000016e064723c */ /* 0x040fec0000081060 */
[C---:B------:R-:W-:Y:S06]  /*17170*/  HMMA.1688.F32.TF32 R96, R224.reuse, R18, R92 ;  /* 0x00000012e060723c */ /* 0x040fec000008105c */
[----:B----4-:R-:W-:Y:S06]  /*17180*/  HMMA.1688.F32.TF32 R92, R224, R14, R216 ;  /* 0x0000000ee05c723c */ /* 0x010fec00000810d8 */
[C---:B------:R-:W-:Y:S01]  /*17190*/  HMMA.1688.F32.TF32 R84, R228.reuse, R6, R84 ;  /* 0x00000006e454723c */ /* 0x040fe20000081054 */
[----:B------:R-:W-:Y:S04]  /*171a0*/  STL.64 [R1+0x6a0], R116 ;  /* 0x0006a07401007387 */ /* 0x000fe80000100a00 */
[----:B------:R-:W-:Y:S01]  /*171b0*/  STL.64 [R1+0x6a8], R118 ;  /* 0x0006a87601007387 */ /* 0x000fe20000100a00 */
[C---:B------:R-:W-:Y:S03]  /*171c0*/  HMMA.1688.F32.TF32 R68, R228.reuse, R22, R68 ;  /* 0x00000016e444723c */ /* 0x040fe60000081044 */
[----:B------:R-:W-:Y:S04]  /*171d0*/  STL.64 [R1+0x690], R112 ;  /* 0x0006907001007387 */ /* 0x000fe80000100a00 */
[----:B------:R-:W-:Y:S01]  /*171e0*/  STL.64 [R1+0x698], R114 ;  /* 0x0006987201007387 */ /* 0x000fe20000100a00 */
[C---:B------:R-:W-:Y:S03]  /*171f0*/  HMMA.1688.F32.TF32 R60, R228.reuse, R14, R60 ;  /* 0x0000000ee43c723c */ /* 0x040fe6000008103c */
[----:B------:R-:W-:Y:S04]  /*17200*/  STL.64 [R1+0x680], R108 ;  /* 0x0006806c01007387 */ /* 0x000fe80000100a00 */
[----:B------:R-:W-:Y:S01]  /*17210*/  STL.64 [R1+0x688], R110 ;  /* 0x0006886e01007387 */ /* 0x000fe20000100a00 */
[----:B------:R-:W-:Y:S03]  /*17220*/  HMMA.1688.F32.TF32 R56, R228, R242, R56 ;  /* 0x000000f2e438723c */ /* 0x000fe60000081038 */
[----:B------:R-:W-:Y:S04]  /*17230*/  STL.64 [R1+0x670], R104 ;  /* 0x0006706801007387 */ /* 0x000fe80000100a00 */
[----:B------:R-:W-:Y:S01]  /*17240*/  STL.64 [R1+0x678], R106 ;  /* 0x0006786a01007387 */ /* 0x000fe20000100a00 */
[C---:B--2---:R-:W-:Y:S03]  /*17250*/  HMMA.1688.F32.TF32 R52, R232.reuse, R6, R52 ;  /* 0x00000006e834723c */ /* 0x044fe60000081034 */
[----:B------:R-:W-:Y:S04]  /*17260*/  STL.64 [R1+0x660], R100 ;  /* 0x0006606401007387 */ /* 0x000fe80000100a00 */
[----:B------:R-:W-:Y:S04]  /*17270*/  STL.64 [R1+0x668], R102 ;  /* 0x0006686601007387 */ /* 0x000fe80000100a00 */
[----:B------:R-:W-:Y:S04]  /*17280*/  STL.64 [R1+0x650], R96 ;  /* 0x0006506001007387 */ /* 0x000fe80000100a00 */
[----:B------:R-:W-:Y:S04]  /*17290*/  STL.64 [R1+0x658], R98 ;  /* 0x0006586201007387 */ /* 0x000fe80000100a00 */
[----:B------:R-:W-:Y:S04]  /*172a0*/  STL.64 [R1+0x640], R92 ;  /* 0x0006405c01007387 */ /* 0x000fe80000100a00 */
[----:B------:R-:W-:Y:S01]  /*172b0*/  STL.64 [R1+0x648], R94 ;  /* 0x0006485e01007387 */ /* 0x000fe20000100a00 */
[C---:B------:R-:W-:Y:S03]  /*172c0*/  HMMA.1688.F32.TF32 R36, R232.reuse, R22, R36 ;  /* 0x00000016e824723c */ /* 0x040fe60000081024 */
        /* <DEDUP_REMOVED lines=27> */
[----:B------:R2:W-:Y:S01]  /*17480*/  STL.64 [R1+0x3f8], R38 ;  /* 0x0003f82601007387 */ /* 0x0005e20000100a00 */
[C---:B-1----:R-:W-:Y:S03]  /*17490*/  HMMA.1688.F32.TF32 R40, R232.reuse, R14, R236 ;  /* 0x0000000ee828723c */ /* 0x042fe600000810ec */
[----:B------:R-:W-:Y:S04]  /*174a0*/  LDS R224, [R3+UR10+0x4280] ;  /* 0x0042800a03e07984 */ /* 0x000fe80008000800 */
[----:B------:R-:W-:Y:S01]  /*174b0*/  LDS R226, [R3+UR10+0x6280] ;  /* 0x0062800a03e27984 */ /* 0x000fe20008000800 */
[----:B--2---:R-:W-:Y:S03]  /*174c0*/  HMMA.1688.F32.TF32 R36, R232, R242, R248 ;  /* 0x000000f2e824723c */ /* 0x004fe600000810f8 */
[----:B------:R1:W-:Y:S04]  /*174d0*/  STL.64 [R1+0x3e0], R32 ;  /* 0x0003e02001007387 */ /* 0x0003e80000100a00 */
[----:B------:R2:W-:Y:S01]  /*174e0*/  STL.64 [R1+0x3e8], R34 ;  /* 0x0003e82201007387 */ /* 0x0005e20000100a00 */
[----:B------:R-:W-:Y:S03]  /*174f0*/  HMMA.1688.F32.TF32 R120, R220, R14, R120 ;  /* 0x0000000edc78723c */ /* 0x000fe60000081078 */
[----:B------:R-:W-:Y:S04]  /*17500*/  LDS R220, [R3+UR10+0x4200] ;  /* 0x0042000a03dc7984 */ /* 0x000fe80008000800 */
[----:B-1----:R-:W3:Y:S04]  /*17510*/  LDL.LU R32, [R1+0x20] ;  /* 0x0000200001207983 */ /* 0x002ee80000300800 */
[----:B------:R-:W-:Y:S04]  /*17520*/  STL.64 [R1+0x360], R40 ;  /* 0x0003602801007387 */ /* 0x000fe80000100a00 */
[----:B------:R-:W-:Y:S04]  /*17530*/  STL.64 [R1+0x368], R42 ;  /* 0x0003682a01007387 */ /* 0x000fe80000100a00 */
[----:B------:R1:W-:Y:S04]  /*17540*/  STL.64 [R1+0x40], R36 ;  /* 0x0000402401007387 */ /* 0x0003e80000100a00 */
[----:B------:R4:W-:Y:S04]  /*17550*/  STL.64 [R1+0x48], R38 ;  /* 0x0000482601007387 */ /* 0x0009e80000100a00 */
[----:B------:R-:W3:Y:S04]  /*17560*/  LDL.LU R33, [R1+0x24] ;  /* 0x0000240001217983 */ /* 0x000ee80000300800 */
[----:B--2---:R-:W3:Y:S04]  /*17570*/  LDL.LU R34, [R1+0x28] ;  /* 0x0000280001227983 */ /* 0x004ee80000300800 */
[----:B------:R-:W3:Y:S04]  /*17580*/  LDL.LU R35, [R1+0x2c] ;  /* 0x00002c0001237983 */ /* 0x000ee80000300800 */
[----:B-1----:R-:W2:Y:S04]  /*17590*/  LDL.LU R36, [R1+0x50] ;  /* 0x0000500001247983 */ /* 0x002ea80000300800 */
[----:B------:R-:W2:Y:S04]  /*175a0*/  LDL.LU R37, [R1+0x54] ;  /* 0x0000540001257983 */ /* 0x000ea80000300800 */
[----:B----4-:R-:W2:Y:S04]  /*175b0*/  LDL.LU R38, [R1+0x58] ;  /* 0x0000580001267983 */ /* 0x010ea80000300800 */
[----:B------:R-:W2:Y:S04]  /*175c0*/  LDL.LU R39, [R1+0x5c] ;  /* 0x00005c0001277983 */ /* 0x000ea80000300800 */
[----:B------:R-:W4:Y:S04]  /*175d0*/  LDL.LU R40, [R1+0x150] ;  /* 0x0001500001287983 */ /* 0x000f280000300800 */
[----:B------:R-:W4:Y:S04]  /*175e0*/  LDL.LU R41, [R1+0x154] ;  /* 0x0001540001297983 */ /* 0x000f280000300800 */
[----:B------:R-:W4:Y:S04]  /*175f0*/  LDL.LU R42, [R1+0x158] ;  /* 0x00015800012a7983 */ /* 0x000f280000300800 */
[----:B------:R-:W4:Y:S04]  /*17600*/  LDL.LU R43, [R1+0x15c] ;  /* 0x00015c00012b7983 */ /* 0x000f280000300800 */
[----:B------:R-:W3:Y:S04]  /*17610*/  LDL.LU R44, [R1+0x160] ;  /* 0x00016000012c7983 */ /* 0x000ee80000300800 */
[----:B------:R-:W3:Y:S04]  /*17620*/  LDL.LU R45, [R1+0x164] ;  /* 0x00016400012d7983 */ /* 0x000ee80000300800 */
[----:B------:R-:W3:Y:S04]  /*17630*/  LDL.LU R46, [R1+0x168] ;  /* 0x00016800012e7983 */ /* 0x000ee80000300800 */
[----:B------:R-:W3:Y:S04]  /*17640*/  LDL.LU R47, [R1+0x16c] ;  /* 0x00016c00012f7983 */ /* 0x000ee80000300800 */
[----:B------:R-:W2:Y:S04]  /*17650*/  LDL.LU R48, [R1+0x170] ;  /* 0x0001700001307983 */ /* 0x000ea80000300800 */
[----:B------:R-:W2:Y:S04]  /*17660*/  LDL.LU R49, [R1+0x174] ;  /* 0x0001740001317983 */ /* 0x000ea80000300800 */
[----:B------:R-:W2:Y:S04]  /*17670*/  LDL.LU R50, [R1+0x178] ;  /* 0x0001780001327983 */ /* 0x000ea80000300800 */
        /* <DEDUP_REMOVED lines=80> */
[----:B------:R-:W4:Y:S01]  /*17b80*/  LDL.LU R131, [R1+0x3dc] ;  /* 0x0003dc0001837983 */ /* 0x000f220000300800 */
[----:B------:R-:W-:Y:S01]  /*17b90*/  IMAD.MOV.U32 R13, RZ, RZ, R120 ;  /* 0x000000ffff0d7224 */ /* 0x000fe200078e0078 */
[----:B------:R-:W-:Y:S01]  /*17ba0*/  MOV R4, R122 ;  /* 0x0000007a00047202 */ /* 0x000fe20000000f00 */
[----:B------:R-:W-:Y:S01]  /*17bb0*/  IMAD.MOV.U32 R17, RZ, RZ, R121 ;  /* 0x000000ffff117224 */ /* 0x000fe200078e0079 */
[----:B------:R-:W4:Y:S01]  /*17bc0*/  LDL.LU R120, [R1+0x3b0] ;  /* 0x0003b00001787983 */ /* 0x000f220000300800 */
[----:B------:R-:W-:-:S03]  /*17bd0*/  IMAD.MOV.U32 R8, RZ, RZ, R123 ;  /* 0x000000ffff087224 */ /* 0x000fc600078e007b */
        /* <DEDUP_REMOVED lines=15> */
[----:B------:R-:W-:Y:S04]  /*17cd0*/  LDS R222, [R3+UR10+0x6200] ;  /* 0x0062000a03de7984 */ /* 0x000fe80008000800 */
[----:B------:R-:W-:Y:S04]  /*17ce0*/  LDS R221, [R5+UR10+0x4200] ;  /* 0x0042000a05dd7984 */ /* 0x000fe80008000800 */
[----:B------:R-:W-:Y:S04]  /*17cf0*/  LDS R223, [R5+UR10+0x6200] ;  /* 0x0062000a05df7984 */ /* 0x000fe80008000800 */
[----:B------:R-:W-:Y:S04]  /*17d00*/  LDS R225, [R5+UR10+0x4280] ;  /* 0x0042800a05e17984 */ /* 0x000fe80008000800 */
[----:B------:R-:W3:Y:S04]  /*17d10*/  LDS R227, [R5+UR10+0x6280] ;  /* 0x0062800a05e37984 */ /* 0x000ee80008000800 */
[----:B------:R-:W-:Y:S04]  /*17d20*/  LDS R228, [R3+UR10+0x4300] ;  /* 0x0043000a03e47984 */ /* 0x000fe80008000800 */
[----:B------:R-:W-:Y:S04]  /*17d30*/  LDS R230, [R3+UR10+0x6300] ;  /* 0x0063000a03e67984 */ /* 0x000fe80008000800 */
[----:B------:R-:W-:Y:S04]  /*17d40*/  LDS R229, [R5+UR10+0x4300] ;  /* 0x0043000a05e57984 */ /* 0x000fe80008000800 */
[----:B------:R-:W1:Y:S04]  /*17d50*/  LDS R231, [R5+UR10+0x6300] ;  /* 0x0063000a05e77984 */ /* 0x000e680008000800 */
[----:B------:R-:W-:Y:S04]  /*17d60*/  LDS R232, [R3+UR10+0x4380] ;  /* 0x0043800a03e87984 */ /* 0x000fe80008000800 */
[----:B------:R-:W-:Y:S04]  /*17d70*/  LDS R234, [R3+UR10+0x6380] ;  /* 0x0063800a03ea7984 */ /* 0x000fe80008000800 */
[----:B------:R-:W-:Y:S04]  /*17d80*/  LDS R233, [R5+UR10+0x4380] ;  /* 0x0043800a05e97984 */ /* 0x000fe80008000800 */
[----:B------:R-:W1:Y:S01]  /*17d90*/  LDS R235, [R5+UR10+0x6380] ;  /* 0x0063800a05eb7984 */ /* 0x000e620008000800 */
[C---:B---3--:R-:W-:Y:S06]  /*17da0*/  HMMA.1688.F32.TF32 R248, R224.reuse, R18, R248 ;  /* 0x00000012e0f8723c */ /* 0x048fec00000810f8 */
[----:B--2---:R-:W-:Y:S06]  /*17db0*/  HMMA.1688.F32.TF32 R236, R224, R22, R236 ;  /* 0x00000016e0ec723c */ /* 0x004fec00000810ec */
[C---:B----4-:R-:W-:Y:S06]  /*17dc0*/  HMMA.1688.F32.TF32 R108, R220.reuse, R18, R108 ;  /* 0x00000012dc6c723c */ /* 0x050fec000008106c */
[C---:B------:R-:W-:Y:S06]  /*17dd0*/  HMMA.1688.F32.TF32 R112, R220.reuse, R22, R112 ;  /* 0x00000016dc70723c */ /* 0x040fec0000081070 */
[C---:B------:R-:W-:Y:S06]  /*17de0*/  HMMA.1688.F32.TF32 R116, R220.reuse, R26, R116 ;  /* 0x0000001adc74723c */ /* 0x040fec0000081074 */
[C---:B------:R-:W-:Y:S06]  /*17df0*/  HMMA.1688.F32.TF32 R124, R220.reuse, R10, R124 ;  /* 0x0000000adc7c723c */ /* 0x040fec000008107c */
[C---:B------:R-:W-:Y:S06]  /*17e00*/  HMMA.1688.F32.TF32 R128, R220.reuse, R6, R128 ;  /* 0x00000006dc80723c */ /* 0x040fec0000081080 */
[----:B------:R-:W-:-:S15]  /*17e10*/  HMMA.1688.F32.TF32 R120, R220, R30, R120 ;  /* 0x0000001edc78723c */ /* 0x000fde0000081078 */
[----:B------:R-:W-:-:S02]  /*17e20*/  NOP ;  /* 0x0000000000007918 */ /* 0x000fc40000000000 */
[----:B------:R-:W-:Y:S04]  /*17e30*/  STL.64 [R1+0x800], R128 ;  /* 0x0008008001007387 */ /* 0x000fe80000100a00 */
[----:B------:R2:W-:Y:S01]  /*17e40*/  STL.64 [R1+0x808], R130 ;  /* 0x0008088201007387 */ /* 0x0005e20000100a00 */
[C---:B------:R-:W-:Y:S03]  /*17e50*/  HMMA.1688.F32.TF32 R104, R220.reuse, R14, R104 ;  /* 0x0000000edc68723c */ /* 0x040fe60000081068 */
[----:B--2---:R-:W2:Y:S04]  /*17e60*/  LDL.LU.64 R130, [R1+0x17e8] ;  /* 0x0017e80001827983 */ /* 0x004ea80000300a00 */
[----:B------:R-:W2:Y:S01]  /*17e70*/  LDL.LU.64 R128, [R1+0x17e0] ;  /* 0x0017e00001807983 */ /* 0x000ea20000300a00 */
[----:B------:R-:W-:Y:S03]  /*17e80*/  HMMA.1688.F32.TF32 R220, R220, R242, R100 ;  /* 0x000000f2dcdc723c */ /* 0x000fe60000081064 */
[----:B------:R-:W-:Y:S04]  /*17e90*/  STL.64 [R1+0x7f0], R124 ;  /* 0x0007f07c01007387 */ /* 0x000fe80000100a00 */
        /* <DEDUP_REMOVED lines=8> */
[----:B------:R1:W-:Y:S04]  /*17f20*/  STL.64 [R1+0x7d8], R118 ;  /* 0x0007d87601007387 */ /* 0x0003e80000100a00 */
[----:B-1----:R-:W2:Y:S04]  /*17f30*/  LDL.LU.64 R118, [R1+0x17b8] ;  /* 0x0017b80001767983 */ /* 0x002ea80000300a00 */
[----:B------:R-:W2:Y:S04]  /*17f40*/  LDL.LU.64 R116, [R1+0x17b0] ;  /* 0x0017b00001747983 */ /* 0x000ea80000300a00 */
[----:B------:R-:W-:Y:S04]  /*17f50*/  STL.64 [R1+0x7c0], R112 ;  /* 0x0007c07001007387 */ /* 0x000fe80000100a00 */
[----:B------:R1:W-:Y:S04]  /*17f60*/  STL.64 [R1+0x7c8], R114 ;  /* 0x0007c87201007387 */ /* 0x0003e80000100a00 */
[----:B-1----:R-:W3:Y:S04]  /*17f70*/  LDL.LU.64 R114, [R1+0x17a8] ;  /* 0x0017a80001727983 */ /* 0x002ee80000300a00 */
[----:B------:R-:W3:Y:S04]  /*17f80*/  LDL.LU.64 R112, [R1+0x17a0] ;  /* 0x0017a00001707983 */ /* 0x000ee80000300a00 */
[----:B------:R-:W-:Y:S04]  /*17f90*/  STL.64 [R1+0x7b0], R108 ;  /* 0x0007b06c01007387 */ /* 0x000fe80000100a00 */
[----:B------:R1:W-:Y:S04]  /*17fa0*/  STL.64 [R1+0x7b8], R110 ;  /* 0x0007b86e01007387 */ /* 0x0003e80000100a00 */
[----:B-1----:R-:W4:Y:S04]  /*17fb0*/  LDL.LU.64 R110, [R1+0x1798] ;  /* 0x00179800016e7983 */ /* 0x002f280000300a00 */
[----:B------:R-:W4:Y:S04]  /*17fc0*/  LDL.LU.64 R108, [R1+0x1790] ;  /* 0x00179000016c7983 */ /* 0x000f280000300a00 */
        /* <DEDUP_REMOVED lines=8> */
[----:B-1----:R-:W4:Y:S04]  /*18050*/  LDL.LU R220, [R1+0x2d0] ;  /* 0x0002d00001dc7983 */ /* 0x002f280000300800 */
[----:B------:R-:W4:Y:S04]  /*18060*/  LDL.LU R221, [R1+0x2d4] ;  /* 0x0002d40001dd7983 */ /* 0x000f280000300800 */
[----:B------:R-:W4:Y:S04]  /*18070*/  LDL.LU R222, [R1+0x2d8] ;  /* 0x0002d80001de7983 */ /* 0x000f280000300800 */
[----:B------:R-:W4:Y:S01]  /*18080*/  LDL.LU R223, [R1+0x2dc] ;  /* 0x0002dc0001df7983 */ /* 0x000f220000300800 */
[C---:B------:R-:W-:Y:S06]  /*18090*/  HMMA.1688.F32.TF32 R96, R224.reuse, R6, R96 ;  /* 0x00000006e060723c */ /* 0x040fec0000081060 */
[C---:B------:R-:W-:Y:S06]  /*180a0*/  HMMA.1688.F32.TF32 R92, R224.reuse, R10, R92 ;  /* 0x0000000ae05c723c */ /* 0x040fec000008105c */
[C---:B------:R-:W-:Y:S06]  /*180b0*/  HMMA.1688.F32.TF32 R216, R224.reuse, R30, R216 ;  /* 0x0000001ee0d8723c */ /* 0x040fec00000810d8 */
[C---:B------:R-:W-:Y:S05]  /*180c0*/  HMMA.1688.F32.TF32 R88, R224.reuse, R26, R88 ;  /* 0x0000001ae058723c */ /* 0x040fea0000081058 */
        /* <DEDUP_REMOVED lines=19> */
[----:B------:R-:W3:Y:S04]  /*18200*/  LDL.LU.64 R236, [R1+0x1720] ;  /* 0x0017200001ec7983 */ /* 0x000ee80000300a00 */
[----:B------:R-:W-:Y:S04]  /*18210*/  STL.64 [R1+0x4e0], R248 ;  /* 0x0004e0f801007387 */ /* 0x000fe80000100a00 */
[----:B------:R1:W-:Y:S04]  /*18220*/  STL.64 [R1+0x4e8], R250 ;  /* 0x0004e8fa01007387 */ /* 0x0003e80000100a00 */
[----:B-1----:R-:W2:Y:S04]  /*18230*/  LDL.LU.64 R250, [R1+0x1718] ;  /* 0x0017180001fa7983 */ /* 0x002ea80000300a00 */
[----:B------:R-:W2:Y:S01]  /*18240*/  LDL.LU.64 R248, [R1+0x1710] ;  /* 0x0017100001f87983 */ /* 0x000ea20000300a00 */
[C---:B----4-:R-:W-:Y:S06]  /*18250*/  HMMA.1688.F32.TF32 R220, R224.reuse, R14, R220 ;  /* 0x0000000ee0dc723c */ /* 0x050fec00000810dc */
[----:B------:R-:W-:-:S15]  /*18260*/  HMMA.1688.F32.TF32 R224, R224, R242, R244 ;  /* 0x000000f2e0e0723c */ /* 0x000fde00000810f4 */
[----:B------:R-:W-:-:S02]  /*18270*/  NOP ;  /* 0x0000000000007918 */ /* 0x000fc40000000000 */
[----:B------:R-:W-:Y:S04]  /*18280*/  STL.64 [R1+0x4d0], R220 ;  /* 0x0004d0dc01007387 */ /* 0x000fe80000100a00 */
[----:B------:R1:W-:Y:S02]  /*18290*/  STL.64 [R1+0x4d8], R222 ;  /* 0x0004d8de01007387 */ /* 0x0003e40000100a00 */
[C---:B-1----:R-:W-:Y:S06]  /*182a0*/  HMMA.1688.F32.TF32 R220, R228.reuse, R6, R84 ;  /* 0x00000006e4dc723c */ /* 0x042fec0000081054 */
[C---:B------:R-:W-:Y:S06]  /*182b0*/  HMMA.1688.F32.TF32 R84, R228.reuse, R10, R80 ;  /* 0x0000000ae454723c */ /* 0x040fec0000081050 */
[C---:B------:R-:W-:Y:S06]  /*182c0*/  HMMA.1688.F32.TF32 R80, R228.reuse, R30, R76 ;  /* 0x0000001ee450723c */ /* 0x040fec000008104c */
[C---:B------:R-:W-:Y:S06]  /*182d0*/  HMMA.1688.F32.TF32 R76, R228.reuse, R26, R72 ;  /* 0x0000001ae44c723c */ /* 0x040fec0000081048 */
[C---:B------:R-:W-:Y:S06]  /*182e0*/  HMMA.1688.F32.TF32 R72, R228.reuse, R22, R68 ;  /* 0x00000016e448723c */ /* 0x040fec0000081044 */
[C---:B------:R-:W-:Y:S06]  /*182f0*/  HMMA.1688.F32.TF32 R68, R228.reuse, R18, R64 ;  /* 0x00000012e444723c */ /* 0x040fec0000081040 */
[C---:B------:R-:W-:Y:S06]  /*18300*/  HMMA.1688.F32.TF32 R64, R228.reuse, R14, R60 ;  /* 0x0000000ee440723c */ /* 0x040fec000008103c */
[----:B------:R-:W-:Y:S01]  /*18310*/  HMMA.1688.F32.TF32 R60, R228, R242, R56 ;  /* 0x000000f2e43c723c */ /* 0x000fe20000081038 */
[----:B------:R-:W-:Y:S01]  /*18320*/  STL.64 [R1+0x3b0], R224 ;  /* 0x0003b0e001007387 */ /* 0x000fe20000100a00 */
[----:B------:R-:W-:Y:S01]  /*18330*/  MOV R245, R0 ;  /* 0x0000000000f57202 */ /* 0x000fe20000000f00 */
[----:B------:R-:W-:-:S02]  /*18340*/  IMAD.MOV.U32 R246, RZ, RZ, R2 ;  /* 0x000000fffff67224 */ /* 0x000fc400078e0002 */
[----:B------:R-:W-:Y:S01]  /*18350*/  IMAD.MOV.U32 R247, RZ, RZ, R252 ;  /* 0x000000fffff77224 */ /* 0x000fe200078e00fc */
[C---:B------:R-:W-:Y:S01]  /*18360*/  HMMA.1688.F32.TF32 R56, R232.reuse, R6, R52 ;  /* 0x00000006e838723c */ /* 0x040fe20000081034 */
[----:B------:R-:W-:Y:S04]  /*18370*/  STL.64 [R1+0x3b8], R226 ;  /* 0x0003b8e201007387 */ /* 0x000fe80000100a00 */
[----:B------:R-:W-:Y:S01]  /*18380*/  LDS R224, [R3+UR10+0x4480] ;  /* 0x0044800a03e07984 */ /* 0x000fe20008000800 */
[C---:B------:R-:W-:Y:S03]  /*18390*/  HMMA.1688.F32.TF32 R52, R232.reuse, R10, R48 ;  /* 0x0000000ae834723c */ /* 0x040fe60000081030 */
[----:B------:R-:W-:Y:S03]  /*183a0*/  STL.64 [R1+0x3a0], R220 ;  /* 0x0003a0dc01007387 */ /* 0x000fe60000100a00 */
[C---:B------:R-:W-:Y:S01]  /*183b0*/  HMMA.1688.F32.TF32 R48, R232.reuse, R30, R44 ;  /* 0x0000001ee830723c */ /* 0x040fe2000008102c */
[----:B------:R-:W-:Y:S04]  /*183c0*/  STL.64 [R1+0x3a8], R222 ;  /* 0x0003a8de01007387 */ /* 0x000fe80000100a00 */
[----:B------:R-:W-:Y:S01]  /*183d0*/  LDS R220, [R3+UR10+0x4400] ;  /* 0x0044000a03dc7984 */ /* 0x000fe20008000800 */
[C---:B------:R-:W-:Y:S03]  /*183e0*/  HMMA.1688.F32.TF32 R44, R232.reuse, R26, R40 ;  /* 0x0000001ae82c723c */ /* 0x040fe60000081028 */
[----:B------:R-:W-:Y:S03]  /*183f0*/  STL.64 [R1+0x390], R84 ;  /* 0x0003905401007387 */ /* 0x000fe60000100a00 */
[C---:B------:R-:W-:Y:S01]  /*18400*/  HMMA.1688.F32.TF32 R40, R232.reuse, R22, R36 ;  /* 0x00000016e828723c */ /* 0x040fe20000081024 */
        /* <DEDUP_REMOVED lines=13> */
[----:B------:R-:W-:Y:S01]  /*184e0*/  LDS R222, [R3+UR10+0x6400] ;  /* 0x0064000a03de7984 */ /* 0x000fe20008000800 */
[----:B--2---:R-:W-:Y:S03]  /*184f0*/  HMMA.1688.F32.TF32 R32, R232, R14, R248 ;  /* 0x0000000ee820723c */ /* 0x004fe600000810f8 */
        /* <DEDUP_REMOVED lines=11> */
[----:B------:R-:W2:Y:S04]  /*185b0*/  LDL.LU R244, [R1] ;  /* 0x0000000001f47983 */ /* 0x000ea80000300800 */
[----:B------:R-:W-:Y:S04]  /*185c0*/  STL.64 [R1+0x1c0], R36 ;  /* 0x0001c02401007387 */ /* 0x000fe80000100a00 */
[----:B------:R-:W-:Y:S04]  /*185d0*/  STL.64 [R1+0x1c8], R38 ;  /* 0x0001c82601007387 */ /* 0x000fe80000100a00 */
[----:B------:R1:W-:Y:S01]  /*185e0*/  STL.64 [R1+0x1d0], R32 ;  /* 0x0001d02001007387 */ /* 0x0003e20000100a00 */
[----:B---3--:R-:W-:-:S03]  /*185f0*/  MOV R248, R236 ;  /* 0x000000ec00f87202 */ /* 0x008fc60000000f00 */
[----:B------:R3:W-:Y:S01]  /*18600*/  STL.64 [R1+0x1d8], R34 ;  /* 0x0001d82201007387 */ /* 0x0007e20000100a00 */
[----:B------:R-:W-:-:S03]  /*18610*/  IMAD.MOV.U32 R249, RZ, RZ, R239 ;  /* 0x000000fffff97224 */ /* 0x000fc600078e00ef */
[----:B------:R-:W4:Y:S01]  /*18620*/  LDL.LU R0, [R1+0x170c] ;  /* 0x00170c0001007983 */ /* 0x000f220000300800 */
[----:B------:R-:W-:-:S03]  /*18630*/  IMAD.MOV.U32 R250, RZ, RZ, R237 ;  /* 0x000000fffffa7224 */ /* 0x000fc600078e00ed */
[----:B------:R-:W2:Y:S01]  /*18640*/  LDL.LU R2, [R1+0x1708] ;  /* 0x0017080001027983 */ /* 0x000ea20000300800 */
[----:B------:R-:W-:-:S03]  /*18650*/  MOV R251, R238 ;  /* 0x000000ee00fb7202 */ /* 0x000fc60000000f00 */
[----:B------:R-:W4:Y:S04]  /*18660*/  LDL.LU R252, [R1+0x1704] ;  /* 0x0017040001fc7983 */ /* 0x000f280000300800 */
[----:B------:R-:W2:Y:S04]  /*18670*/  LDL.LU R236, [R1+0x1700] ;  /* 0x0017000001ec7983 */ /* 0x000ea80000300800 */
[----:B------:R-:W4:Y:S04]  /*18680*/  LDL.LU R239, [R1+0x16fc] ;  /* 0x0016fc0001ef7983 */ /* 0x000f280000300800 */
[----:B------:R-:W4:Y:S04]  /*18690*/  LDL.LU R237, [R1+0x16f8] ;  /* 0x0016f80001ed7983 */ /* 0x000f280000300800 */
[----:B------:R-:W4:Y:S04]  /*186a0*/  LDL.LU R238, [R1+0x16f4] ;  /* 0x0016f40001ee7983 */ /* 0x000f280000300800 */
[----:B-1----:R-:W4:Y:S04]  /*186b0*/  LDL.LU R32, [R1+0x70] ;  /* 0x0000700001207983 */ /* 0x002f280000300800 */
[----:B------:R-:W4:Y:S04]  /*186c0*/  LDL.LU R33, [R1+0x74] ;  /* 0x0000740001217983 */ /* 0x000f280000300800 */
[----:B---3--:R-:W3:Y:S04]  /*186d0*/  LDL.LU R34, [R1+0x78] ;  /* 0x0000780001227983 */ /* 0x008ee80000300800 */
[----:B------:R-:W3:Y:S04]  /*186e0*/  LDL.LU R35, [R1+0x7c] ;  /* 0x00007c0001237983 */ /* 0x000ee80000300800 */
[----:B------:R-:W-:Y:S04]  /*186f0*/  LDS R221, [R5+UR10+0x4400] ;  /* 0x0044000a05dd7984 */ /* 0x000fe80008000800 */
[----:B------:R-:W1:Y:S04]  /*18700*/  LDS R223, [R5+UR10+0x6400] ;  /* 0x0064000a05df7984 */ /* 0x000e680008000800 */
[----:B------:R-:W-:Y:S04]  /*18710*/  LDS R226, [R3+UR10+0x6480] ;  /* 0x0064800a03e27984 */ /* 0x000fe80008000800 */
[----:B------:R-:W-:Y:S04]  /*18720*/  LDS R225, [R5+UR10+0x4480] ;  /* 0x0044800a05e17984 */ /* 0x000fe80008000800 */
[----:B------:R-:W1:Y:S04]  /*18730*/  LDS R227, [R5+UR10+0x6480] ;  /* 0x0064800a05e37984 */ /* 0x000e680008000800 */
[----:B------:R-:W-:Y:S04]  /*18740*/  LDS R228, [R3+UR10+0x4500] ;  /* 0x0045000a03e47984 */ /* 0x000fe80008000800 */
[----:B------:R-:W-:Y:S04]  /*18750*/  LDS R230, [R3+UR10+0x6500] ;  /* 0x0065000a03e67984 */ /* 0x000fe80008000800 */
[----:B------:R-:W-:Y:S04]  /*18760*/  LDS R229, [R5+UR10+0x4500] ;  /* 0x0045000a05e57984 */ /* 0x000fe80008000800 */
[----:B------:R-:W3:Y:S01]  /*18770*/  LDS R231, [R5+UR10+0x6500] ;  /* 0x0065000a05e77984 */ /* 0x000ee20008000800 */
[----:B--2---:R-:W-:Y:S01]  /*18780*/  IMAD.MOV.U32 R39, RZ, RZ, R236 ;  /* 0x000000ffff277224 */ /* 0x004fe200078e00ec */
[----:B----4-:R-:W-:Y:S01]  /*18790*/  MOV R38, R239 ;  /* 0x000000ef00267202 */ /* 0x010fe20000000f00 */
[----:B------:R-:W-:-:S02]  /*187a0*/  IMAD.MOV.U32 R36, RZ, RZ, R237 ;  /* 0x000000ffff247224 */ /* 0x000fc400078e00ed */
[----:B------:R-:W2:Y:S01]  /*187b0*/  LDL.LU R237, [R1+0x16f0] ;  /* 0x0016f00001ed7983 */ /* 0x000ea20000300800 */
[----:B------:R-:W-:-:S03]  /*187c0*/  IMAD.MOV.U32 R37, RZ, RZ, R238 ;  /* 0x000000ffff257224 */ /* 0x000fc600078e00ee */
[----:B------:R-:W4:Y:S04]  /*187d0*/  LDL.LU R238, [R1+0x16ec] ;  /* 0x0016ec0001ee7983 */ /* 0x000f280000300800 */
[----:B------:R-:W3:Y:S04]  /*187e0*/  LDL.LU R239, [R1+0x16e8] ;  /* 0x0016e80001ef7983 */ /* 0x000ee80000300800 */
[----:B------:R-:W2:Y:S04]  /*187f0*/  LDL.LU R236, [R1+0x16e4] ;  /* 0x0016e40001ec7983 */ /* 0x000ea80000300800 */
[----:B------:R-:W4:Y:S04]  /*18800*/  LDL.LU R40, [R1+0x90] ;  /* 0x0000900001287983 */ /* 0x000f280000300800 */
[----:B------:R-:W4:Y:S04]  /*18810*/  LDL.LU R41, [R1+0x94] ;  /* 0x0000940001297983 */ /* 0x000f280000300800 */
[----:B------:R-:W4:Y:S04]  /*18820*/  LDL.LU R42, [R1+0x98] ;  /* 0x00009800012a7983 */ /* 0x000f280000300800 */
[----:B------:R-:W4:Y:S01]  /*18830*/  LDL.LU R43, [R1+0x9c] ;  /* 0x00009c00012b7983 */ /* 0x000f220000300800 */
[----:B---3--:R-:W-:-:S03]  /*18840*/  IMAD.MOV.U32 R44, RZ, RZ, R239 ;  /* 0x000000ffff2c7224 */ /* 0x008fc600078e00ef */
[----:B------:R-:W3:Y:S01]  /*18850*/  LDL.LU R239, [R1+0x16e0] ;  /* 0x0016e00001ef7983 */ /* 0x000ee20000300800 */
[----:B--2---:R-:W-:-:S03]  /*18860*/  MOV R45, R236 ;  /* 0x000000ec002d7202 */ /* 0x004fc60000000f00 */
[----:B------:R-:W2:Y:S01]  /*18870*/  LDL.LU R236, [R1+0x16dc] ;  /* 0x0016dc0001ec7983 */ /* 0x000ea20000300800 */
[----:B----4-:R-:W-:Y:S02]  /*18880*/  IMAD.MOV.U32 R46, RZ, RZ, R238 ;  /* 0x000000ffff2e7224 */ /* 0x010fe400078e00ee */
[----:B------:R-:W-:Y:S01]  /*18890*/  IMAD.MOV.U32 R47, RZ, RZ, R237 ;  /* 0x000000ffff2f7224 */ /* 0x000fe200078e00ed */
[----:B------:R-:W4:Y:S04]  /*188a0*/  LDL.LU R238, [R1+0x16d8] ;  /* 0x0016d80001ee7983 */ /* 0x000f280000300800 */
[----:B------:R-:W3:Y:S04]  /*188b0*/  LDL.LU R237, [R1+0x16d4] ;  /* 0x0016d40001ed7983 */ /* 0x000ee80000300800 */
[----:B------:R-:W4:Y:S04]  /*188c0*/  LDL.LU R56, [R1+0xd0] ;  /* 0x0000d00001387983 */ /* 0x000f280000300800 */
[----:B------:R-:W4:Y:S04]  /*188d0*/  LDL.LU R57, [R1+0xd4] ;  /* 0x0000d40001397983 */ /* 0x000f280000300800 */
[----:B------:R-:W4:Y:S01]  /*188e0*/  LDL.LU R58, [R1+0xd8] ;  /* 0x0000d800013a7983 */ /* 0x000f220000300800 */
[----:B--2---:R-:W-:-:S03]  /*188f0*/  MOV R59, R236 ;  /* 0x000000ec003b7202 */ /* 0x004fc60000000f00 */
[----:B------:R-:W2:Y:S04]  /*18900*/  LDL.LU R236, [R1+0x16d0] ;  /* 0x0016d00001ec7983 */ /* 0x000ea80000300800 */
[----:B------:R-:W2:Y:S04]  /*18910*/  LDL.LU R60, [R1+0xe0] ;  /* 0x0000e000013c7983 */ /* 0x000ea80000300800 */
[----:B------:R-:W2:Y:S04]  /*18920*/  LDL.LU R61, [R1+0xe4] ;  /* 0x0000e400013d7983 */ /* 0x000ea80000300800 */
[----:B------:R-:W2:Y:S04]  /*18930*/  LDL.LU R62, [R1+0xe8] ;  /* 0x0000e800013e7983 */ /* 0x000ea80000300800 */
[----:B------:R-:W2:Y:S04]  /*18940*/  LDL.LU R63, [R1+0xec] ;  /* 0x0000ec00013f7983 */ /* 0x000ea80000300800 */
[----:B------:R-:W1:Y:S04]  /*18950*/  LDL.LU R68, [R1+0x100] ;  /* 0x0001000001447983 */ /* 0x000e680000300800 */
[----:B------:R-:W1:Y:S04]  /*18960*/  LDL.LU R69, [R1+0x104] ;  /* 0x0001040001457983 */ /* 0x000e680000300800 */
[----:B------:R-:W1:Y:S04]  /*18970*/  LDL.LU R70, [R1+0x108] ;  /* 0x0001080001467983 */ /* 0x000e680000300800 */
[----:B------:R-:W1:Y:S04]  /*18980*/  LDL.LU R71, [R1+0x10c] ;  /* 0x00010c0001477983 */ /* 0x000e680000300800 */
        /* <DEDUP_REMOVED lines=19> */
[----:B---3--:R-:W-:Y:S01]  /*18ac0*/  IMAD.MOV.U32 R52, RZ, RZ, R237 ;  /* 0x000000ffff347224 */ /* 0x008fe200078e00ed */
[----:B----4-:R-:W-:Y:S01]  /*18ad0*/  MOV R53, R238 ;  /* 0x000000ee00357202 */ /* 0x010fe20000000f00 */
[----:B------:R-:W-:-:S02]  /*18ae0*/  IMAD.MOV.U32 R54, RZ, RZ, R239 ;  /* 0x000000ffff367224 */ /* 0x000fc400078e00ef */
[----:B--2---:R-:W-:Y:S02]  /*18af0*/  IMAD.MOV.U32 R67, RZ, RZ, R236 ;  /* 0x000000ffff437224 */ /* 0x004fe400078e00ec */
[----:B------:R-:W2:Y:S04]  /*18b00*/  LDL.LU R236, [R1+0x16cc] ;  /* 0x0016cc0001ec7983 */ /* 0x000ea80000300800 */
[----:B------:R-:W2:Y:S04]  /*18b10*/  LDL.LU R237, [R1+0x16c8] ;  /* 0x0016c80001ed7983 */ /* 0x000ea80000300800 */
[----:B------:R-:W2:Y:S04]  /*18b20*/  LDL.LU R238, [R1+0x16c4] ;  /* 0x0016c40001ee7983 */ /* 0x000ea80000300800 */
[----:B------:R-:W2:Y:S04]  /*18b30*/  LDL.LU R239, [R1+0x16c0] ;  /* 0x0016c00001ef7983 */ /* 0x000ea80000300800 */
[----:B------:R-:W3:Y:S04]  /*18b40*/  LDL.LU R55, [R1+0xcc] ;  /* 0x0000cc0001377983 */ /* 0x000ee80000300800 */
[----:B------:R-:W4:Y:S04]  /*18b50*/  LDL.LU R48, [R1+0xb0] ;  /* 0x0000b00001307983 */ /* 0x000f280000300800 */
[----:B------:R-:W4:Y:S04]  /*18b60*/  LDL.LU R49, [R1+0xb4] ;  /* 0x0000b40001317983 */ /* 0x000f280000300800 */
[----:B------:R-:W4:Y:S04]  /*18b70*/  LDL.LU R50, [R1+0xb8] ;  /* 0x0000b80001327983 */ /* 0x000f280000300800 */
[----:B------:R-:W4:Y:S01]  /*18b80*/  LDL.LU R51, [R1+0xbc] ;  /* 0x0000bc0001337983 */ /* 0x000f220000300800 */
[C---:B-1----:R-:W-:Y:S06]  /*18b90*/  HMMA.1688.F32.TF32 R68, R220.reuse, R22, R68 ;  /* 0x00000016dc44723c */ /* 0x042fec0000081044 */
[C---:B------:R-:W-:Y:S06]  /*18ba0*/  HMMA.1688.F32.TF32 R72, R220.reuse, R26, R72 ;  /* 0x0000001adc48723c */ /* 0x040fec0000081048 */
[C---:B------:R-:W-:Y:S06]  /*18bb0*/  HMMA.1688.F32.TF32 R76, R220.reuse, R30, R76 ;  /* 0x0000001edc4c723c */ /* 0x040fec000008104c */
[C---:B------:R-:W-:Y:S06]  /*18bc0*/  HMMA.1688.F32.TF32 R84, R220.reuse, R6, R84 ;  /* 0x00000006dc54723c */ /* 0x040fec0000081054 */
[C---:B------:R-:W-:Y:S06]  /*18bd0*/  HMMA.1688.F32.TF32 R80, R220.reuse, R10, R80 ;  /* 0x0000000adc50723c */ /* 0x040fec0000081050 */
[C---:B------:R-:W-:Y:S11]  /*18be0*/  HMMA.1688.F32.TF32 R60, R220.reuse, R14, R60 ;  /* 0x0000000edc3c723c */ /* 0x040ff6000008103c */
[----:B------:R-:W-:Y:S01]  /*18bf0*/  STL.64 [R1+0x790], R84 ;  /* 0x0007905401007387 */ /* 0x000fe20000100a00 */
[C---:B------:R-:W-:Y:S03]  /*18c00*/  HMMA.1688.F32.TF32 R64, R220.reuse, R18, R64 ;  /* 0x00000012dc40723c */ /* 0x040fe60000081040 */
[----:B------:R1:W-:Y:S03]  /*18c10*/  STL.64 [R1+0x798], R86 ;  /* 0x0007985601007387 */ /* 0x0003e60000100a00 */
[----:B------:R-:W-:Y:S01]  /*18c20*/  HMMA.1688.F32.TF32 R220, R220, R242, R56 ;  /* 0x000000f2dcdc723c */ /* 0x000fe20000081038 */
[----:B-1----:R-:W2:Y:S04]  /*18c30*/  LDL.LU.64 R86, [R1+0x16b8] ;  /* 0x0016b80001567983 */ /* 0x002ea80000300a00 */
[----:B------:R-:W2:Y:S04]  /*18c40*/  LDL.LU.64 R84, [R1+0x16b0] ;  /* 0x0016b00001547983 */ /* 0x000ea80000300a00 */
[----:B------:R-:W-:Y:S04]  /*18c50*/  STL.64 [R1+0x780], R80 ;  /* 0x0007805001007387 */ /* 0x000fe80000100a00 */
[----:B------:R1:W-:Y:S04]  /*18c60*/  STL.64 [R1+0x788], R82 ;  /* 0x0007885201007387 */ /* 0x0003e80000100a00 */
[----:B-1----:R-:W2:Y:S04]  /*18c70*/  LDL.LU.64 R82, [R1+0x16a8] ;  /* 0x0016a80001527983 */ /* 0x002ea80000300a00 */
[----:B------:R-:W2:Y:S04]  /*18c80*/  LDL.LU.64 R80, [R1+0x16a0] ;  /* 0x0016a00001507983 */ /* 0x000ea80000300a00 */
[----:B------:R-:W-:Y:S04]  /*18c90*/  STL.64 [R1+0x770], R76 ;  /* 0x0007704c01007387 */ /* 0x000fe80000100a00 */
[----:B------:R1:W-:Y:S01]  /*18ca0*/  STL.64 [R1+0x778], R78 ;  /* 0x0007784e01007387 */ /* 0x0003e20000100a00 */
[C---:B------:R-:W-:Y:S03]  /*18cb0*/  HMMA.1688.F32.TF32 R44, R224.reuse, R30, R44 ;  /* 0x0000001ee02c723c */ /* 0x040fe6000008102c */
        /* <DEDUP_REMOVED lines=18> */
[----:B------:R1:W-:Y:S04]  /*18de0*/  STL.64 [R1+0x738], R62 ;  /* 0x0007383e01007387 */ /* 0x0003e80000100a00 */
[----:B-1----:R-:W2:Y:S04]  /*18df0*/  LDL.LU.64 R62, [R1+0x1658] ;  /* 0x00165800013e7983 */ /* 0x002ea80000300a00 */
[----:B------:R-:W2:Y:S04]  /*18e00*/  LDL.LU.64 R60, [R1+0x1650] ;  /* 0x00165000013c7983 */ /* 0x000ea80000300a00 */
[----:B------:R-:W2:Y:S04]  /*18e10*/  LDL.LU.64 R58, [R1+0x1648] ;  /* 0x00164800013a7983 */ /* 0x000ea80000300a00 */
[----:B------:R-:W2:Y:S04]  /*18e20*/  LDL.LU.64 R56, [R1+0x1640] ;  /* 0x0016400001387983 */ /* 0x000ea80000300a00 */
[----:B------:R1:W-:Y:S04]  /*18e30*/  STL.64 [R1+0x5e0], R220 ;  /* 0x0005e0dc01007387 */ /* 0x0003e80000100a00 */
[----:B------:R-:W-:Y:S04]  /*18e40*/  STL.64 [R1+0x5e8], R222 ;  /* 0x0005e8de01007387 */ /* 0x000fe80000100a00 */
[----:B-1----:R-:W2:Y:S01]  /*18e50*/  LDL.LU R220, [R1+0x60] ;  /* 0x0000600001dc7983 */ /* 0x002ea20000300800 */
[C---:B---3--:R-:W-:Y:S06]  /*18e60*/  HMMA.1688.F32.TF32 R52, R224.reuse, R6, R52 ;  /* 0x00000006e034723c */ /* 0x048fec0000081034 */
[----:B----4-:R-:W-:-:S15]  /*18e70*/  HMMA.1688.F32.TF32 R48, R224, R10, R48 ;  /* 0x0000000ae030723c */ /* 0x010fde0000081030 */
[----:B------:R-:W-:-:S02]  /*18e80*/  NOP ;  /* 0x0000000000007918 */ /* 0x000fc40000000000 */
        /* <DEDUP_REMOVED lines=23> */
[----:B------:R-:W4:Y:S01]  /*19000*/  LDL.LU.64 R32, [R1+0x15e0] ;  /* 0x0015e00001207983 */ /* 0x000f220000300a00 */
[----:B------:R-:W-:Y:S01]  /*19010*/  IMAD.MOV.U32 R221, RZ, RZ, R252 ;  /* 0x000000ffffdd7224 */ /* 0x000fe200078e00fc */
[----:B------:R-:W-:Y:S01]  /*19020*/  MOV R222, R2 ;  /* 0x0000000200de7202 */ /* 0x000fe20000000f00 */
[----:B------:R-:W-:Y:S01]  /*19030*/  IMAD.MOV.U32 R223, RZ, RZ, R0 ;  /* 0x000000ffffdf7224 */ /* 0x000fe200078e0000 */
[-C--:B------:R-:W-:Y:S06]  /*19040*/  HMMA.1688.F32.TF32 R248, R224, R242.reuse, R248 ;  /* 0x000000f2e0f8723c */ /* 0x080fec00000810f8 */
[----:B--2---:R-:W-:Y:S01]  /*19050*/  HMMA.1688.F32.TF32 R236, R232, R242, R236 ;  /* 0x000000f2e8ec723c */ /* 0x004fe200000810ec */
[----:B------:R-:W-:Y:S04]  /*19060*/  LDS R232, [R3+UR10+0x4580] ;  /* 0x0045800a03e87984 */ /* 0x000fe80008000800 */
[----:B------:R-:W-:Y:S04]  /*19070*/  LDS R234, [R3+UR10+0x6580] ;  /* 0x0065800a03ea7984 */ /* 0x000fe80008000800 */
[----:B------:R-:W-:Y:S04]  /*19080*/  LDS R233, [R5+UR10+0x4580] ;  /* 0x0045800a05e97984 */ /* 0x000fe80008000800 */
[----:B------:R-:W1:Y:S01]  /*19090*/  LDS R235, [R5+UR10+0x6580] ;  /* 0x0065800a05eb7984 */ /* 0x000e620008000800 */
[----:B------:R-:W-:Y:S06]  /*190a0*/  HMMA.1688.F32.TF32 R220, R224, R14, R220 ;  /* 0x0000000ee0dc723c */ /* 0x000fec00000810dc */
[----:B------:R-:W-:-:S15]  /*190b0*/  HMMA.1688.F32.TF32 R224, R228, R6, R244 ;  /* 0x00000006e4e0723c */ /* 0x000fde00000810f4 */
[----:B------:R-:W-:-:S02]  /*190c0*/  NOP ;  /* 0x0000000000007918 */ /* 0x000fc40000000000 */
[----:B------:R-:W-:Y:S04]  /*190d0*/  STL.64 [R1+0x580], R220 ;  /* 0x000580dc01007387 */ /* 0x000fe80000100a00 */
[----:B------:R4:W-:Y:S04]  /*190e0*/  STL.64 [R1+0x588], R222 ;  /* 0x000588de01007387 */ /* 0x0009e80000100a00 */
[----:B------:R-:W-:Y:S04]  /*190f0*/  STL.64 [R1+0x2f0], R248 ;  /* 0x0002f0f801007387 */ /* 0x000fe80000100a00 */
[----:B------:R-:W-:Y:S04]  /*19100*/  STL.64 [R1+0x2f8], R250 ;  /* 0x0002f8fa01007387 */ /* 0x000fe80000100a00 */
[----:B------:R-:W-:Y:S04]  /*19110*/  STL.64 [R1+0x2e0], R224 ;  /* 0x0002e0e001007387 */ /* 0x000fe80000100a00 */
[----:B------:R-:W-:Y:S01]  /*19120*/  STL.64 [R1+0x2e8], R226 ;  /* 0x0002e8e201007387 */ /* 0x000fe20000100a00 */
[C---:B---3--:R-:W-:Y:S06]  /*19130*/  HMMA.1688.F32.TF32 R36, R228.reuse, R30, R36 ;  /* 0x0000001ee424723c */ /* 0x048fec0000081024 */
[C---:B----4-:R-:W-:Y:S06]  /*19140*/  HMMA.1688.F32.TF32 R220, R228.reuse, R10, R32 ;  /* 0x0000000ae4dc723c */ /* 0x050fec0000081020 */
[C---:B------:R-:W-:Y:S06]  /*19150*/  HMMA.1688.F32.TF32 R32, R228.reuse, R26, R40 ;  /* 0x0000001ae420723c */ /* 0x040fec0000081028 */
[C---:B------:R-:W-:Y:S01]  /*19160*/  HMMA.1688.F32.TF32 R40, R228.reuse, R22, R44 ;  /* 0x00000016e428723c */ /* 0x040fe2000008102c */
[----:B------:R-:W-:Y:S04]  /*19170*/  LDS R44, [R3+UR10+0x4680] ;  /* 0x0046800a032c7984 */ /* 0x000fe80008000800 */
[----:B------:R-:W-:Y:S04]  /*19180*/  LDS R46, [R3+UR10+0x6680] ;  /* 0x0066800a032e7984 */ /* 0x000fe80008000800 */
[----:B------:R-:W-:Y:S04]  /*19190*/  LDS R45, [R5+UR10+0x4680] ;  /* 0x0046800a052d7984 */ /* 0x000fe80008000800 */
[----:B------:R-:W-:Y:S04]  /*191a0*/  STL.64 [R1+0x2d0], R220 ;  /* 0x0002d0dc01007387 */ /* 0x000fe80000100a00 */
[----:B------:R-:W-:Y:S04]  /*191b0*/  STL.64 [R1+0x2d8], R222 ;  /* 0x0002d8de01007387 */ /* 0x000fe80000100a00 */
[----:B------:R-:W-:Y:S04]  /*191c0*/  STL.64 [R1+0x2c0], R36 ;  /* 0x0002c02401007387 */ /* 0x000fe80000100a00 */
[----:B------:R2:W-:Y:S04]  /*191d0*/  STL.64 [R1+0x2c8], R38 ;  /* 0x0002c82601007387 */ /* 0x0005e80000100a00 */
[----:B------:R-:W-:Y:S04]  /*191e0*/  STL.64 [R1+0x2b0], R32 ;  /* 0x0002b02001007387 */ /* 0x000fe80000100a00 */
[----:B------:R3:W-:Y:S01]  /*191f0*/  STL.64 [R1+0x2b8], R34 ;  /* 0x0002b82201007387 */ /* 0x0007e20000100a00 */
[C---:B--2---:R-:W-:Y:S03]  /*19200*/  HMMA.1688.F32.TF32 R36, R228.reuse, R18, R48 ;  /* 0x00000012e424723c */ /* 0x044fe60000081030 */
[----:B------:R-:W-:Y:S04]  /*19210*/  STL.64 [R1+0x2a0], R40 ;  /* 0x0002a02801007387 */ /* 0x000fe80000100a00 */
[----:B------:R2:W-:Y:S01]  /*19220*/  STL.64 [R1+0x2a8], R42 ;  /* 0x0002a82a01007387 */ /* 0x0005e20000100a00 */
[C---:B---3--:R-:W-:Y:S03]  /*19230*/  HMMA.1688.F32.TF32 R32, R228.reuse, R14, R52 ;  /* 0x0000000ee420723c */ /* 0x048fe60000081034 */
[----:B------:R-:W-:Y:S03]  /*19240*/  LDS R47, [R5+UR10+0x6680] ;  /* 0x0066800a052f7984 */ /* 0x000fe60008000800 */
[----:B--2---:R-:W-:Y:S09]  /*19250*/  HMMA.1688.F32.TF32 R40, R228, R242, R56 ;  /* 0x000000f2e428723c */ /* 0x004ff20000081038 */
[----:B------:R-:W-:Y:S04]  /*19260*/  STL.64 [R1+0x290], R36 ;  /* 0x0002902401007387 */ /* 0x000fe80000100a00 */
[----:B------:R1:W-:Y:S04]  /*19270*/  STL.64 [R1+0x298], R38 ;  /* 0x0002982601007387 */ /* 0x0003e80000100a00 */
[----:B------:R-:W-:Y:S04]  /*19280*/  STL.64 [R1+0x280], R32 ;  /* 0x0002802001007387 */ /* 0x000fe80000100a00 */
[----:B------:R2:W-:Y:S01]  /*19290*/  STL.64 [R1+0x288], R34 ;  /* 0x0002882201007387 */ /* 0x0005e20000100a00 */
[C---:B-1----:R-:W-:Y:S03]  /*192a0*/  HMMA.1688.F32.TF32 R36, R232.reuse, R6, R60 ;  /* 0x00000006e824723c */ /* 0x042fe6000008103c */
[----:B------:R-:W-:Y:S04]  /*192b0*/  STL.64 [R1+0x270], R40 ;  /* 0x0002702801007387 */ /* 0x000fe80000100a00 */
[----:B------:R1:W-:Y:S01]  /*192c0*/  STL.64 [R1+0x278], R42 ;  /* 0x0002782a01007387 */ /* 0x0003e20000100a00 */
[----:B--2---:R-:W-:Y:S01]  /*192d0*/  HMMA.1688.F32.TF32 R32, R232, R10, R64 ;  /* 0x0000000ae820723c */ /* 0x004fe20000081040 */
[----:B------:R-:W-:Y:S01]  /*192e0*/  IMAD.MOV.U32 R224, RZ, RZ, R25 ;  /* 0x000000ffffe07224 */ /* 0x000fe200078e0019 */
[----:B------:R-:W-:Y:S01]  /*192f0*/  MOV R225, R28 ;  /* 0x0000001c00e17202 */ /* 0x000fe20000000f00 */
[----:B------:R-:W-:Y:S01]  /*19300*/  IMAD.MOV.U32 R226, RZ, RZ, R24 ;  /* 0x000000ffffe27224 */ /* 0x000fe200078e0018 */
[----:B------:R-:W-:Y:S01]  /*19310*/  LDS R61, [R5+UR10+0x8080] ;  /* 0x0080800a053d7984 */ /* 0x000fe20008000800 */
[----:B------:R-:W-:-:S03]  /*19320*/  IMAD.MOV.U32 R227, RZ, RZ, R29 ;  /* 0x000000ffffe37224 */ /* 0x000fc600078e001d */
[----:B------:R-:W-:Y:S01]  /*19330*/  LDS R63, [R5+UR10+0xa080] ;  /* 0x00a0800a053f7984 */ /* 0x000fe20008000800 */
[C---:B-1----:R-:W-:Y:S03]  /*19340*/  HMMA.1688.F32.TF32 R40, R232.reuse, R30, R68 ;  /* 0x0000001ee828723c */ /* 0x042fe60000081044 */
[----:B------:R-:W-:Y:S04]  /*19350*/  LDS R60, [R3+UR10+0x8080] ;  /* 0x0080800a033c7984 */ /* 0x000fe80008000800 */
        /* <DEDUP_REMOVED lines=8> */
[----:B------:R-:W-:Y:S03]  /*193e0*/  LDS R62, [R3+UR10+0xa080] ;  /* 0x00a0800a033e7984 */ /* 0x000fe60008000800 */
[C---:B-1----:R-:W-:Y:S09]  /*193f0*/  HMMA.1688.F32.TF32 R40, R232.reuse, R18, R80 ;  /* 0x00000012e828723c */ /* 0x042ff20000081050 */
[----:B------:R-:W-:Y:S04]  /*19400*/  STL.64 [R1+0x230], R36 ;  /* 0x0002302401007387 */ /* 0x000fe80000100a00 */
[----:B------:R1:W-:Y:S04]  /*19410*/  STL.64 [R1+0x238], R38 ;  /* 0x0002382601007387 */ /* 0x0003e80000100a00 */
[----:B------:R-:W-:Y:S04]  /*19420*/  STL.64 [R1+0x220], R32 ;  /* 0x0002202001007387 */ /* 0x000fe80000100a00 */
[----:B------:R2:W-:Y:S04]  /*19430*/  STL.64 [R1+0x228], R34 ;  /* 0x0002282201007387 */ /* 0x0005e80000100a00 */
[----:B------:R-:W-:Y:S04]  /*19440*/  STL.64 [R1+0x210], R40 ;  /* 0x0002102801007387 */ /* 0x000fe80000100a00 */
[----:B------:R-:W-:Y:S04]  /*19450*/  STL.64 [R1+0x218], R42 ;  /* 0x0002182a01007387 */ /* 0x000fe80000100a00 */
[----:B------:R-:W-:Y:S04]  /*19460*/  LDS R40, [R3+UR10+0x4600] ;  /* 0x0046000a03287984 */ /* 0x000fe80008000800 */
[----:B------:R-:W-:Y:S04]  /*19470*/  LDS R42, [R3+UR10+0x6600] ;  /* 0x0066000a032a7984 */ /* 0x000fe80008000800 */
[----:B------:R-:W-:Y:S04]  /*19480*/  LDS R41, [R5+UR10+0x4600] ;  /* 0x0046000a05297984 */ /* 0x000fe80008000800 */
[----:B------:R-:W3:Y:S01]  /*19490*/  LDS R43, [R5+UR10+0x6600] ;  /* 0x0066000a052b7984 */ /* 0x000ee20008000800 */
[C---:B-1----:R-:W-:Y:S06]  /*194a0*/  HMMA.1688.F32.TF32 R36, R232.reuse, R14, R84 ;  /* 0x0000000ee824723c */ /* 0x042fec0000081054 */
[----:B--2---:R-:W-:Y:S06]  /*194b0*/  HMMA.1688.F32.TF32 R32, R232, R242, R88 ;  /* 0x000000f2e820723c */ /* 0x004fec0000081058 */
[C---:B---3--:R-:W-:Y:S11]  /*194c0*/  HMMA.1688.F32.TF32 R52, R40.reuse, R6, R216 ;  /* 0x000000062834723c */ /* 0x048ff600000810d8 */
[----:B------:R-:W-:Y:S04]  /*194d0*/  STL.64 [R1+0x200], R36 ;  /* 0x0002002401007387 */ /* 0x000fe80000100a00 */
[----:B------:R-:W-:Y:S01]  /*194e0*/  STL.64 [R1+0x208], R38 ;  /* 0x0002082601007387 */ /* 0x000fe20000100a00 */
[C---:B------:R-:W-:Y:S03]  /*194f0*/  HMMA.1688.F32.TF32 R56, R40.reuse, R10, R92 ;  /* 0x0000000a2838723c */ /* 0x040fe6000008105c */
[----:B------:R-:W-:Y:S03]  /*19500*/  STL.64 [R1+0x1f0], R32 ;  /* 0x0001f02001007387 */ /* 0x000fe60000100a00 */
[C---:B------:R-:W-:Y:S01]  /*19510*/  HMMA.1688.F32.TF32 R48, R40.reuse, R30, R96 ;  /* 0x0000001e2830723c */ /* 0x040fe20000081060 */
[----:B------:R-:W-:Y:S04]  /*19520*/  STL.64 [R1+0x1f8], R34 ;  /* 0x0001f82201007387 */ /* 0x000fe80000100a00 */
[----:B------:R-:W-:Y:S04]  /*19530*/  LDS R36, [R3+UR10+0x4700] ;  /* 0x0047000a03247984 */ /* 0x000fe80008000800 */
[----:B------:R-:W-:Y:S04]  /*19540*/  LDS R38, [R3+UR10+0x6700] ;  /* 0x0067000a03267984 */ /* 0x000fe80008000800 */
[----:B------:R-:W-:Y:S04]  /*19550*/  STL.64 [R1+0x720], R52 ;  /* 0x0007203401007387 */ /* 0x000fe80000100a00 */
[----:B------:R1:W-:Y:S04]  /*19560*/  STL.64 [R1+0x728], R54 ;  /* 0x0007283601007387 */ /* 0x0003e80000100a00 */
[----:B------:R-:W-:Y:S04]  /*19570*/  LDS R37, [R5+UR10+0x4700] ;  /* 0x0047000a05257984 */ /* 0x000fe80008000800 */
[----:B------:R-:W-:Y:S01]  /*19580*/  LDS R39, [R5+UR10+0x6700] ;  /* 0x0067000a05277984 */ /* 0x000fe20008000800 */
[C---:B-1----:R-:W-:Y:S03]  /*19590*/  HMMA.1688.F32.TF32 R52, R40.reuse, R26, R100 ;  /* 0x0000001a2834723c */ /* 0x042fe60000081064 */
[----:B------:R-:W-:Y:S04]  /*195a0*/  STL.64 [R1+0x710], R56 ;  /* 0x0007103801007387 */ /* 0x000fe80000100a00 */
[----:B------:R1:W-:Y:S04]  /*195b0*/  STL.64 [R1+0x718], R58 ;  /* 0x0007183a01007387 */ /* 0x0003e80000100a00 */
[----:B------:R-:W-:Y:S04]  /*195c0*/  STL.64 [R1+0x700], R48 ;  /* 0x0007003001007387 */ /* 0x000fe80000100a00 */
[----:B------:R2:W-:Y:S01]  /*195d0*/  STL.64 [R1+0x708], R50 ;  /* 0x0007083201007387 */ /* 0x0005e20000100a00 */
[C---:B-1----:R-:W-:Y:S03]  /*195e0*/  HMMA.1688.F32.TF32 R56, R40.reuse, R22, R104 ;  /* 0x000000162838723c */ /* 0x042fe60000081068 */
[----:B------:R-:W-:Y:S04]  /*195f0*/  LDS R32, [R3+UR10+0x4780] ;  /* 0x0047800a03207984 */ /* 0x000fe80008000800 */
[----:B------:R-:W-:Y:S01]  /*19600*/  LDS R34, [R3+UR10+0x6780] ;  /* 0x0067800a03227984 */ /* 0x000fe20008000800 */
[C---:B--2---:R-:W-:Y:S03]  /*19610*/  HMMA.1688.F32.TF32 R48, R40.reuse, R18, R108 ;  /* 0x000000122830723c */ /* 0x044fe6000008106c */
[----:B------:R-:W-:Y:S04]  /*19620*/  STL.64 [R1+0x6f0], R52 ;  /* 0x0006f03401007387 */ /* 0x000fe80000100a00 */
[----:B------:R1:W-:Y:S04]  /*19630*/  STL.64 [R1+0x6f8], R54 ;  /* 0x0006f83601007387 */ /* 0x0003e80000100a00 */
[----:B------:R-:W-:Y:S04]  /*19640*/  LDS R33, [R5+UR10+0x4780] ;  /* 0x0047800a05217984 */ /* 0x000fe80008000800 */
[----:B------:R-:W2:Y:S01]  /*19650*/  LDS R35, [R5+UR10+0x6780] ;  /* 0x0067800a05237984 */ /* 0x000ea20008000800 */
[C---:B-1----:R-:W-:Y:S03]  /*19660*/  HMMA.1688.F32.TF32 R52, R40.reuse, R14, R112 ;  /* 0x0000000e2834723c */ /* 0x042fe60000081070 */
[----:B------:R-:W-:Y:S04]  /*19670*/  LDS R93, [R5+UR10+0x8100] ;  /* 0x0081000a055d7984 */ /* 0x000fe80008000800 */
[----:B------:R-:W-:Y:S01]  /*19680*/  LDS R95, [R5+UR10+0xa100] ;  /* 0x00a1000a055f7984 */ /* 0x000fe20008000800 */
[----:B------:R-:W-:Y:S03]  /*19690*/  HMMA.1688.F32.TF32 R40, R40, R242, R116 ;  /* 0x000000f22828723c */ /* 0x000fe60000081074 */
        /* <DEDUP_REMOVED lines=9> */
[C---:B---3--:R-:W-:Y:S03]  /*19730*/  HMMA.1688.F32.TF32 R52, R44.reuse, R10, R124 ;  /* 0x0000000a2c34723c */ /* 0x048fe6000008107c */
[----:B------:R-:W-:Y:S04]  /*19740*/  LDS R92, [R3+UR10+0x8100] ;  /* 0x0081000a035c7984 */ /* 0x000fe80008000800 */
[----:B------:R-:W-:Y:S01]  /*19750*/  LDS R94, [R3+UR10+0xa100] ;  /* 0x00a1000a035e7984 */ /* 0x000fe20008000800 */
[----:B-1----:R-:W-:Y:S06]  /*19760*/  HMMA.1688.F32.TF32 R40, R44, R30, R128 ;  /* 0x0000001e2c28723c */ /* 0x002fec0000081080 */
[----:B--2---:R-:W-:Y:S01]  /*19770*/  HMMA.1688.F32.TF32 R248, R32, R18, R204 ;  /* 0x0000001220f8723c */ /* 0x004fe200000810cc */
[----:B------:R-:W-:Y:S04]  /*19780*/  STL.64 [R1+0x560], R48 ;  /* 0x0005603001007387 */ /* 0x000fe80000100a00 */
[----:B------:R1:W-:Y:S04]  /*19790*/  STL.64 [R1+0x568], R50 ;  /* 0x0005683201007387 */ /* 0x0003e80000100a00 */
[----:B------:R-:W-:Y:S04]  /*197a0*/  STL.64 [R1+0x550], R52 ;  /* 0x0005503401007387 */ /* 0x000fe80000100a00 */
[----:B------:R2:W-:Y:S01]  /*197b0*/  STL.64 [R1+0x558], R54 ;  /* 0x0005583601007387 */ /* 0x0005e20000100a00 */
[C---:B-1----:R-:W-:Y:S03]  /*197c0*/  HMMA.1688.F32.TF32 R48, R44.reuse, R26, R132 ;  /* 0x0000001a2c30723c */ /* 0x042fe60000081084 */
[----:B------:R-:W-:Y:S04]  /*197d0*/  STL.64 [R1+0x540], R40 ;  /* 0x0005402801007387 */ /* 0x000fe80000100a00 */
[----:B------:R1:W-:Y:S01]  /*197e0*/  STL.64 [R1+0x548], R42 ;  /* 0x0005482a01007387 */ /* 0x0003e20000100a00 */
[----:B--2---:R-:W-:Y:S06]  /*197f0*/  HMMA.1688.F32.TF32 R52, R44, R22, R136 ;  /* 0x000000162c34723c */ /* 0x004fec0000081088 */
[----:B------:R-:W-:Y:S01]  /*19800*/  HMMA.1688.F32.TF32 R244, R32, R14, R208 ;  /* 0x0000000e20f4723c */ /* 0x000fe200000810d0 */
[----:B------:R-:W-:Y:S01]  /*19810*/  IMAD.MOV.U32 R59, RZ, RZ, R21 ;  /* 0x000000ffff3b7224 */ /* 0x000fe200078e0015 */
[----:B------:R-:W-:Y:S04]  /*19820*/  LDS R125, [R5+UR10+0x8180] ;  /* 0x0081800a057d7984 */ /* 0x000fe80008000800 */
[C---:B-1----:R-:W-:Y:S01]  /*19830*/  HMMA.1688.F32.TF32 R40, R44.reuse, R18, R140 ;  /* 0x000000122c28723c */ /* 0x042fe2000008108c */
[----:B------:R-:W-:Y:S04]  /*19840*/  LDS R127, [R5+UR10+0xa180] ;  /* 0x00a1800a057f7984 */ /* 0x000fe80008000800 */
[----:B------:R-:W-:Y:S04]  /*19850*/  STL.64 [R1+0x530], R48 ;  /* 0x0005303001007387 */ /* 0x000fe80000100a00 */
[----:B------:R1:W-:Y:S04]  /*19860*/  STL.64 [R1+0x538], R50 ;  /* 0x0005383201007387 */ /* 0x0003e80000100a00 */
[----:B------:R2:W-:Y:S04]  /*19870*/  STL.64 [R1+0x520], R52 ;  /* 0x0005203401007387 */ /* 0x0005e80000100a00 */
[----:B------:R3:W-:Y:S01]  /*19880*/  STL.64 [R1+0x528], R54 ;  /* 0x0005283601007387 */ /* 0x0007e20000100a00 */
[C---:B-1----:R-:W-:Y:S03]  /*19890*/  HMMA.1688.F32.TF32 R48, R44.reuse, R14, R144 ;  /* 0x0000000e2c30723c */ /* 0x042fe60000081090 */
[----:B------:R-:W-:Y:S04]  /*198a0*/  LDS R124, [R3+UR10+0x8180] ;  /* 0x0081800a037c7984 */ /* 0x000fe80008000800 */
[----:B------:R-:W-:Y:S01]  /*198b0*/  STL.64 [R1+0x510], R40 ;  /* 0x0005102801007387 */ /* 0x000fe20000100a00 */
[----:B------:R-:W-:Y:S03]  /*198c0*/  HMMA.1688.F32.TF32 R44, R44, R242, R148 ;  /* 0x000000f22c2c723c */ /* 0x000fe60000081094 */
[----:B------:R1:W-:Y:S01]  /*198d0*/  STL.64 [R1+0x518], R42 ;  /* 0x0005182a01007387 */ /* 0x0003e20000100a00 */
[----:B--2---:R-:W-:Y:S01]  /*198e0*/  IMAD.MOV.U32 R52, RZ, RZ, R9 ;  /* 0x000000ffff347224 */ /* 0x004fe200078e0009 */
[----:B---3--:R-:W-:Y:S01]  /*198f0*/  MOV R54, R16 ;  /* 0x0000001000367202 */ /* 0x008fe20000000f00 */
        /* <DEDUP_REMOVED lines=8> */
[----:B------:R-:W2:Y:S04]  /*19980*/  LDL R223, [R1+0x5b4] ;  /* 0x0005b40001df7983 */ /* 0x000ea80000100800 */
[----:B------:R-:W-:Y:S01]  /*19990*/  STL.64 [R1+0x1b0], R44 ;  /* 0x0001b02c01007387 */ /* 0x000fe20000100a00 */
[C---:B-1----:R-:W-:Y:S03]  /*199a0*/  HMMA.1688.F32.TF32 R48, R36.reuse, R10, R156 ;  /* 0x0000000a2430723c */ /* 0x042fe6000008109c */
[----:B------:R1:W-:Y:S04]  /*199b0*/  STL.64 [R1+0x1b8], R46 ;  /* 0x0001b82e01007387 */ /* 0x0003e80000100a00 */
[----:B------:R-:W-:Y:S04]  /*199c0*/  STL.64 [R1+0x1a0], R40 ;  /* 0x0001a02801007387 */ /* 0x000fe80000100a00 */
[----:B------:R3:W-:Y:S01]  /*199d0*/  STL.64 [R1+0x1a8], R42 ;  /* 0x0001a82a01007387 */ /* 0x0007e20000100a00 */
[C---:B-1----:R-:W-:Y:S06]  /*199e0*/  HMMA.1688.F32.TF32 R44, R36.reuse, R30, R160 ;  /* 0x0000001e242c723c */ /* 0x042fec00000810a0 */
[C---:B---3--:R-:W-:Y:S05]  /*199f0*/  HMMA.1688.F32.TF32 R40, R36.reuse, R26, R164 ;  /* 0x0000001a2428723c */ /* 0x048fea00000810a4 */
[----:B------:R-:W-:Y:S04]  /*19a00*/  STL.64 [R1+0x180], R48 ;  /* 0x0001803001007387 */ /* 0x000fe80000100a00 */
[----:B------:R1:W-:Y:S08]  /*19a10*/  STL.64 [R1+0x188], R50 ;  /* 0x0001883201007387 */ /* 0x0003f00000100a00 */
[----:B------:R-:W-:Y:S01]  /*19a20*/  STL.64 [R1+0x160], R44 ;  /* 0x0001602c01007387 */ /* 0x000fe20000100a00 */
[C---:B-1----:R-:W-:Y:S03]  /*19a30*/  HMMA.1688.F32.TF32 R48, R36.reuse, R22, R168 ;  /* 0x000000162430723c */ /* 0x042fe600000810a8 */
[----:B------:R1:W-:Y:S04]  /*19a40*/  STL.64 [R1+0x168], R46 ;  /* 0x0001682e01007387 */ /* 0x0003e80000100a00 */
[----:B------:R-:W-:Y:S04]  /*19a50*/  STL.64 [R1+0x140], R40 ;  /* 0x0001402801007387 */ /* 0x000fe80000100a00 */
[----:B------:R3:W-:Y:S01]  /*19a60*/  STL.64 [R1+0x148], R42 ;  /* 0x0001482a01007387 */ /* 0x0007e20000100a00 */
[C---:B-1----:R-:W-:Y:S06]  /*19a70*/  HMMA.1688.F32.TF32 R44, R36.reuse, R18, R172 ;  /* 0x00000012242c723c */ /* 0x042fec00000810ac */
[C---:B---3--:R-:W-:Y:S01]  /*19a80*/  HMMA.1688.F32.TF32 R40, R36.reuse, R14, R176 ;  /* 0x0000000e2428723c */ /* 0x048fe200000810b0 */
[----:B------:R-:W-:Y:S04]  /*19a90*/  LDS R176, [R3+UR10+0x8280] ;  /* 0x0082800a03b07984 */ /* 0x000fe80008000800 */
[----:B------:R-:W-:Y:S01]  /*19aa0*/  STL.64 [R1+0x130], R48 ;  /* 0x0001303001007387 */ /* 0x000fe20000100a00 */
[----:B------:R-:W-:Y:S03]  /*19ab0*/  HMMA.1688.F32.TF32 R36, R36, R242, R180 ;  /* 0x000000f22424723c */ /* 0x000fe600000810b4 */
[----:B------:R-:W-:Y:S04]  /*19ac0*/  STL.64 [R1+0x138], R50 ;  /* 0x0001383201007387 */ /* 0x000fe80000100a00 */
        /* <DEDUP_REMOVED lines=8> */
[C---:B---3--:R-:W-:Y:S06]  /*19b50*/  HMMA.1688.F32.TF32 R40, R32.reuse, R10, R188 ;  /* 0x0000000a2028723c */ /* 0x048fec00000810bc */
[C---:B-1----:R-:W-:Y:S06]  /*19b60*/  HMMA.1688.F32.TF32 R36, R32.reuse, R30, R192 ;  /* 0x0000001e2024723c */ /* 0x042fec00000810c0 */
[C---:B------:R-:W-:Y:S03]  /*19b70*/  HMMA.1688.F32.TF32 R240, R32.reuse, R242, R212 ;  /* 0x000000f220f0723c */ /* 0x040fe600000810d4 */
[----:B------:R-:W-:Y:S04]  /*19b80*/  STL.64 [R1+0x80], R44 ;  /* 0x0000802c01007387 */ /* 0x000fe80000100a00 */
[----:B------:R-:W-:Y:S04]  /*19b90*/  STL.64 [R1+0x88], R46 ;  /* 0x0000882e01007387 */ /* 0x000fe80000100a00 */
[----:B------:R-:W-:Y:S04]  /*19ba0*/  STL.64 [R1+0x30], R40 ;  /* 0x0000302801007387 */ /* 0x000fe80000100a00 */
[----:B------:R1:W-:Y:S04]  /*19bb0*/  STL.64 [R1+0x38], R42 ;  /* 0x0000382a01007387 */ /* 0x0003e80000100a00 */
[----:B------:R3:W-:Y:S01]  /*19bc0*/  STL [R1+0x20], R36 ;  /* 0x0000202401007387 */ /* 0x0007e20000100800 */
[----:B------:R-:W-:Y:S01]  /*19bd0*/  IMAD.MOV.U32 R252, RZ, RZ, R37 ;  /* 0x000000fffffc7224 */ /* 0x000fe200078e0025 */
[----:B------:R-:W-:Y:S01]  /*19be0*/  MOV R2, R38 ;  /* 0x0000002600027202 */ /* 0x000fe20000000f00 */
[----:B------:R-:W-:Y:S01]  /*19bf0*/  IMAD.MOV.U32 R0, RZ, RZ, R39 ;  /* 0x000000ffff007224 */ /* 0x000fe200078e0027 */
[----:B------:R-:W-:Y:S01]  /*19c00*/  MOV R48, R13 ;  /* 0x0000000d00307202 */ /* 0x000fe20000000f00 */
[----:B------:R-:W-:Y:S01]  /*19c10*/  IMAD.MOV.U32 R49, RZ, RZ, R17 ;  /* 0x000000ffff317224 */ /* 0x000fe200078e0011 */
[----:B------:R-:W-:Y:S01]  /*19c20*/  MOV R51, R8 ;  /* 0x0000000800337202 */ /* 0x000fe20000000f00 */
[----:B------:R-:W-:Y:S01]  /*19c30*/  IMAD.MOV.U32 R50, RZ, RZ, R4 ;  /* 0x000000ffff327224 */ /* 0x000fe200078e0004 */
[C---:B-1----:R-:W-:Y:S01]  /*19c40*/  HMMA.1688.F32.TF32 R40, R32.reuse, R26, R196 ;  /* 0x0000001a2028723c */ /* 0x042fe200000810c4 */
[----:B------:R-:W-:Y:S04]  /*19c50*/  LDS R30, [R3+UR10+0xa000] ;  /* 0x00a0000a031e7984 */ /* 0x000fe80008000800 */
[----:B------:R-:W-:Y:S01]  /*19c60*/  LDS R31, [R5+UR10+0xa000] ;  /* 0x00a0000a051f7984 */ /* 0x000fe20008000800 */
[----:B---3--:R-:W-:Y:S03]  /*19c70*/  HMMA.1688.F32.TF32 R36, R32, R22, R200 ;  /* 0x000000162024723c */ /* 0x008fe600000810c8 */
[----:B------:R-:W-:Y:S04]  /*19c80*/  STL [R1+0x1440], R0 ;  /* 0x0014400001007387 */ /* 0x000fe80000100800 */
[----:B------:R-:W-:Y:S04]  /*19c90*/  STL [R1+0x143c], R2 ;  /* 0x00143c0201007387 */ /* 0x000fe80000100800 */
[----:B------:R-:W-:Y:S06]  /*19ca0*/  STL [R1+0x1438], R252 ;  /* 0x001438fc01007387 */ /* 0x000fec0000100800 */
[----:B------:R-:W-:Y:S04]  /*19cb0*/  STL.64 [R1+0x10], R40 ;  /* 0x0000102801007387 */ /* 0x000fe80000100a00 */
[----:B------:R-:W-:Y:S04]  /*19cc0*/  STL.64 [R1+0x18], R42 ;  /* 0x0000182a01007387 */ /* 0x000fe80000100a00 */
[----:B------:R-:W-:Y:S04]  /*19cd0*/  STL [R1], R36 ;  /* 0x0000002401007387 */ /* 0x000fe80000100800 */
[----:B------:R-:W-:Y:S04]  /*19ce0*/  STL.64 [R1+0x13f0], R250 ;  /* 0x0013f0fa01007387 */ /* 0x000fe80000100a00 */
[----:B------:R-:W-:Y:S04]  /*19cf0*/  STL.64 [R1+0x13e8], R248 ;  /* 0x0013e8f801007387 */ /* 0x000fe80000100a00 */
[----:B------:R-:W-:Y:S04]  /*19d00*/  STL.64 [R1+0x1400], R246 ;  /* 0x001400f601007387 */ /* 0x000fe80000100a00 */
[----:B------:R-:W-:Y:S04]  /*19d10*/  STL.64 [R1+0x13f8], R244 ;  /* 0x0013f8f401007387 */ /* 0x000fe80000100a00 */
[----:B------:R-:W-:Y:S04]  /*19d20*/  STL.64 [R1+0x1410], R242 ;  /* 0x001410f201007387 */ /* 0x000fe80000100a00 */
[----:B------:R-:W-:Y:S04]  /*19d30*/  STL.64 [R1+0x1408], R240 ;  /* 0x001408f001007387 */ /* 0x000fe80000100a00 */
[----:B------:R-:W3:Y:S04]  /*19d40*/  LDL.LU R25, [R1+0x15dc] ;  /* 0x0015dc0001197983 */ /* 0x000ee80000300800 */
[----:B------:R-:W4:Y:S04]  /*19d50*/  LDL.LU R28, [R1+0x15d8] ;  /* 0x0015d800011c7983 */ /* 0x000f280000300800 */
[----:B------:R-:W2:Y:S04]  /*19d60*/  LDL.LU R24, [R1+0x15d4] ;  /* 0x0015d40001187983 */ /* 0x000ea80000300800 */
[----:B------:R-:W3:Y:S04]  /*19d70*/  LDL.LU R29, [R1+0x15d0] ;  /* 0x0015d000011d7983 */ /* 0x000ee80000300800 */
[----:B------:R-:W3:Y:S04]  /*19d80*/  LDL.LU R13, [R1+0x15cc] ;  /* 0x0015cc00010d7983 */ /* 0x000ee80000300800 */
[----:B------:R-:W3:Y:S04]  /*19d90*/  LDL.LU R17, [R1+0x15c8] ;  /* 0x0015c80001117983 */ /* 0x000ee80000300800 */
[----:B------:R-:W3:Y:S04]  /*19da0*/  LDL.LU R4, [R1+0x15c4] ;  /* 0x0015c40001047983 */ /* 0x000ee80000300800 */
[----:B------:R-:W3:Y:S04]  /*19db0*/  LDL.LU R8, [R1+0x15c0] ;  /* 0x0015c00001087983 */ /* 0x000ee80000300800 */
[----:B------:R-:W3:Y:S04]  /*19dc0*/  LDL.LU R9, [R1+0x15bc] ;  /* 0x0015bc0001097983 */ /* 0x000ee80000300800 */
[----:B------:R-:W3:Y:S04]  /*19dd0*/  LDL.LU R12, [R1+0x15b8] ;  /* 0x0015b800010c7983 */ /* 0x000ee80000300800 */
[----:B------:R-:W3:Y:S04]  /*19de0*/  LDL.LU R16, [R1+0x15b4] ;  /* 0x0015b40001107983 */ /* 0x000ee80000300800 */
[----:B------:R-:W3:Y:S01]  /*19df0*/  LDL.LU R20, [R1+0x15b0] ;  /* 0x0015b00001147983 */ /* 0x000ee20000300800 */
[----:B----4-:R-:W-:Y:S01]  /*19e00*/  MOV R57, R28 ;  /* 0x0000001c00397202 */ /* 0x010fe20000000f00 */
[----:B--2---:R-:W-:-:S02]  /*19e10*/  IMAD.MOV.U32 R56, RZ, RZ, R24 ;  /* 0x000000ffff387224 */ /* 0x004fc400078e0018 */
[----:B------:R-:W2:Y:S04]  /*19e20*/  LDL.LU R24, [R1+0x15ac] ;  /* 0x0015ac0001187983 */ /* 0x000ea80000300800 */
[----:B------:R-:W4:Y:S01]  /*19e30*/  LDL.LU R28, [R1+0x15a8] ;  /* 0x0015a800011c7983 */ /* 0x000f220000300800 */
[----:B---3--:R-:W-:-:S03]  /*19e40*/  IMAD.MOV.U32 R58, RZ, RZ, R25 ;  /* 0x000000ffff3a7224 */ /* 0x008fc600078e0019 */
[----:B------:R-:W3:Y:S01]  /*19e50*/  LDL.LU R25, [R1+0x15a4] ;  /* 0x0015a40001197983 */ /* 0x000ee20000300800 */
[----:B------:R-:W-:Y:S01]  /*19e60*/  IMAD.MOV.U32 R229, RZ, RZ, R13 ;  /* 0x000000ffffe57224 */ /* 0x000fe200078e000d */
[----:B------:R-:W-:Y:S02]  /*19e70*/  MOV R228, R17 ;  /* 0x0000001100e47202 */ /* 0x000fe40000000f00 */
[----:B------:R-:W3:Y:S04]  /*19e80*/  LDL.LU R21, [R1+0x15a0] ;  /* 0x0015a00001157983 */ /* 0x000ee80000300800 */
[----:B------:R-:W3:Y:S04]  /*19e90*/  LDL.LU R17, [R1+0x159c] ;  /* 0x00159c0001117983 */ /* 0x000ee80000300800 */
[----:B------:R-:W3:Y:S04]  /*19ea0*/  LDL.LU R13, [R1+0x1598] ;  /* 0x00159800010d7983 */ /* 0x000ee80000300800 */
[----:B------:R-:W3:Y:S01]  /*19eb0*/  LDL.LU R230, [R1+0x848] ;  /* 0x0008480001e67983 */ /* 0x000ee20000300800 */
[----:B------:R-:W-:Y:S01]  /*19ec0*/  LOP3.LUT R192, R223, 0x40, RZ, 0x3c, !PT ;  /* 0x00000040dfc07812 */ /* 0x000fe200078e3cff */
[----:B------:R-:W-:-:S02]  /*19ed0*/  IMAD.MOV.U32 R231, RZ, RZ, R29 ;  /* 0x000000ffffe77224 */ /* 0x000fc400078e001d */
[----:B------:R-:W-:Y:S04]  /*19ee0*/  LDS R29, [R5+UR10+0x8000] ;  /* 0x0080000a051d7984 */ /* 0x000fe80008000800 */
[----:B------:R-:W-:Y:S04]  /*19ef0*/  LDSM.16.M88.4 R220, [R192+UR11+0x20000] ;  /* 0x0200000bc0dc783b */ /* 0x000fe80008000200 */
[----:B------:R-:W-:Y:S04]  /*19f00*/  LDSM.16.M88.4 R216, [R192+UR11+0x20400] ;  /* 0x0204000bc0d8783b */ /* 0x000fe80008000200 */
[----:B------:R-:W-:Y:S04]  /*19f10*/  LDSM.16.M88.4 R212, [R192+UR11+0x20800] ;  /* 0x0208000bc0d4783b */ /* 0x000fe80008000200 */
[----:B------:R-:W-:Y:S04]  /*19f20*/  LDSM.16.M88.4 R208, [R192+UR11+0x20c00] ;  /* 0x020c000bc0d0783b */ /* 0x000fe80008000200 */
[----:B------:R-:W-:Y:S04]  /*19f30*/  LDSM.16.M88.4 R204, [R192+UR11+0x21000] ;  /* 0x0210000bc0cc783b */ /* 0x000fe80008000200 */
[----:B------:R-:W-:Y:S04]  /*19f40*/  LDSM.16.M88.4 R200, [R192+UR11+0x21400] ;  /* 0x0214000bc0c8783b */ /* 0x000fe80008000200 */
[----:B------:R-:W-:Y:S01]  /*19f50*/  LDSM.16.M88.4 R196, [R192+UR11+0x21800] ;  /* 0x0218000bc0c4783b */ /* 0x000fe20008000200 */
[----:B------:R-:W-:Y:S01]  /*19f60*/  IMAD.MOV.U32 R68, RZ, RZ, R20 ;  /* 0x000000ffff447224 */ /* 0x000fe200078e0014 */
[----:B------:R-:W-:Y:S01]  /*19f70*/  MOV R70, R16 ;  /* 0x0000001000467202 */ /* 0x000fe20000000f00 */
[----:B------:R-:W-:Y:S01]  /*19f80*/  IMAD.MOV.U32 R64, RZ, RZ, R12 ;  /* 0x000000ffff407224 */ /* 0x000fe200078e000c */
[----:B------:R-:W-:Y:S01]  /*19f90*/  MOV R65, R9 ;  /* 0x0000000900417202 */ /* 0x000fe20000000f00 */
[----:B------:R-:W-:Y:S01]  /*19fa0*/  IMAD.MOV.U32 R66, RZ, RZ, R8 ;  /* 0x000000ffff427224 */ /* 0x000fe200078e0008 */
[----:B------:R-:W-:Y:S01]  /*19fb0*/  LDSM.16.M88.4 R192, [R192+UR11+0x21c00] ;  /* 0x021c000bc0c0783b */ /* 0x000fe20008000200 */
[----:B------:R-:W-:Y:S01]  /*19fc0*/  IMAD.MOV.U32 R67, RZ, RZ, R4 ;  /* 0x000000ffff437224 */ /* 0x000fe200078e0004 */
[----:B----4-:R-:W-:-:S02]  /*19fd0*/  MOV R72, R28 ;  /* 0x0000001c00487202 */ /* 0x010fc40000000f00 */
[----:B------:R-:W1:Y:S01]  /*19fe0*/  LDS R28, [R3+UR10+0x8000] ;  /* 0x0080000a031c7984 */ /* 0x000e620008000800 */
[----:B--2---:R-:W-:Y:S02]  /*19ff0*/  IMAD.MOV.U32 R74, RZ, RZ, R24 ;  /* 0x000000ffff4a7224 */ /* 0x004fe400078e0018 */
[----:B---3--:R-:W-:Y:S01]  /*1a000*/  IMAD.MOV.U32 R73, RZ, RZ, R25 ;  /* 0x000000ffff497224 */ /* 0x008fe200078e0019 */
[----:B------:R-:W-:Y:S01]  /*1a010*/  MOV R75, R21 ;  /* 0x00000015004b7202 */ /* 0x000fe20000000f00 */
[----:B------:R-:W-:Y:S02]  /*1a020*/  IMAD.MOV.U32 R69, RZ, RZ, R17 ;  /* 0x000000ffff457224 */ /* 0x000fe400078e0011 */
[----:B------:R-:W-:-:S04]  /*1a030*/  IMAD.MOV.U32 R71, RZ, RZ, R13 ;  /* 0x000000ffff477224 */ /* 0x000fc800078e000d */
[C---:B-1----:R-:W-:Y:S06]  /*1a040*/  HMMA.1688.F32.TF32 R188, R28.reuse, R220, R72 ;  /* 0x000000dc1cbc723c */ /* 0x042fec0000081048 */
[C---:B------:R-:W-:Y:S06]  /*1a050*/  HMMA.1688.F32.TF32 R4, R28.reuse, R216, R68 ;  /* 0x000000d81c04723c */ /* 0x040fec0000081044 */
[C---:B------:R-:W-:Y:S06]  /*1a060*/  HMMA.1688.F32.TF32 R8, R28.reuse, R212, R64 ;  /* 0x000000d41c08723c */ /* 0x040fec0000081040 */
[C---:B------:R-:W-:Y:S06]  /*1a070*/  HMMA.1688.F32.TF32 R12, R28.reuse, R208, R228 ;  /* 0x000000d01c0c723c */ /* 0x040fec00000810e4 */
[C---:B------:R-:W-:Y:S06]  /*1a080*/  HMMA.1688.F32.TF32 R16, R28.reuse, R204, R56 ;  /* 0x000000cc1c10723c */ /* 0x040fec0000081038 */
        /* <DEDUP_REMOVED lines=16> */
[----:B------:R-:W2:Y:S04]  /*1a190*/  LDL.LU R228, [R1+0x4a0] ;  /* 0x0004a00001e47983 */ /* 0x000ea80000300800 */
[----:B------:R-:W2:Y:S04]  /*1a1a0*/  LDL.LU R229, [R1+0x4a4] ;  /* 0x0004a40001e57983 */ /* 0x000ea80000300800 */
[----:B------:R-:W2:Y:S04]  /*1a1b0*/  LDL.LU R230, [R1+0x4a8] ;  /* 0x0004a80001e67983 */ /* 0x000ea80000300800 */
[----:B------:R-:W2:Y:S04]  /*1a1c0*/  LDL.LU R231, [R1+0x4ac] ;  /* 0x0004ac0001e77983 */ /* 0x000ea80000300800 */
[----:B------:R-:W3:Y:S04]  /*1a1d0*/  LDL.LU R52, [R1+0x650] ;  /* 0x0006500001347983 */ /* 0x000ee80000300800 */
[----:B------:R-:W3:Y:S04]  /*1a1e0*/  LDL.LU R53, [R1+0x654] ;  /* 0x0006540001357983 */ /* 0x000ee80000300800 */
[----:B------:R-:W3:Y:S04]  /*1a1f0*/  LDL.LU R54, [R1+0x658] ;  /* 0x0006580001367983 */ /* 0x000ee80000300800 */
[----:B------:R-:W3:Y:S04]  /*1a200*/  LDL.LU R55, [R1+0x65c] ;  /* 0x00065c0001377983 */ /* 0x000ee80000300800 */
[----:B------:R-:W4:Y:S04]  /*1a210*/  LDL.LU R80, [R1+0x690] ;  /* 0x0006900001507983 */ /* 0x000f280000300800 */
[----:B------:R-:W4:Y:S04]  /*1a220*/  LDL.LU R81, [R1+0x694] ;  /* 0x0006940001517983 */ /* 0x000f280000300800 */
[----:B------:R-:W4:Y:S04]  /*1a230*/  LDL.LU R82, [R1+0x698] ;  /* 0x0006980001527983 */ /* 0x000f280000300800 */
        /* <DEDUP_REMOVED lines=29> */
[----:B------:R-:W-:Y:S01]  /*1a410*/  HMMA.1688.F32.TF32 R28, R28, R192, R224 ;  /* 0x000000c01c1c723c */ /* 0x000fe200000810e0 */
[----:B------:R-:W-:Y:S01]  /*1a420*/  IMAD.MOV.U32 R0, RZ, RZ, R37 ;  /* 0x000000ffff007224 */ /* 0x000fe200078e0025 */
[----:B------:R-:W-:Y:S01]  /*1a430*/  MOV R2, R38 ;  /* 0x0000002600027202 */ /* 0x000fe20000000f00 */
[----:B------:R-:W-:Y:S01]  /*1a440*/  IMAD.MOV.U32 R252, RZ, RZ, R39 ;  /* 0x000000fffffc7224 */ /* 0x000fe200078e0027 */
[----:B------:R-:W2:Y:S04]  /*1a450*/  LDL.LU R224, [R1+0x490] ;  /* 0x0004900001e07983 */ /* 0x000ea80000300800 */
[----:B------:R-:W2:Y:S04]  /*1a460*/  LDL.LU R225, [R1+0x494] ;  /* 0x0004940001e17983 */ /* 0x000ea80000300800 */
[----:B------:R-:W2:Y:S04]  /*1a470*/  LDL.LU R226, [R1+0x498] ;  /* 0x0004980001e27983 */ /* 0x000ea80000300800 */
[----:B------:R-:W2:Y:S07]  /*1a480*/  LDL.LU R227, [R1+0x49c] ;  /* 0x00049c0001e37983 */ /* 0x000eae0000300800 */
[----:B------:R-:W-:Y:S04]  /*1a490*/  STL.64 [R1+0x14a0], R30 ;  /* 0x0014a01e01007387 */ /* 0x000fe80000100a00 */
[----:B------:R-:W-:Y:S01]  /*1a4a0*/  STL.64 [R1+0x1498], R28 ;  /* 0x0014981c01007387 */ /* 0x000fe20000100a00 */
[C---:B---3--:R-:W-:Y:S06]  /*1a4b0*/  HMMA.1688.F32.TF32 R52, R60.reuse, R200, R52 ;  /* 0x000000c83c34723c */ /* 0x048fec0000081034 */
[C---:B----4-:R-:W-:Y:S06]  /*1a4c0*/  HMMA.1688.F32.TF32 R36, R60.reuse, R216, R80 ;  /* 0x000000d83c24723c */ /* 0x050fec0000081050 */
[C---:B--2---:R-:W-:Y:S06]  /*1a4d0*/  HMMA.1688.F32.TF32 R32, R60.reuse, R220, R84 ;  /* 0x000000dc3c20723c */ /* 0x044fec0000081054 */
[C---:B------:R-:W-:Y:S06]  /*1a4e0*/  HMMA.1688.F32.TF32 R40, R60.reuse, R212, R76 ;  /* 0x000000d43c28723c */ /* 0x040fec000008104c */
[C---:B------:R-:W-:Y:S11]  /*1a4f0*/  HMMA.1688.F32.TF32 R44, R60.reuse, R208, R72 ;  /* 0x000000d03c2c723c */ /* 0x040ff60000081048 */
[----:B------:R-:W-:Y:S01]  /*1a500*/  STL.64 [R1+0x14b0], R34 ;  /* 0x0014b02201007387 */ /* 0x000fe20000100a00 */
[C---:B------:R-:W-:Y:S03]  /*1a510*/  HMMA.1688.F32.TF32 R48, R60.reuse, R204, R48 ;  /* 0x000000cc3c30723c */ /* 0x040fe60000081030 */
[----:B------:R-:W-:Y:S03]  /*1a520*/  STL.64 [R1+0x14a8], R32 ;  /* 0x0014a82001007387 */ /* 0x000fe60000100a00 */
[C---:B------:R-:W-:Y:S01]  /*1a530*/  HMMA.1688.F32.TF32 R56, R60.reuse, R196, R56 ;  /* 0x000000c43c38723c */ /* 0x040fe20000081038 */
[----:B------:R-:W-:Y:S05]  /*1a540*/  STL.64 [R1+0x14c0], R38 ;  /* 0x0014c02601007387 */ /* 0x000fea0000100a00 */
[----:B------:R-:W-:Y:S06]  /*1a550*/  HMMA.1688.F32.TF32 R60, R60, R192, R68 ;  /* 0x000000c03c3c723c */ /* 0x000fec0000081044 */
        /* <DEDUP_REMOVED lines=59> */
[C---:B------:R-:W-:Y:S03]  /*1a910*/  HMMA.1688.F32.TF32 R72, R92.reuse, R212, R224 ;  /* 0x000000d45c48723c */ /* 0x040fe600000810e0 */
        /* <DEDUP_REMOVED lines=12> */
[----:B------:R-:W-:Y:S04]  /*1a9e0*/  STL.64 [R1+0x1550], R74 ;  /* 0x0015504a01007387 */ /* 0x000fe80000100a00 */
[----:B------:R-:W-:Y:S01]  /*1a9f0*/  STL.64 [R1+0x1548], R72 ;  /* 0x0015484801007387 */ /* 0x000fe20000100a00 */
[C---:B---3--:R-:W-:Y:S06]  /*1aa00*/  HMMA.1688.F32.TF32 R80, R92.reuse, R204, R80 ;  /* 0x000000cc5c50723c */ /* 0x048fec0000081050 */
[C---:B----4-:R-:W-:Y:S06]  /*1aa10*/  HMMA.1688.F32.TF32 R76, R92.reuse, R208, R76 ;  /* 0x000000d05c4c723c */ /* 0x050fec000008104c */
[C---:B--2---:R-:W-:Y:S06]  /*1aa20*/  HMMA.1688.F32.TF32 R84, R92.reuse, R200, R84 ;  /* 0x000000c85c54723c */ /* 0x044fec0000081054 */
[C---:B------:R-:W-:Y:S11]  /*1aa30*/  HMMA.1688.F32.TF32 R88, R92.reuse, R196, R88 ;  /* 0x000000c45c58723c */ /* 0x040ff60000081058 */
[----:B------:R-:W-:Y:S01]  /*1aa40*/  STL.64 [R1+0x1560], R78 ;  /* 0x0015604e01007387 */ /* 0x000fe20000100a00 */
[----:B------:R-:W-:Y:S03]  /*1aa50*/  HMMA.1688.F32.TF32 R92, R92, R192, R116 ;  /* 0x000000c05c5c723c */ /* 0x000fe60000081074 */
[----:B------:R-:W-:Y:S03]  /*1aa60*/  STL.64 [R1+0x1558], R76 ;  /* 0x0015584c01007387 */ /* 0x000fe60000100a00 */
[C---:B------:R-:W-:Y:S01]  /*1aa70*/  HMMA.1688.F32.TF32 R96, R124.reuse, R220, R96 ;  /* 0x000000dc7c60723c */ /* 0x040fe20000081060 */
        /* <DEDUP_REMOVED lines=9> */
[----:B------:R-:W-:Y:S01]  /*1ab10*/  STL [R1+0x13cc], R95 ;  /* 0x0013cc5f01007387 */ /* 0x000fe20000100800 */
[----:B------:R-:W-:Y:S03]  /*1ab20*/  HMMA.1688.F32.TF32 R116, R124, R200, R232 ;  /* 0x000000c87c74723c */ /* 0x000fe600000810e8 */
[----:B------:R-:W-:Y:S04]  /*1ab30*/  STL [R1+0x13e4], R96 ;  /* 0x0013e46001007387 */ /* 0x000fe80000100800 */
[----:B------:R-:W-:Y:S04]  /*1ab40*/  STL [R1+0x13e0], R97 ;  /* 0x0013e06101007387 */ /* 0x000fe80000100800 */
[----:B------:R-:W-:Y:S04]  /*1ab50*/  STL [R1+0x13dc], R98 ;  /* 0x0013dc6201007387 */ /* 0x000fe80000100800 */
[----:B------:R-:W-:Y:S04]  /*1ab60*/  STL [R1+0x13c8], R99 ;  /* 0x0013c86301007387 */ /* 0x000fe80000100800 */
        /* <DEDUP_REMOVED lines=44> */
[----:B-1----:R-:W-:-:S05]  /*1ae30*/  LOP3.LUT R27, R3, 0x20, RZ, 0x3c, !PT ;  /* 0x00000020031b7812 */ /* 0x002fca00078e3cff */
[----:B------:R-:W-:Y:S04]  /*1ae40*/  LDS R145, [R27+UR10+0x8200] ;  /* 0x0082000a1b917984 */ /* 0x000fe80008000800 */
[----:B------:R-:W4:Y:S04]  /*1ae50*/  LDS R147, [R27+UR10+0xa200] ;  /* 0x00a2000a1b937984 */ /* 0x000f280008000800 */
[----:B------:R-:W-:Y:S04]  /*1ae60*/  LDS R177, [R27+UR10+0x8280] ;  /* 0x0082800a1bb17984 */ /* 0x000fe80008000800 */
[----:B------:R-:W1:Y:S01]  /*1ae70*/  LDS R179, [R27+UR10+0xa280] ;  /* 0x00a2800a1bb37984 */ /* 0x000e620008000800 */
[C---:B----4-:R-:W-:Y:S06]  /*1ae80*/  HMMA.1688.F32.TF32 R4, R144.reuse, R216, R164 ;  /* 0x000000d89004723c */ /* 0x050fec00000810a4 */
[C---:B--2---:R-:W-:Y:S06]  /*1ae90*/  HMMA.1688.F32.TF32 R8, R144.reuse, R220, R168 ;  /* 0x000000dc9008723c */ /* 0x044fec00000810a8 */
[----:B---3--:R-:W-:-:S12]  /*1aea0*/  HMMA.1688.F32.TF32 R136, R144, R200, R136 ;  /* 0x000000c89088723c */ /* 0x008fd80000081088 */
[----:B------:R-:W-:Y:S01]  /*1aeb0*/  MOV R93, R4 ;  /* 0x00000004005d7202 */ /* 0x000fe20000000f00 */
[----:B------:R-:W-:Y:S01]  /*1aec0*/  IMAD.MOV.U32 R94, RZ, RZ, R5 ;  /* 0x000000ffff5e7224 */ /* 0x000fe200078e0005 */
[----:B------:R-:W-:Y:S01]  /*1aed0*/  MOV R99, R7 ;  /* 0x0000000700637202 */ /* 0x000fe20000000f00 */
[----:B------:R-:W-:Y:S01]  /*1aee0*/  IMAD.MOV.U32 R95, RZ, RZ, R6 ;  /* 0x000000ffff5f7224 */ /* 0x000fe200078e0006 */
[C---:B------:R-:W-:Y:S01]  /*1aef0*/  HMMA.1688.F32.TF32 R132, R144.reuse, R204, R132 ;  /* 0x000000cc9084723c */ /* 0x040fe20000081084 */
[----:B------:R-:W-:Y:S04]  /*1af00*/  STL.64 [R1+0x60], R8 ;  /* 0x0000600801007387 */ /* 0x000fe80000100a00 */
[----:B------:R-:W-:Y:S01]  /*1af10*/  STL.64 [R1+0x68], R10 ;  /* 0x0000680a01007387 */ /* 0x000fe20000100a00 */
[C---:B------:R-:W-:Y:S06]  /*1af20*/  HMMA.1688.F32.TF32 R4, R144.reuse, R212, R160 ;  /* 0x000000d49004723c */ /* 0x040fec00000810a0 */
[C---:B------:R-:W-:Y:S06]  /*1af30*/  HMMA.1688.F32.TF32 R128, R144.reuse, R208, R128 ;  /* 0x000000d09080723c */ /* 0x040fec0000081080 */
[C---:B------:R-:W-:Y:S06]  /*1af40*/  HMMA.1688.F32.TF32 R140, R144.reuse, R196, R140 ;  /* 0x000000c4908c723c */ /* 0x040fec000008108c */
[----:B------:R-:W-:Y:S06]  /*1af50*/  HMMA.1688.F32.TF32 R144, R144, R192, R156 ;  /* 0x000000c09090723c */ /* 0x000fec000008109c */
[----:B-1----:R-:W-:Y:S01]  /*1af60*/  HMMA.1688.F32.TF32 R156, R176, R212, R232 ;  /* 0x000000d4b09c723c */ /* 0x002fe200000810e8 */
        /* <DEDUP_REMOVED lines=29> */
[----:B------:R-:W2:Y:S03]  /*1b140*/  LDL.LU R180, [R1+0x3a0] ;  /* 0x0003a00001b47983 */ /* 0x000ea60000300800 */
[C---:B------:R-:W-:Y:S01]  /*1b150*/  HMMA.1688.F32.TF32 R104, R124.reuse, R212, R104 ;  /* 0x000000d47c68723c */ /* 0x040fe20000081068 */
        /* <DEDUP_REMOVED lines=9> */
[----:B------:R-:W-:Y:S01]  /*1b1f0*/  HMMA.1688.F32.TF32 R124, R124, R192, R224 ;  /* 0x000000c07c7c723c */ /* 0x000fe200000810e0 */
[----:B------:R-:W-:Y:S04]  /*1b200*/  LDS R224, [R3+UR10+0x8300] ;  /* 0x0083000a03e07984 */ /* 0x000fe80008000800 */
[----:B------:R-:W-:Y:S04]  /*1b210*/  LDS R226, [R3+UR10+0xa300] ;  /* 0x00a3000a03e27984 */ /* 0x000fe80008000800 */
[----:B------:R-:W-:Y:S04]  /*1b220*/  LDS R225, [R27+UR10+0x8300] ;  /* 0x0083000a1be17984 */ /* 0x000fe80008000800 */
[----:B------:R-:W2:Y:S01]  /*1b230*/  LDS R227, [R27+UR10+0xa300] ;  /* 0x00a3000a1be37984 */ /* 0x000ea20008000800 */
[C---:B------:R-:W-:Y:S03]  /*1b240*/  HMMA.1688.F32.TF32 R148, R176.reuse, R220, R148 ;  /* 0x000000dcb094723c */ /* 0x040fe60000081094 */
[----:B------:R-:W2:Y:S03]  /*1b250*/  LDL.LU R187, [R1+0x39c] ;  /* 0x00039c0001bb7983 */ /* 0x000ea60000300800 */
[----:B------:R-:W-:Y:S01]  /*1b260*/  HMMA.1688.F32.TF32 R152, R176, R216, R152 ;  /* 0x000000d8b098723c */ /* 0x000fe20000081098 */
[----:B------:R-:W-:Y:S04]  /*1b270*/  STL [R1+0x1388], R156 ;  /* 0x0013889c01007387 */ /* 0x000fe80000100800 */
[----:B------:R-:W-:Y:S04]  /*1b280*/  STL [R1+0x1384], R157 ;  /* 0x0013849d01007387 */ /* 0x000fe80000100800 */
[----:B------:R-:W-:Y:S04]  /*1b290*/  STL [R1+0x1380], R158 ;  /* 0x0013809e01007387 */ /* 0x000fe80000100800 */
[----:B------:R-:W-:Y:S01]  /*1b2a0*/  STL [R1+0x137c], R159 ;  /* 0x00137c9f01007387 */ /* 0x000fe20000100800 */
[----:B------:R-:W-:Y:S01]  /*1b2b0*/  IMAD.MOV.U32 R96, RZ, RZ, R4 ;  /* 0x000000ffff607224 */ /* 0x000fe200078e0004 */
[----:B------:R-:W-:Y:S01]  /*1b2c0*/  MOV R98, R6 ;  /* 0x0000000600627202 */ /* 0x000fe20000000f00 */
[----:B------:R-:W-:Y:S01]  /*1b2d0*/  IMAD.MOV.U32 R97, RZ, RZ, R5 ;  /* 0x000000ffff617224 */ /* 0x000fe200078e0005 */
[----:B------:R-:W-:Y:S01]  /*1b2e0*/  LDS R228, [R3+UR10+0x8380] ;  /* 0x0083800a03e47984 */ /* 0x000fe20008000800 */
[----:B------:R-:W-:-:S03]  /*1b2f0*/  IMAD.MOV.U32 R92, RZ, RZ, R7 ;  /* 0x000000ffff5c7224 */ /* 0x000fc600078e0007 */
[----:B------:R-:W-:Y:S04]  /*1b300*/  LDS R230, [R3+UR10+0xa380] ;  /* 0x00a3800a03e67984 */ /* 0x000fe80008000800 */
[----:B------:R-:W-:Y:S04]  /*1b310*/  LDS R229, [R27+UR10+0x8380] ;  /* 0x0083800a1be57984 */ /* 0x000fe80008000800 */
[----:B------:R-:W1:Y:S01]  /*1b320*/  LDS R231, [R27+UR10+0xa380] ;  /* 0x00a3800a1be77984 */ /* 0x000e620008000800 */
[C---:B---3--:R-:W-:Y:S06]  /*1b330*/  HMMA.1688.F32.TF32 R160, R176.reuse, R208, R160 ;  /* 0x000000d0b0a0723c */ /* 0x048fec00000810a0 */
[----:B----4-:R-:W-:-:S15]  /*1b340*/  HMMA.1688.F32.TF32 R164, R176, R204, R164 ;  /* 0x000000ccb0a4723c */ /* 0x010fde00000810a4 */
[----:B------:R-:W-:-:S02]  /*1b350*/  NOP ;  /* 0x0000000000007918 */ /* 0x000fc40000000000 */
[----:B------:R-:W-:Y:S04]  /*1b360*/  STL [R1+0x1398], R160 ;  /* 0x001398a001007387 */ /* 0x000fe80000100800 */
[----:B------:R-:W-:Y:S01]  /*1b370*/  STL [R1+0x1394], R161 ;  /* 0x001394a101007387 */ /* 0x000fe20000100800 */
[----:B--2---:R-:W-:Y:S06]  /*1b380*/  HMMA.1688.F32.TF32 R8, R224, R212, R248 ;  /* 0x000000d4e008723c */ /* 0x004fec00000810f8 */
[C---:B------:R-:W-:Y:S01]  /*1b390*/  HMMA.1688.F32.TF32 R168, R176.reuse, R200, R168 ;  /* 0x000000c8b0a8723c */ /* 0x040fe200000810a8 */
[----:B------:R-:W-:Y:S05]  /*1b3a0*/  STL [R1+0x1390], R162 ;  /* 0x001390a201007387 */ /* 0x000fea0000100800 */
[C---:B------:R-:W-:Y:S01]  /*1b3b0*/  HMMA.1688.F32.TF32 R172, R176.reuse, R196, R172 ;  /* 0x000000c4b0ac723c */ /* 0x040fe200000810ac */
[----:B------:R-:W-:Y:S04]  /*1b3c0*/  STL [R1+0x138c], R163 ;  /* 0x00138ca301007387 */ /* 0x000fe80000100800 */
[----:B------:R-:W-:Y:S01]  /*1b3d0*/  STL [R1+0x13a4], R164 ;  /* 0x0013a4a401007387 */ /* 0x000fe20000100800 */
[----:B------:R-:W-:Y:S03]  /*1b3e0*/  HMMA.1688.F32.TF32 R176, R176, R192, R244 ;  /* 0x000000c0b0b0723c */ /* 0x000fe600000810f4 */
        /* <DEDUP_REMOVED lines=8> */
[----:B------:R2:W-:Y:S04]  /*1b470*/  STL [R1+0x13b4], R173 ;  /* 0x0013b4ad01007387 */ /* 0x0005e80000100800 */
[----:B------:R-:W-:Y:S04]  /*1b480*/  STL [R1+0x1370], R174 ;  /* 0x001370ae01007387 */ /* 0x000fe80000100800 */
[----:B------:R-:W-:Y:S04]  /*1b490*/  STL [R1+0x136c], R175 ;  /* 0x00136caf01007387 */ /* 0x000fe80000100800 */
[----:B------:R-:W-:Y:S04]  /*1b4a0*/  STL [R1+0x13c4], R176 ;  /* 0x0013c4b001007387 */ /* 0x000fe80000100800 */
[----:B------:R-:W-:Y:S04]  /*1b4b0*/  STL [R1+0x13c0], R177 ;  /* 0x0013c0b101007387 */ /* 0x000fe80000100800 */
[----:B------:R-:W-:Y:S04]  /*1b4c0*/  STL [R1+0x13bc], R178 ;  /* 0x0013bcb201007387 */ /* 0x000fe80000100800 */
[----:B------:R-:W-:Y:S04]  /*1b4d0*/  STL [R1+0x1368], R179 ;  /* 0x001368b301007387 */ /* 0x000fe80000100800 */
[----:B------:R3:W-:Y:S04]  /*1b4e0*/  STL.64 [R1+0x70], R8 ;  /* 0x0000700801007387 */ /* 0x0007e80000100a00 */
[----:B------:R4:W-:Y:S04]  /*1b4f0*/  STL.64 [R1+0x78], R10 ;  /* 0x0000780a01007387 */ /* 0x0009e80000100a00 */
[----:B------:R-:W4:Y:S04]  /*1b500*/  LDL.LU R248, [R1+0x1c0] ;  /* 0x0001c00001f87983 */ /* 0x000f280000300800 */
[----:B------:R-:W4:Y:S04]  /*1b510*/  LDL.LU R249, [R1+0x1c4] ;  /* 0x0001c40001f97983 */ /* 0x000f280000300800 */
[----:B------:R-:W4:Y:S04]  /*1b520*/  LDL.LU R250, [R1+0x1c8] ;  /* 0x0001c80001fa7983 */ /* 0x000f280000300800 */
[----:B------:R-:W4:Y:S01]  /*1b530*/  LDL.LU R251, [R1+0x1cc] ;  /* 0x0001cc0001fb7983 */ /* 0x000f220000300800 */
[----:B------:R-:W-:Y:S03]  /*1b540*/  HMMA.1688.F32.TF32 R4, R224, R208, R232 ;  /* 0x000000d0e004723c */ /* 0x000fe600000810e8 */
        /* <DEDUP_REMOVED lines=24> */
[----:B--2---:R-:W-:-:S03]  /*1b6d0*/  IMAD.MOV.U32 R173, RZ, RZ, R4 ;  /* 0x000000ffffad7224 */ /* 0x004fc600078e0004 */
[----:B---3--:R-:W1:Y:S01]  /*1b6e0*/  LDL.LU R8, [R1+0x310] ;  /* 0x0003100001087983 */ /* 0x008e620000300800 */
[----:B------:R-:W-:-:S03]  /*1b6f0*/  MOV R168, R5 ;  /* 0x0000000500a87202 */ /* 0x000fc60000000f00 */
[----:B------:R-:W1:Y:S01]  /*1b700*/  LDL.LU R9, [R1+0x314] ;  /* 0x0003140001097983 */ /* 0x000e620000300800 */
[----:B------:R-:W-:-:S03]  /*1b710*/  IMAD.MOV.U32 R169, RZ, RZ, R6 ;  /* 0x000000ffffa97224 */ /* 0x000fc600078e0006 */
[----:B----4-:R-:W1:Y:S01]  /*1b720*/  LDL.LU R10, [R1+0x318] ;  /* 0x00031800010a7983 */ /* 0x010e620000300800 */
[----:B------:R-:W-:-:S03]  /*1b730*/  IMAD.MOV.U32 R170, RZ, RZ, R7 ;  /* 0x000000ffffaa7224 */ /* 0x000fc600078e0007 */
[----:B------:R-:W1:Y:S04]  /*1b740*/  LDL.LU R11, [R1+0x31c] ;  /* 0x00031c00010b7983 */ /* 0x000e680000300800 */
        /* <DEDUP_REMOVED lines=11> */
[----:B------:R-:W4:Y:S01]  /*1b800*/  LDL.LU R235, [R1+0x1dc] ;  /* 0x0001dc0001eb7983 */ /* 0x000f220000300800 */
[----:B------:R-:W-:Y:S06]  /*1b810*/  HMMA.1688.F32.TF32 R12, R224, R192, R12 ;  /* 0x000000c0e00c723c */ /* 0x000fec000008100c */
[C---:B-1----:R-:W-:Y:S06]  /*1b820*/  HMMA.1688.F32.TF32 R8, R228.reuse, R220, R8 ;  /* 0x000000dce408723c */ /* 0x042fec0000081008 */
[----:B--2---:R-:W-:-:S12]  /*1b830*/  HMMA.1688.F32.TF32 R4, R228, R216, R4 ;  /* 0x000000d8e404723c */ /* 0x004fd80000081004 */
[----:B------:R-:W-:Y:S01]  /*1b840*/  MOV R157, R12 ;  /* 0x0000000c009d7202 */ /* 0x000fe20000000f00 */
[----:B------:R-:W-:Y:S01]  /*1b850*/  IMAD.MOV.U32 R158, RZ, RZ, R13 ;  /* 0x000000ffff9e7224 */ /* 0x000fe200078e000d */
[----:B------:R-:W-:Y:S01]  /*1b860*/  MOV R167, R15 ;  /* 0x0000000f00a77202 */ /* 0x000fe20000000f00 */
[----:B------:R-:W-:-:S03]  /*1b870*/  IMAD.MOV.U32 R159, RZ, RZ, R14 ;  /* 0x000000ffff9f7224 */ /* 0x000fc600078e000e */
[----:B------:R-:W-:Y:S01]  /*1b880*/  IMAD.MOV.U32 R171, RZ, RZ, R8 ;  /* 0x000000ffffab7224 */ /* 0x000fe200078e0008 */
[----:B------:R-:W-:Y:S01]  /*1b890*/  MOV R175, R10 ;  /* 0x0000000a00af7202 */ /* 0x000fe20000000f00 */
[----:B------:R-:W-:Y:S02]  /*1b8a0*/  IMAD.MOV.U32 R174, RZ, RZ, R9 ;  /* 0x000000ffffae7224 */ /* 0x000fe400078e0009 */
[----:B------:R-:W-:Y:S01]  /*1b8b0*/  IMAD.MOV.U32 R179, RZ, RZ, R11 ;  /* 0x000000ffffb37224 */ /* 0x000fe200078e000b */
[C---:B---3--:R-:W-:Y:S06]  /*1b8c0*/  HMMA.1688.F32.TF32 R12, R228.reuse, R212, R188 ;  /* 0x000000d4e40c723c */ /* 0x048fec00000810bc */
[C---:B------:R-:W-:Y:S01]  /*1b8d0*/  HMMA.1688.F32.TF32 R8, R228.reuse, R208, R240 ;  /* 0x000000d0e408723c */ /* 0x040fe200000810f0 */
[----:B------:R-:W-:Y:S04]  /*1b8e0*/  STL.64 [R1+0x120], R4 ;  /* 0x0001200401007387 */ /* 0x000fe80000100a00 */
[----:B------:R1:W-:Y:S02]  /*1b8f0*/  STL.64 [R1+0x128], R6 ;  /* 0x0001280601007387 */ /* 0x0003e40000100a00 */
[C---:B-1----:R-:W-:Y:S10]  /*1b900*/  HMMA.1688.F32.TF32 R4, R228.reuse, R204, R244 ;  /* 0x000000cce404723c */ /* 0x042ff400000810f4 */
[----:B------:R-:W-:Y:S04]  /*1b910*/  STL.64 [R1+0x150], R12 ;  /* 0x0001500c01007387 */ /* 0x000fe80000100a00 */
[----:B------:R1:W-:Y:S04]  /*1b920*/  STL.64 [R1+0x158], R14 ;  /* 0x0001580e01007387 */ /* 0x0003e80000100a00 */
[----:B------:R-:W-:Y:S04]  /*1b930*/  STL.64 [R1+0x170], R8 ;  /* 0x0001700801007387 */ /* 0x000fe80000100a00 */
[----:B------:R4:W-:Y:S01]  /*1b940*/  STL.64 [R1+0x178], R10 ;  /* 0x0001780a01007387 */ /* 0x0009e20000100a00 */
[C---:B-1----:R-:W-:Y:S03]  /*1b950*/  HMMA.1688.F32.TF32 R12, R228.reuse, R200, R248 ;  /* 0x000000c8e40c723c */ /* 0x042fe600000810f8 */
[----:B------:R-:W-:Y:S03]  /*1b960*/  STL.64 [R1+0x190], R4 ;  /* 0x0001900401007387 */ /* 0x000fe60000100a00 */
[-C--:B----4-:R-:W-:Y:S01]  /*1b970*/  HMMA.1688.F32.TF32 R8, R228, R196.reuse, R232 ;  /* 0x000000c4e408723c */ /* 0x090fe200000810e8 */
[----:B------:R1:W-:Y:S05]  /*1b980*/  STL.64 [R1+0x198], R6 ;  /* 0x0001980601007387 */ /* 0x0003ea0000100a00 */
[----:B------:R-:W-:Y:S01]  /*1b990*/  HMMA.1688.F32.TF32 R16, R224, R196, R16 ;  /* 0x000000c4e010723c */ /* 0x000fe20000081010 */
[----:B------:R-:W-:Y:S04]  /*1b9a0*/  LDS R232, [R3+UR10+0x8500] ;  /* 0x0085000a03e87984 */ /* 0x000fe80008000800 */
[----:B------:R-:W-:Y:S01]  /*1b9b0*/  LDS R234, [R3+UR10+0xa500] ;  /* 0x00a5000a03ea7984 */ /* 0x000fe20008000800 */
[----:B-1----:R-:W-:Y:S05]  /*1b9c0*/  HMMA.1688.F32.TF32 R4, R228, R192, R236 ;  /* 0x000000c0e404723c */ /* 0x002fea00000810ec */
[----:B------:R-:W-:Y:S04]  /*1b9d0*/  STL.64 [R1+0x1c0], R12 ;  /* 0x0001c00c01007387 */ /* 0x000fe80000100a00 */
[----:B------:R-:W-:Y:S04]  /*1b9e0*/  STL.64 [R1+0x1c8], R14 ;  /* 0x0001c80e01007387 */ /* 0x000fe80000100a00 */
[----:B------:R-:W2:Y:S04]  /*1b9f0*/  LDL.LU R248, [R1+0x250] ;  /* 0x0002500001f87983 */ /* 0x000ea80000300800 */
[----:B------:R-:W-:Y:S04]  /*1ba00*/  STL.64 [R1+0x1e0], R8 ;  /* 0x0001e00801007387 */ /* 0x000fe80000100a00 */
[----:B------:R-:W-:Y:S01]  /*1ba10*/  STL.64 [R1+0x1e8], R10 ;  /* 0x0001e80a01007387 */ /* 0x000fe20000100a00 */
[C---:B------:R-:W-:Y:S06]  /*1ba20*/  HMMA.1688.F32.TF32 R20, R224.reuse, R200, R20 ;  /* 0x000000c8e014723c */ /* 0x040fec0000081014 */
[----:B------:R-:W-:Y:S01]  /*1ba30*/  HMMA.1688.F32.TF32 R28, R224, R204, R28 ;  /* 0x000000cce01c723c */ /* 0x000fe2000008101c */
[----:B------:R1:W-:Y:S04]  /*1ba40*/  STL.64 [R1+0x1d0], R4 ;  /* 0x0001d00401007387 */ /* 0x0003e80000100a00 */
[----:B------:R3:W-:Y:S04]  /*1ba50*/  STL.64 [R1+0x1d8], R6 ;  /* 0x0001d80601007387 */ /* 0x0007e80000100a00 */
[----:B------:R-:W2:Y:S04]  /*1ba60*/  LDL.LU R249, [R1+0x254] ;  /* 0x0002540001f97983 */ /* 0x000ea80000300800 */
[----:B------:R-:W2:Y:S04]  /*1ba70*/  LDL.LU R250, [R1+0x258] ;  /* 0x0002580001fa7983 */ /* 0x000ea80000300800 */
[----:B------:R-:W2:Y:S04]  /*1ba80*/  LDL.LU R251, [R1+0x25c] ;  /* 0x00025c0001fb7983 */ /* 0x000ea80000300800 */
        /* <DEDUP_REMOVED lines=12> */
[----:B-1----:R-:W2:Y:S04]  /*1bb50*/  LDL.LU R4, [R1+0x290] ;  /* 0x0002900001047983 */ /* 0x002ea80000300800 */
[----:B------:R-:W2:Y:S04]  /*1bb60*/  LDL.LU R5, [R1+0x294] ;  /* 0x0002940001057983 */ /* 0x000ea80000300800 */
[----:B---3--:R-:W2:Y:S04]  /*1bb70*/  LDL.LU R6, [R1+0x298] ;  /* 0x0002980001067983 */ /* 0x008ea80000300800 */
[----:B------:R-:W2:Y:S04]  /*1bb80*/  LDL.LU R7, [R1+0x29c] ;  /* 0x00029c0001077983 */ /* 0x000ea80000300800 */
[----:B------:R-:W3:Y:S04]  /*1bb90*/  LDL.LU R8, [R1+0x2a0] ;  /* 0x0002a00001087983 */ /* 0x000ee80000300800 */
[----:B------:R-:W3:Y:S04]  /*1bba0*/  LDL.LU R9, [R1+0x2a4] ;  /* 0x0002a40001097983 */ /* 0x000ee80000300800 */
[----:B------:R-:W3:Y:S04]  /*1bbb0*/  LDL.LU R10, [R1+0x2a8] ;  /* 0x0002a800010a7983 */ /* 0x000ee80000300800 */
[----:B------:R-:W3:Y:S01]  /*1bbc0*/  LDL.LU R11, [R1+0x2ac] ;  /* 0x0002ac00010b7983 */ /* 0x000ee20000300800 */
[----:B------:R-:W-:-:S03]  /*1bbd0*/  IMAD.MOV.U32 R161, RZ, RZ, R16 ;  /* 0x000000ffffa17224 */ /* 0x000fc600078e0010 */
[----:B------:R-:W4:Y:S01]  /*1bbe0*/  LDL.LU R12, [R1+0x2b0] ;  /* 0x0002b000010c7983 */ /* 0x000f220000300800 */
[----:B------:R-:W-:-:S03]  /*1bbf0*/  MOV R162, R17 ;  /* 0x0000001100a27202 */ /* 0x000fc60000000f00 */
[----:B------:R-:W4:Y:S01]  /*1bc00*/  LDL.LU R13, [R1+0x2b4] ;  /* 0x0002b400010d7983 */ /* 0x000f220000300800 */
[----:B------:R-:W-:-:S03]  /*1bc10*/  IMAD.MOV.U32 R163, RZ, RZ, R18 ;  /* 0x000000ffffa37224 */ /* 0x000fc600078e0012 */
[----:B------:R-:W4:Y:S01]  /*1bc20*/  LDL.LU R14, [R1+0x2b8] ;  /* 0x0002b800010e7983 */ /* 0x000f220000300800 */
[----:B------:R-:W-:-:S03]  /*1bc30*/  IMAD.MOV.U32 R156, RZ, RZ, R19 ;  /* 0x000000ffff9c7224 */ /* 0x000fc600078e0013 */
[----:B------:R-:W4:Y:S01]  /*1bc40*/  LDL.LU R15, [R1+0x2bc] ;  /* 0x0002bc00010f7983 */ /* 0x000f220000300800 */
[----:B------:R-:W-:-:S03]  /*1bc50*/  IMAD.MOV.U32 R176, RZ, RZ, R20 ;  /* 0x000000ffffb07224 */ /* 0x000fc600078e0014 */
[----:B------:R-:W2:Y:S01]  /*1bc60*/  LDL.LU R16, [R1+0x2c0] ;  /* 0x0002c00001107983 */ /* 0x000ea20000300800 */
[----:B------:R-:W-:-:S03]  /*1bc70*/  IMAD.MOV.U32 R177, RZ, RZ, R21 ;  /* 0x000000ffffb17224 */ /* 0x000fc600078e0015 */
[----:B------:R-:W2:Y:S01]  /*1bc80*/  LDL.LU R17, [R1+0x2c4] ;  /* 0x0002c40001117983 */ /* 0x000ea20000300800 */
[----:B------:R-:W-:-:S03]  /*1bc90*/  MOV R178, R22 ;  /* 0x0000001600b27202 */ /* 0x000fc60000000f00 */
[----:B------:R-:W2:Y:S01]  /*1bca0*/  LDL.LU R18, [R1+0x2c8] ;  /* 0x0002c80001127983 */ /* 0x000ea20000300800 */
[----:B------:R-:W-:-:S03]  /*1bcb0*/  IMAD.MOV.U32 R172, RZ, RZ, R23 ;  /* 0x000000ffffac7224 */ /* 0x000fc600078e0017 */
[----:B------:R-:W2:Y:S01]  /*1bcc0*/  LDL.LU R19, [R1+0x2cc] ;  /* 0x0002cc0001137983 */ /* 0x000ea20000300800 */
[----:B------:R-:W-:-:S03]  /*1bcd0*/  MOV R164, R28 ;  /* 0x0000001c00a47202 */ /* 0x000fc60000000f00 */
[----:B------:R-:W3:Y:S01]  /*1bce0*/  LDL.LU R20, [R1+0x2d0] ;  /* 0x0002d00001147983 */ /* 0x000ee20000300800 */
[----:B------:R-:W-:-:S03]  /*1bcf0*/  IMAD.MOV.U32 R165, RZ, RZ, R29 ;  /* 0x000000ffffa57224 */ /* 0x000fc600078e001d */
[----:B------:R-:W3:Y:S01]  /*1bd00*/  LDL.LU R21, [R1+0x2d4] ;  /* 0x0002d40001157983 */ /* 0x000ee20000300800 */
[----:B------:R-:W-:-:S03]  /*1bd10*/  IMAD.MOV.U32 R166, RZ, RZ, R30 ;  /* 0x000000ffffa67224 */ /* 0x000fc600078e001e */
[----:B------:R-:W3:Y:S01]  /*1bd20*/  LDL.LU R22, [R1+0x2d8] ;  /* 0x0002d80001167983 */ /* 0x000ee20000300800 */
[----:B------:R-:W-:-:S03]  /*1bd30*/  MOV R160, R31 ;  /* 0x0000001f00a07202 */ /* 0x000fc60000000f00 */
        /* <DEDUP_REMOVED lines=57> */
[C---:B------:R-:W-:Y:S03]  /*1c0d0*/  HMMA.1688.F32.TF32 R180, R224.reuse, R220, R180 ;  /* 0x000000dce0b4723c */ /* 0x040fe600000810b4 */
[----:B------:R-:W4:Y:S03]  /*1c0e0*/  LDL.LU R56, [R1+0x5d0] ;  /* 0x0005d00001387983 */ /* 0x000f260000300800 */
[----:B------:R-:W-:Y:S01]  /*1c0f0*/  HMMA.1688.F32.TF32 R184, R224, R216, R184 ;  /* 0x000000d8e0b8723c */ /* 0x000fe200000810b8 */
[----:B------:R-:W-:Y:S04]  /*1c100*/  LDS R224, [R3+UR10+0x8400] ;  /* 0x0084000a03e07984 */ /* 0x000fe80008000800 */
[----:B------:R-:W-:Y:S04]  /*1c110*/  LDS R226, [R3+UR10+0xa400] ;  /* 0x00a4000a03e27984 */ /* 0x000fe80008000800 */
[----:B------:R-:W-:Y:S04]  /*1c120*/  LDS R225, [R27+UR10+0x8400] ;  /* 0x0084000a1be17984 */ /* 0x000fe80008000800 */
[----:B------:R-:W2:Y:S04]  /*1c130*/  LDS R227, [R27+UR10+0xa400] ;  /* 0x00a4000a1be37984 */ /* 0x000ea80008000800 */
        /* <DEDUP_REMOVED lines=10> */
[----:B------:R-:W1:Y:S04]  /*1c1e0*/  LDS R231, [R27+UR10+0xa480] ;  /* 0x00a4800a1be77984 */ /* 0x000e680008000800 */
[----:B------:R-:W-:Y:S04]  /*1c1f0*/  LDS R233, [R27+UR10+0x8500] ;  /* 0x0085000a1be97984 */ /* 0x000fe80008000800 */
[----:B------:R-:W1:Y:S04]  /*1c200*/  LDS R235, [R27+UR10+0xa500] ;  /* 0x00a5000a1beb7984 */ /* 0x000e680008000800 */
[----:B------:R-:W-:Y:S04]  /*1c210*/  LDS R236, [R3+UR10+0x8580] ;  /* 0x0085800a03ec7984 */ /* 0x000fe80008000800 */
[----:B------:R-:W-:Y:S04]  /*1c220*/  LDS R238, [R3+UR10+0xa580] ;  /* 0x00a5800a03ee7984 */ /* 0x000fe80008000800 */
[----:B------:R-:W-:Y:S04]  /*1c230*/  LDS R237, [R27+UR10+0x8580] ;  /* 0x0085800a1bed7984 */ /* 0x000fe80008000800 */
[----:B------:R-:W1:Y:S01]  /*1c240*/  LDS R239, [R27+UR10+0xa580] ;  /* 0x00a5800a1bef7984 */ /* 0x000e620008000800 */
[C---:B--2---:R-:W-:Y:S06]  /*1c250*/  HMMA.1688.F32.TF32 R68, R224.reuse, R200, R68 ;  /* 0x000000c8e044723c */ /* 0x044fec0000081044 */
[C---:B---3--:R-:W-:Y:S06]  /*1c260*/  HMMA.1688.F32.TF32 R72, R224.reuse, R204, R72 ;  /* 0x000000cce048723c */ /* 0x048fec0000081048 */
[C---:B----4-:R-:W-:Y:S06]  /*1c270*/  HMMA.1688.F32.TF32 R76, R224.reuse, R208, R76 ;  /* 0x000000d0e04c723c */ /* 0x050fec000008104c */
        /* <DEDUP_REMOVED lines=45> */
[C---:B------:R-:W-:Y:S06]  /*1c550*/  HMMA.1688.F32.TF32 R44, R228.reuse, R208, R44 ;  /* 0x000000d0e42c723c */ /* 0x040fec000008102c */
[C---:B------:R-:W-:Y:S01]  /*1c560*/  HMMA.1688.F32.TF32 R40, R228.reuse, R204, R40 ;  /* 0x000000cce428723c */ /* 0x040fe20000081028 */
        /* <DEDUP_REMOVED lines=19> */
[----:B------:R-:W2:Y:S01]  /*1c6a0*/  LDL.LU.64 R40, [R1+0x14c8] ;  /* 0x0014c80001287983 */ /* 0x000ea20000300a00 */
[----:B----4-:R-:W-:-:S15]  /*1c6b0*/  HMMA.1688.F32.TF32 R224, R228, R200, R224 ;  /* 0x000000c8e4e0723c */ /* 0x010fde00000810e0 */
[----:B------:R-:W-:-:S08]  /*1c6c0*/  NOP ;  /* 0x0000000000007918 */ /* 0x000fd00000000000 */
[----:B------:R-:W-:Y:S04]  /*1c6d0*/  STL.64 [R1+0x3b0], R224 ;  /* 0x0003b0e001007387 */ /* 0x000fe80000100a00 */
[----:B------:R1:W-:Y:S02]  /*1c6e0*/  STL.64 [R1+0x3b8], R226 ;  /* 0x0003b8e201007387 */ /* 0x0003e40000100a00 */
[C---:B-1----:R-:W-:Y:S06]  /*1c6f0*/  HMMA.1688.F32.TF32 R224, R228.reuse, R196, R36 ;  /* 0x000000c4e4e0723c */ /* 0x042fec0000081024 */
[----:B------:R-:W-:Y:S06]  /*1c700*/  HMMA.1688.F32.TF32 R36, R228, R192, R32 ;  /* 0x000000c0e424723c */ /* 0x000fec0000081020 */
[C---:B------:R-:W-:Y:S06]  /*1c710*/  HMMA.1688.F32.TF32 R32, R232.reuse, R220, R28 ;  /* 0x000000dce820723c */ /* 0x040fec000008101c */
        /* <DEDUP_REMOVED lines=22> */
[----:B-1----:R-:W-:Y:S03]  /*1c880*/  HMMA.1688.F32.TF32 R12, R232, R192, R240 ;  /* 0x000000c0e80c723c */ /* 0x002fe600000810f0 */
[----:B------:R-:W-:Y:S04]  /*1c890*/  STL.64 [R1+0x2a0], R4 ;  /* 0x0002a00401007387 */ /* 0x000fe80000100a00 */
[----:B------:R1:W-:Y:S01]  /*1c8a0*/  STL.64 [R1+0x2a8], R6 ;  /* 0x0002a80601007387 */ /* 0x0003e20000100a00 */
[C---:B----4-:R-:W-:Y:S06]  /*1c8b0*/  HMMA.1688.F32.TF32 R8, R236.reuse, R220, R244 ;  /* 0x000000dcec08723c */ /* 0x050fec00000810f4 */
[C---:B-1----:R-:W-:Y:S09]  /*1c8c0*/  HMMA.1688.F32.TF32 R4, R236.reuse, R216, R248 ;  /* 0x000000d8ec04723c */ /* 0x042ff200000810f8 */
[----:B------:R-:W-:Y:S04]  /*1c8d0*/  STL.64 [R1+0x270], R12 ;  /* 0x0002700c01007387 */ /* 0x000fe80000100a00 */
[----:B------:R-:W-:Y:S04]  /*1c8e0*/  STL.64 [R1+0x278], R14 ;  /* 0x0002780e01007387 */ /* 0x000fe80000100a00 */
[----:B------:R-:W4:Y:S04]  /*1c8f0*/  LDL.LU R244, [R1+0x570] ;  /* 0x0005700001f47983 */ /* 0x000f280000300800 */
[----:B------:R1:W-:Y:S04]  /*1c900*/  STL.64 [R1+0x260], R8 ;  /* 0x0002600801007387 */ /* 0x0003e80000100a00 */
[----:B------:R3:W-:Y:S04]  /*1c910*/  STL.64 [R1+0x268], R10 ;  /* 0x0002680a01007387 */ /* 0x0007e80000100a00 */
[----:B------:R2:W-:Y:S04]  /*1c920*/  STL.64 [R1+0x250], R4 ;  /* 0x0002500401007387 */ /* 0x0005e80000100a00 */
[----:B------:R2:W-:Y:S04]  /*1c930*/  STL.64 [R1+0x258], R6 ;  /* 0x0002580601007387 */ /* 0x0005e80000100a00 */
        /* <DEDUP_REMOVED lines=35> */
[----:B-1----:R-:W4:Y:S04]  /*1cb70*/  LDL.LU R8, [R1+0x6f0] ;  /* 0x0006f00001087983 */ /* 0x002f280000300800 */
[----:B------:R-:W4:Y:S04]  /*1cb80*/  LDL.LU R9, [R1+0x6f4] ;  /* 0x0006f40001097983 */ /* 0x000f280000300800 */
[----:B---3--:R-:W3:Y:S04]  /*1cb90*/  LDL.LU R10, [R1+0x6f8] ;  /* 0x0006f800010a7983 */ /* 0x008ee80000300800 */
        /* <DEDUP_REMOVED lines=13> */
[----:B--2---:R-:W2:Y:S04]  /*1cc70*/  LDL.LU R4, [R1+0x6e0] ;  /* 0x0006e00001047983 */ /* 0x004ea80000300800 */
[----:B------:R-:W2:Y:S04]  /*1cc80*/  LDL.LU R5, [R1+0x6e4] ;  /* 0x0006e40001057983 */ /* 0x000ea80000300800 */
[----:B------:R-:W2:Y:S04]  /*1cc90*/  LDL.LU R6, [R1+0x6e8] ;  /* 0x0006e80001067983 */ /* 0x000ea80000300800 */
[----:B------:R-:W2:Y:S04]  /*1cca0*/  LDL.LU R7, [R1+0x6ec] ;  /* 0x0006ec0001077983 */ /* 0x000ea80000300800 */
[----:B------:R-:W2:Y:S04]  /*1ccb0*/  LDL.LU R248, [R1+0x560] ;  /* 0x0005600001f87983 */ /* 0x000ea80000300800 */
[----:B------:R-:W2:Y:S04]  /*1ccc0*/  LDL.LU R249, [R1+0x564] ;  /* 0x0005640001f97983 */ /* 0x000ea80000300800 */
[----:B------:R-:W2:Y:S04]  /*1ccd0*/  LDL.LU R250, [R1+0x568] ;  /* 0x0005680001fa7983 */ /* 0x000ea80000300800 */
[----:B------:R-:W2:Y:S01]  /*1cce0*/  LDL.LU R251, [R1+0x56c] ;  /* 0x00056c0001fb7983 */ /* 0x000ea20000300800 */
[C---:B----4-:R-:W-:Y:S06]  /*1ccf0*/  HMMA.1688.F32.TF32 R228, R236.reuse, R208, R228 ;  /* 0x000000d0ece4723c */ /* 0x050fec00000810e4 */
[C---:B------:R-:W-:Y:S06]  /*1cd00*/  HMMA.1688.F32.TF32 R232, R236.reuse, R212, R232 ;  /* 0x000000d4ece8723c */ /* 0x040fec00000810e8 */
[----:B------:R-:W-:-:S15]  /*1cd10*/  HMMA.1688.F32.TF32 R224, R236, R204, R224 ;  /* 0x000000ccece0723c */ /* 0x000fde00000810e0 */
[----:B------:R-:W-:-:S02]  /*1cd20*/  NOP ;  /* 0x0000000000007918 */ /* 0x000fc40000000000 */
[----:B------:R-:W-:Y:S04]  /*1cd30*/  STL.64 [R1+0x240], R232 ;  /* 0x000240e801007387 */ /* 0x000fe80000100a00 */
[----:B------:R-:W-:Y:S04]  /*1cd40*/  STL.64 [R1+0x248], R234 ;  /* 0x000248ea01007387 */ /* 0x000fe80000100a00 */
[----:B------:R-:W-:Y:S04]  /*1cd50*/  STL.64 [R1+0x230], R228 ;  /* 0x000230e401007387 */ /* 0x000fe80000100a00 */
[----:B------:R-:W-:Y:S04]  /*1cd60*/  STL.64 [R1+0x238], R230 ;  /* 0x000238e601007387 */ /* 0x000fe80000100a00 */
[----:B------:R-:W-:Y:S04]  /*1cd70*/  STL.64 [R1+0x220], R224 ;  /* 0x000220e001007387 */ /* 0x000fe80000100a00 */
[----:B------:R-:W-:Y:S04]  /*1cd80*/  STL.64 [R1+0x228], R226 ;  /* 0x000228e201007387 */ /* 0x000fe80000100a00 */
[----:B------:R-:W-:Y:S04]  /*1cd90*/  LDS R224, [R3+UR10+0x8600] ;  /* 0x0086000a03e07984 */ /* 0x000fe80008000800 */
[----:B------:R-:W-:Y:S04]  /*1cda0*/  LDS R226, [R3+UR10+0xa600] ;  /* 0x00a6000a03e27984 */ /* 0x000fe80008000800 */
[----:B------:R-:W-:Y:S04]  /*1cdb0*/  LDS R225, [R27+UR10+0x8600] ;  /* 0x0086000a1be17984 */ /* 0x000fe80008000800 */
[----:B------:R-:W3:Y:S01]  /*1cdc0*/  LDS R227, [R27+UR10+0xa600] ;  /* 0x00a6000a1be37984 */ /* 0x000ee20008000800 */
[C---:B------:R-:W-:Y:S03]  /*1cdd0*/  HMMA.1688.F32.TF32 R36, R236.reuse, R200, R36 ;  /* 0x000000c8ec24723c */ /* 0x040fe60000081024 */
[----:B------:R-:W-:Y:S03]  /*1cde0*/  LDS R228, [R3+UR10+0x8680] ;  /* 0x0086800a03e47984 */ /* 0x000fe60008000800 */
[C---:B------:R-:W-:Y:S01]  /*1cdf0*/  HMMA.1688.F32.TF32 R32, R236.reuse, R196, R32 ;  /* 0x000000c4ec20723c */ /* 0x040fe20000081020 */
[----:B------:R-:W-:Y:S04]  /*1ce00*/  LDS R230, [R3+UR10+0xa680] ;  /* 0x00a6800a03e67984 */ /* 0x000fe80008000800 */
[----:B------:R-:W-:Y:S01]  /*1ce10*/  LDS R229, [R27+UR10+0x8680] ;  /* 0x0086800a1be57984 */ /* 0x000fe20008000800 */
[----:B------:R-:W-:Y:S03]  /*1ce20*/  HMMA.1688.F32.TF32 R28, R236, R192, R28 ;  /* 0x000000c0ec1c723c */ /* 0x000fe6000008101c */
[----:B------:R-:W1:Y:S04]  /*1ce30*/  LDS R231, [R27+UR10+0xa680] ;  /* 0x00a6800a1be77984 */ /* 0x000e680008000800 */
[----:B------:R-:W-:Y:S04]  /*1ce40*/  LDS R233, [R27+UR10+0x8700] ;  /* 0x0087000a1be97984 */ /* 0x000fe80008000800 */
[----:B------:R-:W-:Y:S04]  /*1ce50*/  LDS R235, [R27+UR10+0xa700] ;  /* 0x00a7000a1beb7984 */ /* 0x000fe80008000800 */
[----:B------:R-:W-:Y:S04]  /*1ce60*/  LDS R237, [R27+UR10+0x8780] ;  /* 0x0087800a1bed7984 */ /* 0x000fe80008000800 */
[----:B------:R3:W-:Y:S04]  /*1ce70*/  LDS R239, [R27+UR10+0xa780] ;  /* 0x00a7800a1bef7984 */ /* 0x0007e80008000800 */
[----:B------:R-:W-:Y:S01]  /*1ce80*/  STL.64 [R1+0x210], R36 ;  /* 0x0002102401007387 */ /* 0x000fe20000100a00 */
[C---:B---3--:R-:W-:Y:S03]  /*1ce90*/  HMMA.1688.F32.TF32 R24, R224.reuse, R220, R20 ;  /* 0x000000dce018723c */ /* 0x048fe60000081014 */
[----:B------:R-:W-:Y:S04]  /*1cea0*/  LDS R232, [R3+UR10+0x8700] ;  /* 0x0087000a03e87984 */ /* 0x000fe80008000800 */
[----:B------:R-:W3:Y:S01]  /*1ceb0*/  LDS R234, [R3+UR10+0xa700] ;  /* 0x00a7000a03ea7984 */ /* 0x000ee20008000800 */
[C---:B------:R-:W-:Y:S03]  /*1cec0*/  HMMA.1688.F32.TF32 R20, R224.reuse, R216, R16 ;  /* 0x000000d8e014723c */ /* 0x040fe60000081010 */
[----:B------:R-:W-:Y:S03]  /*1ced0*/  LDS R236, [R3+UR10+0x8780] ;  /* 0x0087800a03ec7984 */ /* 0x000fe60008000800 */
[C---:B------:R-:W-:Y:S01]  /*1cee0*/  HMMA.1688.F32.TF32 R16, R224.reuse, R212, R12 ;  /* 0x000000d4e010723c */ /* 0x040fe2000008100c */
[----:B------:R-:W4:Y:S05]  /*1cef0*/  LDS R238, [R3+UR10+0xa780] ;  /* 0x00a7800a03ee7984 */ /* 0x000f2a0008000800 */
[C---:B------:R-:W-:Y:S06]  /*1cf00*/  HMMA.1688.F32.TF32 R12, R224.reuse, R208, R8 ;  /* 0x000000d0e00c723c */ /* 0x040fec0000081008 */
[C---:B--2---:R-:W-:Y:S06]  /*1cf10*/  HMMA.1688.F32.TF32 R8, R224.reuse, R204, R4 ;  /* 0x000000cce008723c */ /* 0x044fec0000081004 */
        /* <DEDUP_REMOVED lines=19> */
[----:B-1----:R-:W-:Y:S06]  /*1d050*/  HMMA.1688.F32.TF32 R8, R224, R192, R244 ;  /* 0x000000c0e008723c */ /* 0x002fec00000810f4 */
[C---:B--2---:R-:W-:Y:S09]  /*1d060*/  HMMA.1688.F32.TF32 R4, R228.reuse, R220, R248 ;  /* 0x000000dce404723c */ /* 0x044ff200000810f8 */
[----:B------:R-:W-:Y:S04]  /*1d070*/  STL.64 [R1+0x420], R12 ;  /* 0x0004200c01007387 */ /* 0x000fe80000100a00 */
[----:B------:R-:W-:Y:S04]  /*1d080*/  STL.64 [R1+0x428], R14 ;  /* 0x0004280e01007387 */ /* 0x000fe80000100a00 */
[----:B------:R-:W2:Y:S04]  /*1d090*/  LDL.LU R188, [R1+0xf0] ;  /* 0x0000f00001bc7983 */ /* 0x000ea80000300800 */
[----:B------:R1:W-:Y:S04]  /*1d0a0*/  STL.64 [R1+0x390], R8 ;  /* 0x0003900801007387 */ /* 0x0003e80000100a00 */
[----:B------:R3:W-:Y:S04]  /*1d0b0*/  STL.64 [R1+0x398], R10 ;  /* 0x0003980a01007387 */ /* 0x0007e80000100a00 */
[----:B------:R4:W-:Y:S04]  /*1d0c0*/  STL.64 [R1+0x380], R4 ;  /* 0x0003800401007387 */ /* 0x0009e80000100a00 */
[----:B------:R4:W-:Y:S04]  /*1d0d0*/  STL.64 [R1+0x388], R6 ;  /* 0x0003880601007387 */ /* 0x0009e80000100a00 */
[----:B------:R-:W2:Y:S04]  /*1d0e0*/  LDL.LU R189, [R1+0xf4] ;  /* 0x0000f40001bd7983 */ /* 0x000ea80000300800 */
[----:B------:R-:W2:Y:S04]  /*1d0f0*/  LDL.LU R190, [R1+0xf8] ;  /* 0x0000f80001be7983 */ /* 0x000ea80000300800 */
[----:B------:R-:W2:Y:S04]  /*1d100*/  LDL.LU R191, [R1+0xfc] ;  /* 0x0000fc0001bf7983 */ /* 0x000ea80000300800 */
[----:B-1----:R-:W2:Y:S04]  /*1d110*/  LDL.LU R8, [R1+0x160] ;  /* 0x0001600001087983 */ /* 0x002ea80000300800 */
[----:B------:R-:W2:Y:S04]  /*1d120*/  LDL.LU R9, [R1+0x164] ;  /* 0x0001640001097983 */ /* 0x000ea80000300800 */
[----:B---3--:R-:W2:Y:S04]  /*1d130*/  LDL.LU R10, [R1+0x168] ;  /* 0x00016800010a7983 */ /* 0x008ea80000300800 */
[----:B------:R-:W2:Y:S04]  /*1d140*/  LDL.LU R11, [R1+0x16c] ;  /* 0x00016c00010b7983 */ /* 0x000ea80000300800 */
        /* <DEDUP_REMOVED lines=40> */
[----:B----4-:R-:W4:Y:S04]  /*1d3d0*/  LDL.LU R4, [R1+0x110] ;  /* 0x0001100001047983 */ /* 0x010f280000300800 */
[----:B------:R-:W4:Y:S04]  /*1d3e0*/  LDL.LU R5, [R1+0x114] ;  /* 0x0001140001057983 */ /* 0x000f280000300800 */
[----:B------:R-:W4:Y:S04]  /*1d3f0*/  LDL.LU R6, [R1+0x118] ;  /* 0x0001180001067983 */ /* 0x000f280000300800 */
[----:B------:R-:W4:Y:S04]  /*1d400*/  LDL.LU R7, [R1+0x11c] ;  /* 0x00011c0001077983 */ /* 0x000f280000300800 */
[----:B------:R-:W4:Y:S04]  /*1d410*/  LDL.LU R240, [R1+0xc0] ;  /* 0x0000c00001f07983 */ /* 0x000f280000300800 */
[----:B------:R-:W4:Y:S04]  /*1d420*/  LDL.LU R241, [R1+0xc4] ;  /* 0x0000c40001f17983 */ /* 0x000f280000300800 */
[----:B------:R-:W4:Y:S04]  /*1d430*/  LDL.LU R242, [R1+0xc8] ;  /* 0x0000c80001f27983 */ /* 0x000f280000300800 */
[----:B------:R-:W4:Y:S01]  /*1d440*/  LDL.LU R243, [R1+0xcc] ;  /* 0x0000cc0001f37983 */ /* 0x000f220000300800 */
[C---:B---3--:R-:W-:Y:S06]  /*1d450*/  HMMA.1688.F32.TF32 R248, R228.reuse, R196, R248 ;  /* 0x000000c4e4f8723c */ /* 0x048fec00000810f8 */
[C---:B--2---:R-:W-:Y:S06]  /*1d460*/  HMMA.1688.F32.TF32 R24, R228.reuse, R200, R24 ;  /* 0x000000c8e418723c */ /* 0x044fec0000081018 */
[C---:B------:R-:W-:Y:S06]  /*1d470*/  HMMA.1688.F32.TF32 R28, R228.reuse, R204, R28 ;  /* 0x000000cce41c723c */ /* 0x040fec000008101c */
[C---:B------:R-:W-:Y:S06]  /*1d480*/  HMMA.1688.F32.TF32 R244, R228.reuse, R216, R244 ;  /* 0x000000d8e4f4723c */ /* 0x040fec00000810f4 */
[C---:B------:R-:W-:Y:S06]  /*1d490*/  HMMA.1688.F32.TF32 R36, R228.reuse, R212, R36 ;  /* 0x000000d4e424723c */ /* 0x040fec0000081024 */
[C---:B------:R-:W-:Y:S11]  /*1d4a0*/  HMMA.1688.F32.TF32 R32, R228.reuse, R208, R32 ;  /* 0x000000d0e420723c */ /* 0x040ff60000081020 */
[----:B------:R1:W-:Y:S04]  /*1d4b0*/  STL.64 [R1+0x370], R244 ;  /* 0x000370f401007387 */ /* 0x0003e80000100a00 */
[----:B------:R2:W-:Y:S04]  /*1d4c0*/  STL.64 [R1+0x378], R246 ;  /* 0x000378f601007387 */ /* 0x0005e80000100a00 */
[----:B-1----:R-:W3:Y:S04]  /*1d4d0*/  LDL.LU R244, [R1+0x80] ;  /* 0x0000800001f47983 */ /* 0x002ee80000300800 */
[----:B------:R-:W3:Y:S04]  /*1d4e0*/  LDL.LU R245, [R1+0x84] ;  /* 0x0000840001f57983 */ /* 0x000ee80000300800 */
[----:B--2---:R-:W3:Y:S04]  /*1d4f0*/  LDL.LU R246, [R1+0x88] ;  /* 0x0000880001f67983 */ /* 0x004ee80000300800 */
[----:B------:R-:W3:Y:S04]  /*1d500*/  LDL.LU R247, [R1+0x8c] ;  /* 0x00008c0001f77983 */ /* 0x000ee80000300800 */
[----:B------:R-:W-:Y:S01]  /*1d510*/  STL.64 [R1+0x360], R36 ;  /* 0x0003602401007387 */ /* 0x000fe20000100a00 */
[----:B------:R-:W-:Y:S03]  /*1d520*/  HMMA.1688.F32.TF32 R228, R228, R192, R20 ;  /* 0x000000c0e4e4723c */ /* 0x000fe60000081014 */
[----:B------:R1:W-:Y:S04]  /*1d530*/  STL.64 [R1+0x368], R38 ;  /* 0x0003682601007387 */ /* 0x0003e80000100a00 */
[----:B-1----:R-:W2:Y:S04]  /*1d540*/  LDL.LU.64 R38, [R1+0x14c0] ;  /* 0x0014c00001267983 */ /* 0x002ea80000300a00 */
[----:B------:R-:W2:Y:S04]  /*1d550*/  LDL.LU.64 R36, [R1+0x14b8] ;  /* 0x0014b80001247983 */ /* 0x000ea80000300a00 */
[----:B------:R-:W-:Y:S04]  /*1d560*/  STL.64 [R1+0x350], R32 ;  /* 0x0003502001007387 */ /* 0x000fe80000100a00 */
        /* <DEDUP_REMOVED lines=11> */
[----:B------:R1:W-:Y:S04]  /*1d620*/  STL.64 [R1+0x320], R248 ;  /* 0x000320f801007387 */ /* 0x0003e80000100a00 */
[----:B------:R4:W-:Y:S04]  /*1d630*/  STL.64 [R1+0x328], R250 ;  /* 0x000328fa01007387 */ /* 0x0009e80000100a00 */
[----:B-1----:R-:W2:Y:S04]  /*1d640*/  LDL.LU R248, [R1+0x30] ;  /* 0x0000300001f87983 */ /* 0x002ea80000300800 */
[----:B------:R-:W2:Y:S04]  /*1d650*/  LDL.LU R249, [R1+0x34] ;  /* 0x0000340001f97983 */ /* 0x000ea80000300800 */
[----:B----4-:R-:W2:Y:S04]  /*1d660*/  LDL.LU R250, [R1+0x38] ;  /* 0x0000380001fa7983 */ /* 0x010ea80000300800 */
[----:B------:R-:W2:Y:S04]  /*1d670*/  LDL.LU R251, [R1+0x3c] ;  /* 0x00003c0001fb7983 */ /* 0x000ea80000300800 */
[----:B------:R-:W4:Y:S04]  /*1d680*/  LDL.LU.64 R22, [R1+0x1480] ;  /* 0x0014800001167983 */ /* 0x000f280000300a00 */
[----:B------:R-:W4:Y:S04]  /*1d690*/  LDL.LU.64 R20, [R1+0x1478] ;  /* 0x0014780001147983 */ /* 0x000f280000300a00 */
[----:B------:R1:W-:Y:S04]  /*1d6a0*/  STL.64 [R1+0x290], R228 ;  /* 0x000290e401007387 */ /* 0x0003e80000100a00 */
[----:B------:R1:W-:Y:S04]  /*1d6b0*/  STL.64 [R1+0x298], R230 ;  /* 0x000298e601007387 */ /* 0x0003e80000100a00 */
[----:B-1----:R-:W3:Y:S04]  /*1d6c0*/  LDL.LU R228, [R1+0x140] ;  /* 0x0001400001e47983 */ /* 0x002ee80000300800 */
[----:B------:R-:W3:Y:S04]  /*1d6d0*/  LDL.LU R229, [R1+0x144] ;  /* 0x0001440001e57983 */ /* 0x000ee80000300800 */
[----:B------:R-:W3:Y:S04]  /*1d6e0*/  LDL.LU R230, [R1+0x148] ;  /* 0x0001480001e67983 */ /* 0x000ee80000300800 */
[----:B------:R-:W3:Y:S01]  /*1d6f0*/  LDL.LU R231, [R1+0x14c] ;  /* 0x00014c0001e77983 */ /* 0x000ee20000300800 */
[C---:B------:R-:W-:Y:S06]  /*1d700*/  HMMA.1688.F32.TF32 R16, R232.reuse, R220, R16 ;  /* 0x000000dce810723c */ /* 0x040fec0000081010 */
[C---:B------:R-:W-:Y:S06]  /*1d710*/  HMMA.1688.F32.TF32 R12, R232.reuse, R216, R12 ;  /* 0x000000d8e80c723c */ /* 0x040fec000008100c */
[C---:B------:R-:W-:Y:S06]  /*1d720*/  HMMA.1688.F32.TF32 R8, R232.reuse, R212, R8 ;  /* 0x000000d4e808723c */ /* 0x040fec0000081008 */
[C---:B------:R-:W-:Y:S05]  /*1d730*/  HMMA.1688.F32.TF32 R224, R232.reuse, R204, R224 ;  /* 0x000000cce8e0723c */ /* 0x040fea00000810e0 */
        /* <DEDUP_REMOVED lines=12> */
[----:B---3--:R-:W-:-:S15]  /*1d800*/  HMMA.1688.F32.TF32 R228, R232, R208, R228 ;  /* 0x000000d0e8e4723c */ /* 0x008fde00000810e4 */
[----:B------:R-:W-:-:S08]  /*1d810*/  NOP ;  /* 0x0000000000007918 */ /* 0x000fd00000000000 */
[----:B------:R1:W-:Y:S04]  /*1d820*/  STL.64 [R1+0x180], R228 ;  /* 0x000180e401007387 */ /* 0x0003e80000100a00 */
[----:B------:R3:W-:Y:S04]  /*1d830*/  STL.64 [R1+0x188], R230 ;  /* 0x000188e601007387 */ /* 0x0007e80000100a00 */
[----:B-1----:R-:W4:Y:S04]  /*1d840*/  LDL.LU R228, [R1+0x10] ;  /* 0x0000100001e47983 */ /* 0x002f280000300800 */
[----:B------:R-:W4:Y:S04]  /*1d850*/  LDL.LU R229, [R1+0x14] ;  /* 0x0000140001e57983 */ /* 0x000f280000300800 */
[----:B---3--:R-:W4:Y:S04]  /*1d860*/  LDL.LU R230, [R1+0x18] ;  /* 0x0000180001e67983 */ /* 0x008f280000300800 */
[----:B------:R-:W4:Y:S04]  /*1d870*/  LDL.LU R231, [R1+0x1c] ;  /* 0x00001c0001e77983 */ /* 0x000f280000300800 */
[----:B------:R1:W-:Y:S04]  /*1d880*/  STL.64 [R1+0x160], R224 ;  /* 0x000160e001007387 */ /* 0x0003e80000100a00 */
[----:B------:R3:W-:Y:S04]  /*1d890*/  STL.64 [R1+0x168], R226 ;  /* 0x000168e201007387 */ /* 0x0007e80000100a00 */
[----:B-1----:R-:W4:Y:S01]  /*1d8a0*/  LDL.LU R224, [R1] ;  /* 0x0000000001e07983 */ /* 0x002f220000300800 */
[----:B------:R-:W-:-:S03]  /*1d8b0*/  IMAD.MOV.U32 R225, RZ, RZ, R0 ;  /* 0x000000ffffe17224 */ /* 0x000fc600078e0000 */
[----:B------:R-:W4:Y:S01]  /*1d8c0*/  LDL.LU R0, [R1+0x1440] ;  /* 0x0014400001007983 */ /* 0x000f220000300800 */
[----:B---3--:R-:W-:Y:S01]  /*1d8d0*/  MOV R226, R2 ;  /* 0x0000000200e27202 */ /* 0x008fe20000000f00 */
[----:B------:R-:W-:Y:S02]  /*1d8e0*/  IMAD.MOV.U32 R227, RZ, RZ, R252 ;  /* 0x000000ffffe37224 */ /* 0x000fe400078e00fc */
[----:B------:R-:W3:Y:S04]  /*1d8f0*/  LDL.LU R2, [R1+0x143c] ;  /* 0x00143c0001027983 */ /* 0x000ee80000300800 */
[----:B------:R-:W4:Y:S01]  /*1d900*/  LDL.LU R252, [R1+0x1438] ;  /* 0x0014380001fc7983 */ /* 0x000f220000300800 */
[C---:B------:R-:W-:Y:S06]  /*1d910*/  HMMA.1688.F32.TF32 R4, R232.reuse, R200, R4 ;  /* 0x000000c8e804723c */ /* 0x040fec0000081004 */
[C---:B------:R-:W-:Y:S06]  /*1d920*/  HMMA.1688.F32.TF32 R188, R232.reuse, R196, R188 ;  /* 0x000000c4e8bc723c */ /* 0x040fec00000810bc */
[----:B------:R-:W-:Y:S11]  /*1d930*/  HMMA.1688.F32.TF32 R232, R232, R192, R240 ;  /* 0x000000c0e8e8723c */ /* 0x000ff600000810f0 */
[----:B------:R-:W-:Y:S04]  /*1d940*/  STL.64 [R1+0x140], R4 ;  /* 0x0001400401007387 */ /* 0x000fe80000100a00 */
[----:B------:R1:W-:Y:S01]  /*1d950*/  STL.64 [R1+0x148], R6 ;  /* 0x0001480601007387 */ /* 0x0003e20000100a00 */
[C---:B------:R-:W-:Y:S03]  /*1d960*/  HMMA.1688.F32.TF32 R244, R236.reuse, R220, R244 ;  /* 0x000000dcecf4723c */ /* 0x040fe600000810f4 */
[----:B-1----:R-:W4:Y:S04]  /*1d970*/  LDL.LU.64 R6, [R1+0x1430] ;  /* 0x0014300001067983 */ /* 0x002f280000300a00 */
[----:B------:R-:W4:Y:S04]  /*1d980*/  LDL.LU.64 R4, [R1+0x1428] ;  /* 0x0014280001047983 */ /* 0x000f280000300a00 */
[----:B------:R-:W-:Y:S04]  /*1d990*/  STL.64 [R1+0x130], R188 ;  /* 0x000130bc01007387 */ /* 0x000fe80000100a00 */
[----:B------:R1:W-:Y:S01]  /*1d9a0*/  STL.64 [R1+0x138], R190 ;  /* 0x000138be01007387 */ /* 0x0003e20000100a00 */
[----:B--2---:R-:W-:Y:S03]  /*1d9b0*/  HMMA.1688.F32.TF32 R248, R236, R216, R248 ;  /* 0x000000d8ecf8723c */ /* 0x004fe600000810f8 */
[----:B-1----:R-:W2:Y:S04]  /*1d9c0*/  LDL.LU.64 R190, [R1+0x1420] ;  /* 0x0014200001be7983 */ /* 0x002ea80000300a00 */
[----:B------:R-:W2:Y:S04]  /*1d9d0*/  LDL.LU.64 R188, [R1+0x1418] ;  /* 0x0014180001bc7983 */ /* 0x000ea80000300a00 */
[----:B------:R-:W2:Y:S04]  /*1d9e0*/  LDL.LU.64 R242, [R1+0x1410] ;  /* 0x0014100001f27983 */ /* 0x000ea80000300a00 */
[----:B------:R-:W2:Y:S04]  /*1d9f0*/  LDL.LU.64 R240, [R1+0x1408] ;  /* 0x0014080001f07983 */ /* 0x000ea80000300a00 */
[----:B------:R1:W-:Y:S04]  /*1da00*/  STL.64 [R1+0x110], R232 ;  /* 0x000110e801007387 */ /* 0x0003e80000100a00 */
[----:B------:R3:W-:Y:S04]  /*1da10*/  STL.64 [R1+0x118], R234 ;  /* 0x000118ea01007387 */ /* 0x0007e80000100a00 */
[----:B-1----:R-:W2:Y:S01]  /*1da20*/  LDL.LU R232, [R1+0x20] ;  /* 0x0000200001e87983 */ /* 0x002ea20000300800 */
[----:B------:R-:W-:-:S02]  /*1da30*/  IMAD.MOV.U32 R220, RZ, RZ, R247 ;  /* 0x000000ffffdc7224 */ /* 0x000fc400078e00f7 */
[----:B------:R-:W-:Y:S02]  /*1da40*/  IMAD.MOV.U32 R221, RZ, RZ, R246 ;  /* 0x000000ffffdd7224 */ /* 0x000fe400078e00f6 */
[----:B------:R-:W2:Y:S01]  /*1da50*/  LDL.LU.64 R246, [R1+0x1400] ;  /* 0x0014000001f67983 */ /* 0x000ea20000300a00 */
[----:B------:R-:W-:Y:S02]  /*1da60*/  IMAD.MOV.U32 R217, RZ, RZ, R250 ;  /* 0x000000ffffd97224 */ /* 0x000fe400078e00fa */
[----:B------:R-:W-:Y:S01]  /*1da70*/  IMAD.MOV.U32 R216, RZ, RZ, R251 ;  /* 0x000000ffffd87224 */ /* 0x000fe200078e00fb */
[----:B---3--:R-:W-:Y:S01]  /*1da80*/  MOV R234, R2 ;  /* 0x0000000200ea7202 */ /* 0x008fe20000000f00 */
[----:B------:R-:W-:Y:S02]  /*1da90*/  IMAD.MOV.U32 R2, RZ, RZ, R244 ;  /* 0x000000ffff027224 */ /* 0x000fe400078e00f4 */
[----:B----4-:R-:W-:Y:S01]  /*1daa0*/  IMAD.MOV.U32 R233, RZ, RZ, R252 ;  /* 0x000000ffffe97224 */ /* 0x010fe200078e00fc */
[----:B------:R-:W-:-:S02]  /*1dab0*/  MOV R252, R245 ;  /* 0x000000f500fc7202 */ /* 0x000fc40000000f00 */
[----:B------:R-:W3:Y:S04]  /*1dac0*/  LDL.LU.64 R244, [R1+0x13f8] ;  /* 0x0013f80001f47983 */ /* 0x000ee80000300a00 */
[----:B------:R-:W-:Y:S01]  /*1dad0*/  STL [R1+0x1354], R220 ;  /* 0x001354dc01007387 */ /* 0x000fe20000100800 */
[----:B------:R-:W-:-:S03]  /*1dae0*/  IMAD.MOV.U32 R235, RZ, RZ, R0 ;  /* 0x000000ffffeb7224 */ /* 0x000fc600078e0000 */
[----:B------:R-:W-:Y:S01]  /*1daf0*/  STL [R1+0x1350], R221 ;  /* 0x001350dd01007387 */ /* 0x000fe20000100800 */
[----:B------:R-:W-:-:S03]  /*1db00*/  MOV R0, R249 ;  /* 0x000000f900007202 */ /* 0x000fc60000000f00 */
[----:B------:R-:W-:Y:S04]  /*1db10*/  STL [R1+0x134c], R252 ;  /* 0x00134cfc01007387 */ /* 0x000fe80000100800 */
[----:B------:R-:W-:Y:S04]  /*1db20*/  STL [R1+0x1348], R2 ;  /* 0x0013480201007387 */ /* 0x000fe80000100800 */
[----:B------:R1:W-:Y:S04]  /*1db30*/  STL [R1+0xc0], R248 ;  /* 0x0000c0f801007387 */ /* 0x0003e80000100800 */
[----:B------:R-:W4:Y:S04]  /*1db40*/  LDL.LU.64 R250, [R1+0x13f0] ;  /* 0x0013f00001fa7983 */ /* 0x000f280000300a00 */
[----:B-1----:R-:W4:Y:S01]  /*1db50*/  LDL.LU.64 R248, [R1+0x13e8] ;  /* 0x0013e80001f87983 */ /* 0x002f220000300a00 */
[C---:B------:R-:W-:Y:S06]  /*1db60*/  HMMA.1688.F32.TF32 R224, R236.reuse, R204, R224 ;  /* 0x000000ccece0723c */ /* 0x040fec00000810e0 */
[----:B------:R-:W-:Y:S01]  /*1db70*/  HMMA.1688.F32.TF32 R228, R236, R208, R228 ;  /* 0x000000d0ece4723c */ /* 0x000fe200000810e4 */
[----:B------:R1:W-:Y:S04]  /*1db80*/  STL [R1+0x1360], R216 ;  /* 0x001360d801007387 */ /* 0x0003e80000100800 */
[----:B------:R1:W-:Y:S04]  /*1db90*/  STL [R1+0x135c], R217 ;  /* 0x00135cd901007387 */ /* 0x0003e80000100800 */
[----:B------:R1:W-:Y:S09]  /*1dba0*/  STL [R1+0x1358], R0 ;  /* 0x0013580001007387 */ /* 0x0003f20000100800 */
[----:B-1----:R-:W-:Y:S01]  /*1dbb0*/  MOV R216, R225 ;  /* 0x000000e100d87202 */ /* 0x002fe20000000f00 */
[----:B------:R-:W-:-:S02]  /*1dbc0*/  IMAD.MOV.U32 R217, RZ, RZ, R226 ;  /* 0x000000ffffd97224 */ /* 0x000fc400078e00e2 */
[----:B------:R-:W-:Y:S01]  /*1dbd0*/  IMAD.MOV.U32 R0, RZ, RZ, R227 ;  /* 0x000000ffff007224 */ /* 0x000fe200078e00e3 */
[----:B--2---:R-:W-:Y:S02]  /*1dbe0*/  HMMA.1688.F32.TF32 R232, R236, R212, R232 ;  /* 0x000000d4ece8723c */ /* 0x004fe400000810e8 */
[----:B------:R-:W-:Y:S01]  /*1dbf0*/  MOV R209, R230 ;  /* 0x000000e600d17202 */ /* 0x000fe20000000f00 */
[----:B------:R-:W-:Y:S01]  /*1dc00*/  IMAD.MOV.U32 R208, RZ, RZ, R231 ;  /* 0x000000ffffd07224 */ /* 0x000fe200078e00e7 */
[----:B------:R-:W-:Y:S03]  /*1dc10*/  LDS R230, [R3+UR10+0xe000] ;  /* 0x00e0000a03e67984 */ /* 0x000fe60008000800 */
[----:B------:R-:W-:Y:S02]  /*1dc20*/  IMAD.MOV.U32 R213, RZ, RZ, R228 ;  /* 0x000000ffffd57224 */ /* 0x000fe400078e00e4 */
[----:B------:R-:W-:Y:S01]  /*1dc30*/  IMAD.MOV.U32 R212, RZ, RZ, R229 ;  /* 0x000000ffffd47224 */ /* 0x000fe200078e00e5 */
[----:B------:R-:W-:-:S14]  /*1dc40*/  LDS R228, [R3+UR10+0xc000] ;  /* 0x00c0000a03e47984 */ /* 0x000fdc0008000800 */
[----:B------:R-:W-:Y:S01]  /*1dc50*/  IMAD.MOV.U32 R252, RZ, RZ, R234 ;  /* 0x000000fffffc7224 */ /* 0x000fe200078e00ea */
[----:B------:R-:W-:Y:S01]  /*1dc60*/  HMMA.1688.F32.TF32 R240, R236, R192, R240 ;  /* 0x000000c0ecf0723c */ /* 0x000fe200000810f0 */
[----:B------:R-:W-:Y:S01]  /*1dc70*/  MOV R220, R232 ;  /* 0x000000e800dc7202 */ /* 0x000fe20000000f00 */
[----:B------:R-:W-:Y:S01]  /*1dc80*/  IMAD.MOV.U32 R221, RZ, RZ, R233 ;  /* 0x000000ffffdd7224 */ /* 0x000fe200078e00e9 */
[----:B------:R-:W-:Y:S01]  /*1dc90*/  MOV R2, R235 ;  /* 0x000000eb00027202 */ /* 0x000fe20000000f00 */
[----:B------:R1:W-:Y:S04]  /*1dca0*/  STL [R1+0x1364], R252 ;  /* 0x001364fc01007387 */ /* 0x0003e80000100800 */
[----:B------:R-:W-:Y:S04]  /*1dcb0*/  LDS R232, [R3+UR10+0xc080] ;  /* 0x00c0800a03e87984 */ /* 0x000fe80008000800 */
[----:B------:R-:W-:Y:S01]  /*1dcc0*/  LDS R234, [R3+UR10+0xe080] ;  /* 0x00e0800a03ea7984 */ /* 0x000fe20008000800 */
[----:B-1----:R-:W-:-:S02]  /*1dcd0*/  IMAD.MOV.U32 R252, RZ, RZ, R224 ;  /* 0x000000fffffc7224 */ /* 0x002fc400078e00e0 */
[C---:B----4-:R-:W-:Y:S06]  /*1dce0*/  HMMA.1688.F32.TF32 R224, R236.reuse, R200, R248 ;  /* 0x000000c8ece0723c */ /* 0x050fec00000810f8 */
[----:B---3--:R-:W-:Y:S01]  /*1dcf0*/  HMMA.1688.F32.TF32 R248, R236, R196, R244 ;  /* 0x000000c4ecf8723c */ /* 0x008fe200000810f4 */
[----:B------:R-:W-:Y:S04]  /*1dd00*/  LDS R236, [R3+UR10+0xc100] ;  /* 0x00c1000a03ec7984 */ /* 0x000fe80008000800 */
[----:B------:R-:W-:Y:S02]  /*1dd10*/  LDS R238, [R3+UR10+0xe100] ;  /* 0x00e1000a03ee7984 */ /* 0x000fe40008000800 */
[----:B------:R-:W-:-:S05]  /*1dd20*/  LOP3.LUT R197, R3, 0x20, RZ, 0x3c, !PT ;  /* 0x0000002003c57812 */ /* 0x000fca00078e3cff */
[----:B------:R-:W-:Y:S04]  /*1dd30*/  LDS R229, [R197+UR10+0xc000] ;  /* 0x00c0000ac5e57984 */ /* 0x000fe80008000800 */
[----:B------:R-:W1:Y:S04]  /*1dd40*/  LDS R231, [R197+UR10+0xe000] ;  /* 0x00e0000ac5e77984 */ /* 0x000e680008000800 */
[----:B------:R-:W-:Y:S04]  /*1dd50*/  LDS R233, [R197+UR10+0xc080] ;  /* 0x00c0800ac5e97984 */ /* 0x000fe80008000800 */
[----:B------:R-:W-:Y:S04]  /*1dd60*/  STL.64 [R1+0x11f8], R250 ;  /* 0x0011f8fa01007387 */ /* 0x000fe80000100a00 */
[----:B------:R-:W-:Y:S04]  /*1dd70*/  STL.64 [R1+0x11f0], R248 ;  /* 0x0011f0f801007387 */ /* 0x000fe80000100a00 */
[----:B------:R-:W-:Y:S04]  /*1dd80*/  STL.64 [R1+0x1208], R242 ;  /* 0x001208f201007387 */ /* 0x000fe80000100a00 */
[----:B------:R1:W-:Y:S04]  /*1dd90*/  STL.64 [R1+0x1200], R240 ;  /* 0x001200f001007387 */ /* 0x0003e80000100a00 */
[----:B------:R-:W2:Y:S04]  /*1dda0*/  LDS R235, [R197+UR10+0xe080] ;  /* 0x00e0800ac5eb7984 */ /* 0x000ea80008000800 */
[----:B------:R-:W-:Y:S04]  /*1ddb0*/  LDS R237, [R197+UR10+0xc100] ;  /* 0x00c1000ac5ed7984 */ /* 0x000fe80008000800 */
[----:B------:R-:W3:Y:S01]  /*1ddc0*/  LDS R239, [R197+UR10+0xe100] ;  /* 0x00e1000ac5ef7984 */ /* 0x000ee20008000800 */
[C---:B-1----:R-:W-:Y:S06]  /*1ddd0*/  HMMA.1688.F32.TF32 R240, R228.reuse, R222, R188 ;  /* 0x000000dee4f0723c */ /* 0x042fec00000810bc */
[C---:B------:R-:W-:Y:S06]  /*1dde0*/  HMMA.1688.F32.TF32 R4, R228.reuse, R218, R4 ;  /* 0x000000dae404723c */ /* 0x040fec0000081004 */
[C---:B------:R-:W-:Y:S06]  /*1ddf0*/  HMMA.1688.F32.TF32 R188, R228.reuse, R214, R8 ;  /* 0x000000d6e4bc723c */ /* 0x040fec0000081008 */
[C---:B------:R-:W-:Y:S05]  /*1de00*/  HMMA.1688.F32.TF32 R8, R228.reuse, R210, R12 ;  /* 0x000000d2e408723c */ /* 0x040fea000008100c */
        /* <DEDUP_REMOVED lines=8> */
[----:B------:R-:W-:Y:S04]  /*1de90*/  STL.64 [R1+0x570], R8 ;  /* 0x0005700801007387 */ /* 0x000fe80000100a00 */
[----:B------:R1:W-:Y:S09]  /*1dea0*/  STL.64 [R1+0x578], R10 ;  /* 0x0005780a01007387 */ /* 0x0003f20000100a00 */
[----:B------:R-:W-:Y:S01]  /*1deb0*/  STL.64 [R1+0x560], R4 ;  /* 0x0005600401007387 */ /* 0x000fe20000100a00 */
[C---:B-1----:R-:W-:Y:S03]  /*1dec0*/  HMMA.1688.F32.TF32 R8, R228.reuse, R198, R24 ;  /* 0x000000c6e408723c */ /* 0x042fe60000081018 */
[----:B------:R1:W-:Y:S03]  /*1ded0*/  STL.64 [R1+0x568], R6 ;  /* 0x0005680601007387 */ /* 0x0003e60000100a00 */
[----:B-1----:R-:W-:Y:S01]  /*1dee0*/  HMMA.1688.F32.TF32 R4, R228, R194, R28 ;  /* 0x000000c2e404723c */ /* 0x002fe2000008101c */
[----:B------:R-:W-:Y:S04]  /*1def0*/  STL.64 [R1+0x550], R12 ;  /* 0x0005500c01007387 */ /* 0x000fe80000100a00 */
[----:B------:R2:W-:-:S12]  /*1df00*/  STL.64 [R1+0x558], R14 ;  /* 0x0005580e01007387 */ /* 0x0005d80000100a00 */
[----:B------:R-:W-:Y:S04]  /*1df10*/  STL.64 [R1+0x540], R8 ;  /* 0x0005400801007387 */ /* 0x000fe80000100a00 */
[----:B------:R1:W-:Y:S01]  /*1df20*/  STL.64 [R1+0x548], R10 ;  /* 0x0005480a01007387 */ /* 0x0003e20000100a00 */
[C---:B--2---:R-:W-:Y:S03]  /*1df30*/  HMMA.1688.F32.TF32 R12, R232.reuse, R222, R32 ;  /* 0x000000dee80c723c */ /* 0x044fe60000081020 */
[----:B------:R-:W-:Y:S03]  /*1df40*/  STL.64 [R1+0x530], R4 ;  /* 0x0005300401007387 */ /* 0x000fe60000100a00 */
[C---:B-1----:R-:W-:Y:S01]  /*1df50*/  HMMA.1688.F32.TF32 R8, R232.reuse, R218, R36 ;  /* 0x000000dae808723c */ /* 0x042fe20000081024 */
[----:B------:R1:W-:Y:S05]  /*1df60*/  STL.64 [R1+0x538], R6 ;  /* 0x0005380601007387 */ /* 0x0003ea0000100a00 */
[C---:B-1----:R-:W-:Y:S11]  /*1df70*/  HMMA.1688.F32.TF32 R4, R232.reuse, R214, R40 ;  /* 0x000000d6e804723c */ /* 0x042ff60000081028 */
[----:B------:R-:W-:Y:S04]  /*1df80*/  STL.64 [R1+0x520], R12 ;  /* 0x0005200c01007387 */ /* 0x000fe80000100a00 */
[----:B------:R1:W-:Y:S04]  /*1df90*/  STL.64 [R1+0x528], R14 ;  /* 0x0005280e01007387 */ /* 0x0003e80000100a00 */
[----:B------:R-:W-:Y:S04]  /*1dfa0*/  STL.64 [R1+0x510], R8 ;  /* 0x0005100801007387 */ /* 0x000fe80000100a00 */
[----:B------:R2:W-:Y:S01]  /*1dfb0*/  STL.64 [R1+0x518], R10 ;  /* 0x0005180a01007387 */ /* 0x0005e20000100a00 */
[C---:B-1----:R-:W-:Y:S03]  /*1dfc0*/  HMMA.1688.F32.TF32 R12, R232.reuse, R210, R44 ;  /* 0x000000d2e80c723c */ /* 0x042fe6000008102c */
[----:B------:R-:W-:Y:S03]  /*1dfd0*/  STL.64 [R1+0x500], R4 ;  /* 0x0005000401007387 */ /* 0x000fe60000100a00 */
[C---:B--2---:R-:W-:Y:S01]  /*1dfe0*/  HMMA.1688.F32.TF32 R8, R232.reuse, R206, R48 ;  /* 0x000000cee808723c */ /* 0x044fe20000081030 */
[----:B------:R1:W-:Y:S05]  /*1dff0*/  STL.64 [R1+0x508], R6 ;  /* 0x0005080601007387 */ /* 0x0003ea0000100a00 */
[C---:B-1----:R-:W-:Y:S11]  /*1e000*/  HMMA.1688.F32.TF32 R4, R232.reuse, R202, R52 ;  /* 0x000000cae804723c */ /* 0x042ff60000081034 */
[----:B------:R-:W-:Y:S04]  /*1e010*/  STL.64 [R1+0x790], R12 ;  /* 0x0007900c01007387 */ /* 0x000fe80000100a00 */
[----:B------:R1:W-:Y:S04]  /*1e020*/  STL.64 [R1+0x798], R14 ;  /* 0x0007980e01007387 */ /* 0x0003e80000100a00 */
[----:B------:R-:W-:Y:S04]  /*1e030*/  STL.64 [R1+0x780], R8 ;  /* 0x0007800801007387 */ /* 0x000fe80000100a00 */
[----:B------:R2:W-:Y:S01]  /*1e040*/  STL.64 [R1+0x788], R10 ;  /* 0x0007880a01007387 */ /* 0x0005e20000100a00 */
[----:B-1----:R-:W-:Y:S01]  /*1e050*/  HMMA.1688.F32.TF32 R12, R232, R198, R56 ;  /* 0x000000c6e80c723c */ /* 0x002fe20000081038 */
[----:B------:R-:W-:Y:S01]  /*1e060*/  IMAD.MOV.U32 R244, RZ, RZ, R96 ;  /* 0x000000fffff47224 */ /* 0x000fe200078e0060 */
[----:B------:R-:W-:Y:S01]  /*1e070*/  MOV R246, R98 ;  /* 0x0000006200f67202 */ /* 0x000fe20000000f00 */
[----:B------:R-:W-:-:S02]  /*1e080*/  IMAD.MOV.U32 R245, RZ, RZ, R97 ;  /* 0x000000fffff57224 */ /* 0x000fc400078e0061 */
[----:B------:R-:W-:Y:S01]  /*1e090*/  IMAD.MOV.U32 R247, RZ, RZ, R92 ;  /* 0x000000fffff77224 */ /* 0x000fe200078e005c */
[----:B------:R-:W-:Y:S01]  /*1e0a0*/  STL.64 [R1+0x770], R4 ;  /* 0x0007700401007387 */ /* 0x000fe20000100a00 */
[----:B--2---:R-:W-:Y:S03]  /*1e0b0*/  HMMA.1688.F32.TF32 R8, R232, R194, R60 ;  /* 0x000000c2e808723c */ /* 0x004fe6000008103c */
[----:B------:R3:W-:Y:S01]  /*1e0c0*/  STL.64 [R1+0x778], R6 ;  /* 0x0007780601007387 */ /* 0x0007e20000100a00 */
[----:B------:R-:W-:Y:S01]  /*1e0d0*/  IMAD.MOV.U32 R248, RZ, RZ, R93 ;  /* 0x000000fffff87224 */ /* 0x000fe200078e005d */
[----:B------:R-:W-:Y:S01]  /*1e0e0*/  MOV R249, R94 ;  /* 0x0000005e00f97202 */ /* 0x000fe20000000f00 */
[----:B------:R-:W-:Y:S02]  /*1e0f0*/  IMAD.MOV.U32 R250, RZ, RZ, R95 ;  /* 0x000000fffffa7224 */ /* 0x000fe400078e005f */
[----:B------:R-:W-:Y:S01]  /*1e100*/  IMAD.MOV.U32 R251, RZ, RZ, R99 ;  /* 0x000000fffffb7224 */ /* 0x000fe200078e0063 */
[----:B------:R-:W-:Y:S01]  /*1e110*/  MOV R205, R224 ;  /* 0x000000e000cd7202 */ /* 0x000fe20000000f00 */
[----:B------:R-:W-:Y:S01]  /*1e120*/  IMAD.MOV.U32 R204, RZ, RZ, R225 ;  /* 0x000000ffffcc7224 */ /* 0x000fe200078e00e1 */
[----:B------:R-:W-:Y:S01]  /*1e130*/  MOV R200, R227 ;  /* 0x000000e300c87202 */ /* 0x000fe20000000f00 */
[----:B------:R-:W-:Y:S01]  /*1e140*/  IMAD.MOV.U32 R201, RZ, RZ, R226 ;  /* 0x000000ffffc97224 */ /* 0x000fe200078e00e2 */
[----:B------:R-:W-:Y:S01]  /*1e150*/  LDS R224, [R3+UR10+0xc180] ;  /* 0x00c1800a03e07984 */ /* 0x000fe20008000800 */
[C---:B---3--:R-:W-:Y:S03]  /*1e160*/  HMMA.1688.F32.TF32 R4, R236.reuse, R222, R64 ;  /* 0x000000deec04723c */ /* 0x048fe60000081040 */
[----:B------:R-:W-:Y:S04]  /*1e170*/  STL.64 [R1+0x760], R12 ;  /* 0x0007600c01007387 */ /* 0x000fe80000100a00 */
[----:B------:R1:W-:Y:S04]  /*1e180*/  STL.64 [R1+0x768], R14 ;  /* 0x0007680e01007387 */ /* 0x0003e80000100a00 */
[----:B------:R-:W-:Y:S04]  /*1e190*/  STL.64 [R1+0x630], R8 ;  /* 0x0006300801007387 */ /* 0x000fe80000100a00 */
[----:B------:R2:W-:Y:S01]  /*1e1a0*/  STL.64 [R1+0x638], R10 ;  /* 0x0006380a01007387 */ /* 0x0005e20000100a00 */
[C---:B-1----:R-:W-:Y:S03]  /*1e1b0*/  HMMA.1688.F32.TF32 R12, R236.reuse, R218, R68 ;  /* 0x000000daec0c723c */ /* 0x042fe60000081044 */
[----:B------:R-:W-:Y:S04]  /*1e1c0*/  LDS R226, [R3+UR10+0xe180] ;  /* 0x00e1800a03e27984 */ /* 0x000fe80008000800 */
[----:B------:R-:W-:Y:S01]  /*1e1d0*/  STL.64 [R1+0x620], R4 ;  /* 0x0006200401007387 */ /* 0x000fe20000100a00 */
[C---:B--2---:R-:W-:Y:S03]  /*1e1e0*/  HMMA.1688.F32.TF32 R8, R236.reuse, R214, R72 ;  /* 0x000000d6ec08723c */ /* 0x044fe60000081048 */
[----:B------:R1:W-:Y:S04]  /*1e1f0*/  STL.64 [R1+0x628], R6 ;  /* 0x0006280601007387 */ /* 0x0003e80000100a00 */
[----:B------:R-:W-:Y:S04]  /*1e200*/  LDS R225, [R197+UR10+0xc180] ;  /* 0x00c1800ac5e17984 */ /* 0x000fe80008000800 */
[----:B------:R-:W2:Y:S01]  /*1e210*/  LDS R227, [R197+UR10+0xe180] ;  /* 0x00e1800ac5e37984 */ /* 0x000ea20008000800 */
[----:B-1----:R-:W-:Y:S01]  /*1e220*/  HMMA.1688.F32.TF32 R4, R236, R210, R76 ;  /* 0x000000d2ec04723c */ /* 0x002fe2000008104c */
[----:B------:R-:W-:-:S02]  /*1e230*/  IMAD.MOV.U32 R188, RZ, RZ, R173 ;  /* 0x000000ffffbc7224 */ /* 0x000fc400078e00ad */
[----:B------:R-:W-:Y:S04]  /*1e240*/  STL.64 [R1+0x610], R12 ;  /* 0x0006100c01007387 */ /* 0x000fe80000100a00 */
[----:B------:R1:W-:Y:S04]  /*1e250*/  STL.64 [R1+0x618], R14 ;  /* 0x0006180e01007387 */ /* 0x0003e80000100a00 */
[----:B------:R-:W-:Y:S04]  /*1e260*/  STL.64 [R1+0x600], R8 ;  /* 0x0006000801007387 */ /* 0x000fe80000100a00 */
[----:B------:R3:W-:Y:S01]  /*1e270*/  STL.64 [R1+0x608], R10 ;  /* 0x0006080a01007387 */ /* 0x0007e20000100a00 */
[C---:B-1----:R-:W-:Y:S01]  /*1e280*/  HMMA.1688.F32.TF32 R12, R236.reuse, R206, R80 ;  /* 0x000000ceec0c723c */ /* 0x042fe20000081050 */
[----:B------:R-:W-:Y:S01]  /*1e290*/  IMAD.MOV.U32 R189, RZ, RZ, R168 ;  /* 0x000000ffffbd7224 */ /* 0x000fe200078e00a8 */
[----:B------:R-:W-:Y:S01]  /*1e2a0*/  MOV R190, R169 ;  /* 0x000000a900be7202 */ /* 0x000fe20000000f00 */
[----:B------:R-:W-:Y:S01]  /*1e2b0*/  IMAD.MOV.U32 R191, RZ, RZ, R170 ;  /* 0x000000ffffbf7224 */ /* 0x000fe200078e00aa */
[----:B------:R-:W-:Y:S02]  /*1e2c0*/  LDS R56, [R3+UR10+0xc500] ;  /* 0x00c5000a03387984 */ /* 0x000fe40008000800 */
[C---:B---3--:R-:W-:Y:S02]  /*1e2d0*/  HMMA.1688.F32.TF32 R8, R236.reuse, R202, R84 ;  /* 0x000000caec08723c */ /* 0x048fe40000081054 */
[----:B------:R-:W-:Y:S04]  /*1e2e0*/  STL.64 [R1+0x5f0], R4 ;  /* 0x0005f00401007387 */ /* 0x000fe80000100a00 */
[----:B------:R1:W-:Y:S04]  /*1e2f0*/  STL.64 [R1+0x5f8], R6 ;  /* 0x0005f80601007387 */ /* 0x0003e80000100a00 */
[----:B------:R-:W-:Y:S04]  /*1e300*/  LDS R58, [R3+UR10+0xe500] ;  /* 0x00e5000a033a7984 */ /* 0x000fe80008000800 */
[----:B------:R-:W-:Y:S01]  /*1e310*/  LDS R57, [R197+UR10+0xc500] ;  /* 0x00c5000ac5397984 */ /* 0x000fe20008000800 */
[----:B-1----:R-:W-:Y:S03]  /*1e320*/  HMMA.1688.F32.TF32 R4, R236, R198, R88 ;  /* 0x000000c6ec04723c */ /* 0x002fe60000081058 */
[----:B------:R-:W-:Y:S04]  /*1e330*/  STL.64 [R1+0x5e0], R12 ;  /* 0x0005e00c01007387 */ /* 0x000fe80000100a00 */
[----:B------:R-:W-:Y:S04]  /*1e340*/  STL.64 [R1+0x5e8], R14 ;  /* 0x0005e80e01007387 */ /* 0x000fe80000100a00 */
[----:B------:R-:W-:Y:S04]  /*1e350*/  STL.64 [R1+0x5d0], R8 ;  /* 0x0005d00801007387 */ /* 0x000fe80000100a00 */
[----:B------:R-:W-:Y:S04]  /*1e360*/  STL.64 [R1+0x5d8], R10 ;  /* 0x0005d80a01007387 */ /* 0x000fe80000100a00 */
[----:B------:R-:W3:Y:S04]  /*1e370*/  LDL.LU R96, [R1+0x13e4] ;  /* 0x0013e40001607983 */ /* 0x000ee80000300800 */
[----:B------:R-:W-:Y:S04]  /*1e380*/  LDS R8, [R3+UR10+0xc200] ;  /* 0x00c2000a03087984 */ /* 0x000fe80008000800 */
[----:B------:R-:W-:Y:S04]  /*1e390*/  STL.64 [R1+0x5c0], R4 ;  /* 0x0005c00401007387 */ /* 0x000fe80000100a00 */
[----:B------:R-:W-:Y:S04]  /*1e3a0*/  STL.64 [R1+0x5c8], R6 ;  /* 0x0005c80601007387 */ /* 0x000fe80000100a00 */
[----:B------:R-:W3:Y:S04]  /*1e3b0*/  LDL.LU R97, [R1+0x13e0] ;  /* 0x0013e00001617983 */ /* 0x000ee80000300800 */
[----:B------:R-:W3:Y:S04]  /*1e3c0*/  LDL.LU R98, [R1+0x13dc] ;  /* 0x0013dc0001627983 */ /* 0x000ee80000300800 */
        /* <DEDUP_REMOVED lines=8> */
[----:B------:R-:W3:Y:S04]  /*1e450*/  LDL.LU R243, [R1+0x6c] ;  /* 0x00006c0001f37983 */ /* 0x000ee80000300800 */
[----:B------:R-:W-:Y:S04]  /*1e460*/  LDS R10, [R3+UR10+0xe200] ;  /* 0x00e2000a030a7984 */ /* 0x000fe80008000800 */
[----:B------:R-:W-:Y:S04]  /*1e470*/  LDS R9, [R197+UR10+0xc200] ;  /* 0x00c2000ac5097984 */ /* 0x000fe80008000800 */
[----:B------:R-:W1:Y:S01]  /*1e480*/  LDS R11, [R197+UR10+0xe200] ;  /* 0x00e2000ac50b7984 */ /* 0x000e620008000800 */
[C---:B--2---:R-:W-:Y:S03]  /*1e490*/  HMMA.1688.F32.TF32 R100, R224.reuse, R218, R100 ;  /* 0x000000dae064723c */ /* 0x044fe60000081064 */
[----:B------:R-:W-:Y:S03]  /*1e4a0*/  LDS R12, [R3+UR10+0xc280] ;  /* 0x00c2800a030c7984 */ /* 0x000fe60008000800 */
[C---:B------:R-:W-:Y:S01]  /*1e4b0*/  HMMA.1688.F32.TF32 R104, R224.reuse, R214, R104 ;  /* 0x000000d6e068723c */ /* 0x040fe20000081068 */
[----:B------:R-:W-:Y:S04]  /*1e4c0*/  LDS R14, [R3+UR10+0xe280] ;  /* 0x00e2800a030e7984 */ /* 0x000fe80008000800 */
[----:B------:R-:W-:Y:S01]  /*1e4d0*/  LDS R13, [R197+UR10+0xc280] ;  /* 0x00c2800ac50d7984 */ /* 0x000fe20008000800 */
[C---:B------:R-:W-:Y:S03]  /*1e4e0*/  HMMA.1688.F32.TF32 R108, R224.reuse, R210, R108 ;  /* 0x000000d2e06c723c */ /* 0x040fe6000008106c */
[----:B------:R-:W2:Y:S03]  /*1e4f0*/  LDS R15, [R197+UR10+0xe280] ;  /* 0x00e2800ac50f7984 */ /* 0x000ea60008000800 */
[C---:B------:R-:W-:Y:S01]  /*1e500*/  HMMA.1688.F32.TF32 R112, R224.reuse, R206, R112 ;  /* 0x000000cee070723c */ /* 0x040fe20000081070 */
[----:B------:R-:W-:Y:S04]  /*1e510*/  LDS R4, [R3+UR10+0xc300] ;  /* 0x00c3000a03047984 */ /* 0x000fe80008000800 */
[----:B------:R-:W-:Y:S01]  /*1e520*/  LDS R6, [R3+UR10+0xe300] ;  /* 0x00e3000a03067984 */ /* 0x000fe20008000800 */
[C---:B------:R-:W-:Y:S03]  /*1e530*/  HMMA.1688.F32.TF32 R116, R224.reuse, R202, R116 ;  /* 0x000000cae074723c */ /* 0x040fe60000081074 */
[----:B------:R-:W-:Y:S03]  /*1e540*/  LDS R5, [R197+UR10+0xc300] ;  /* 0x00c3000ac5057984 */ /* 0x000fe60008000800 */
[C---:B------:R-:W-:Y:S01]  /*1e550*/  HMMA.1688.F32.TF32 R120, R224.reuse, R198, R120 ;  /* 0x000000c6e078723c */ /* 0x040fe20000081078 */
[----:B------:R-:W2:Y:S04]  /*1e560*/  LDS R7, [R197+UR10+0xe300] ;  /* 0x00e3000ac5077984 */ /* 0x000ea80008000800 */
[----:B------:R-:W-:Y:S01]  /*1e570*/  LDS R59, [R197+UR10+0xe500] ;  /* 0x00e5000ac53b7984 */ /* 0x000fe20008000800 */
[----:B------:R-:W-:Y:S03]  /*1e580*/  HMMA.1688.F32.TF32 R124, R224, R194, R124 ;  /* 0x000000c2e07c723c */ /* 0x000fe6000008107c */
[----:B------:R-:W-:Y:S03]  /*1e590*/  LDS R88, [R3+UR10+0xc580] ;  /* 0x00c5800a03587984 */ /* 0x000fe60008000800 */
[C---:B-1----:R-:W-:Y:S01]  /*1e5a0*/  HMMA.1688.F32.TF32 R16, R8.reuse, R218, R248 ;  /* 0x000000da0810723c */ /* 0x042fe200000810f8 */
[----:B------:R-:W-:Y:S04]  /*1e5b0*/  LDS R90, [R3+UR10+0xe580] ;  /* 0x00e5800a035a7984 */ /* 0x000fe80008000800 */
[----:B------:R-:W-:Y:S01]  /*1e5c0*/  LDS R89, [R197+UR10+0xc580] ;  /* 0x00c5800ac5597984 */ /* 0x000fe20008000800 */
[----:B------:R-:W-:Y:S01]  /*1e5d0*/  HMMA.1688.F32.TF32 R20, R8, R214, R244 ;  /* 0x000000d60814723c */ /* 0x000fe200000810f4 */
[----:B------:R-:W-:Y:S01]  /*1e5e0*/  IMAD.MOV.U32 R248, RZ, RZ, R157 ;  /* 0x000000fffff87224 */ /* 0x000fe200078e009d */
[----:B------:R-:W-:Y:S01]  /*1e5f0*/  MOV R250, R159 ;  /* 0x0000009f00fa7202 */ /* 0x000fe20000000f00 */
[----:B------:R-:W-:Y:S01]  /*1e600*/  IMAD.MOV.U32 R249, RZ, RZ, R158 ;  /* 0x000000fffff97224 */ /* 0x000fe200078e009e */
[----:B------:R-:W-:Y:S01]  /*1e610*/  LDS R91, [R197+UR10+0xe580] ;  /* 0x00e5800ac55b7984 */ /* 0x000fe20008000800 */
[----:B------:R-:W-:-:S02]  /*1e620*/  IMAD.MOV.U32 R251, RZ, RZ, R167 ;  /* 0x000000fffffb7224 */ /* 0x000fc400078e00a7 */
[----:B------:R-:W-:Y:S01]  /*1e630*/  IMAD.MOV.U32 R244, RZ, RZ, R171 ;  /* 0x000000fffff47224 */ /* 0x000fe200078e00ab */
[----:B------:R-:W-:Y:S01]  /*1e640*/  MOV R245, R174 ;  /* 0x000000ae00f57202 */ /* 0x000fe20000000f00 */
[----:B------:R-:W-:Y:S02]  /*1e650*/  IMAD.MOV.U32 R246, RZ, RZ, R175 ;  /* 0x000000fffff67224 */ /* 0x000fe400078e00af */
[----:B------:R-:W-:Y:S01]  /*1e660*/  IMAD.MOV.U32 R247, RZ, RZ, R179 ;  /* 0x000000fffff77224 */ /* 0x000fe200078e00b3 */
[----:B----4-:R-:W-:Y:S01]  /*1e670*/  HMMA.1688.F32.TF32 R92, R236, R194, R92 ;  /* 0x000000c2ec5c723c */ /* 0x010fe2000008105c */
[----:B------:R-:W-:Y:S04]  /*1e680*/  LDS R236, [R3+UR10+0xc380] ;  /* 0x00c3800a03ec7984 */ /* 0x000fe80008000800 */
[----:B------:R-:W-:Y:S01]  /*1e690*/  LDS R238, [R3+UR10+0xe380] ;  /* 0x00e3800a03ee7984 */ /* 0x000fe20008000800 */
[-C--:B---3--:R-:W-:Y:S03]  /*1e6a0*/  HMMA.1688.F32.TF32 R96, R224, R222.reuse, R96 ;  /* 0x000000dee060723c */ /* 0x088fe60000081060 */
[----:B------:R-:W-:Y:S03]  /*1e6b0*/  LDS R237, [R197+UR10+0xc380] ;  /* 0x00c3800ac5ed7984 */ /* 0x000fe60008000800 */
[C---:B------:R-:W-:Y:S01]  /*1e6c0*/  HMMA.1688.F32.TF32 R24, R8.reuse, R222, R240 ;  /* 0x000000de0818723c */ /* 0x040fe200000810f0 */
[----:B------:R-:W1:Y:S10]  /*1e6d0*/  LDS R239, [R197+UR10+0xe380] ;  /* 0x00e3800ac5ef7984 */ /* 0x000e740008000800 */
        /* <DEDUP_REMOVED lines=22> */
[C---:B---3--:R-:W-:Y:S03]  /*1e840*/  HMMA.1688.F32.TF32 R24, R8.reuse, R210, R128 ;  /* 0x000000d20818723c */ /* 0x048fe60000081080 */
[----:B------:R-:W-:Y:S04]  /*1e850*/  STL.64 [R1+0x890], R20 ;  /* 0x0008901401007387 */ /* 0x000fe80000100a00 */
[----:B------:R3:W-:Y:S01]  /*1e860*/  STL.64 [R1+0x898], R22 ;  /* 0x0008981601007387 */ /* 0x0007e20000100a00 */
[C---:B----4-:R-:W-:Y:S06]  /*1e870*/  HMMA.1688.F32.TF32 R16, R8.reuse, R206, R132 ;  /* 0x000000ce0810723c */ /* 0x050fec0000081084 */
[C---:B---3--:R-:W-:Y:S09]  /*1e880*/  HMMA.1688.F32.TF32 R20, R8.reuse, R202, R136 ;  /* 0x000000ca0814723c */ /* 0x048ff20000081088 */
[----:B------:R-:W-:Y:S04]  /*1e890*/  STL.64 [R1+0x880], R24 ;  /* 0x0008801801007387 */ /* 0x000fe80000100a00 */
[----:B------:R3:W-:Y:S04]  /*1e8a0*/  STL.64 [R1+0x888], R26 ;  /* 0x0008881a01007387 */ /* 0x0007e80000100a00 */
[----:B------:R-:W-:Y:S04]  /*1e8b0*/  STL.64 [R1+0x870], R16 ;  /* 0x0008701001007387 */ /* 0x000fe80000100a00 */
[----:B------:R4:W-:Y:S01]  /*1e8c0*/  STL.64 [R1+0x878], R18 ;  /* 0x0008781201007387 */ /* 0x0009e20000100a00 */
[C---:B---3--:R-:W-:Y:S03]  /*1e8d0*/  HMMA.1688.F32.TF32 R24, R8.reuse, R198, R140 ;  /* 0x000000c60818723c */ /* 0x048fe6000008108c */
[----:B------:R-:W-:Y:S04]  /*1e8e0*/  STL.64 [R1+0x860], R20 ;  /* 0x0008601401007387 */ /* 0x000fe80000100a00 */
[----:B------:R3:W-:Y:S01]  /*1e8f0*/  STL.64 [R1+0x868], R22 ;  /* 0x0008681601007387 */ /* 0x0007e20000100a00 */
[----:B----4-:R-:W-:Y:S06]  /*1e900*/  HMMA.1688.F32.TF32 R16, R8, R194, R144 ;  /* 0x000000c20810723c */ /* 0x010fec0000081090 */
[C---:B--2---:R-:W-:Y:S06]  /*1e910*/  HMMA.1688.F32.TF32 R8, R12.reuse, R218, R152 ;  /* 0x000000da0c08723c */ /* 0x044fec0000081098 */
[-C--:B---3--:R-:W-:Y:S01]  /*1e920*/  HMMA.1688.F32.TF32 R20, R12, R222.reuse, R148 ;  /* 0x000000de0c14723c */ /* 0x088fe20000081094 */
[----:B------:R-:W-:Y:S01]  /*1e930*/  MOV R240, R161 ;  /* 0x000000a100f07202 */ /* 0x000fe20000000f00 */
[----:B------:R-:W-:Y:S01]  /*1e940*/  IMAD.MOV.U32 R241, RZ, RZ, R162 ;  /* 0x000000fffff17224 */ /* 0x000fe200078e00a2 */
[----:B------:R-:W-:Y:S04]  /*1e950*/  STL.64 [R1+0x850], R24 ;  /* 0x0008501801007387 */ /* 0x000fe80000100a00 */
[----:B------:R-:W-:Y:S04]  /*1e960*/  STL.64 [R1+0x858], R26 ;  /* 0x0008581a01007387 */ /* 0x000fe80000100a00 */
[----:B------:R2:W-:Y:S04]  /*1e970*/  STL.64 [R1+0x750], R16 ;  /* 0x0007501001007387 */ /* 0x0005e80000100a00 */
[----:B------:R3:W-:Y:S01]  /*1e980*/  STL.64 [R1+0x758], R18 ;  /* 0x0007581201007387 */ /* 0x0007e20000100a00 */
[----:B------:R-:W-:Y:S01]  /*1e990*/  IMAD.MOV.U32 R242, RZ, RZ, R163 ;  /* 0x000000fffff27224 */ /* 0x000fe200078e00a3 */
[----:B------:R-:W-:Y:S01]  /*1e9a0*/  MOV R243, R156 ;  /* 0x0000009c00f37202 */ /* 0x000fe20000000f00 */
[----:B------:R-:W-:Y:S01]  /*1e9b0*/  HMMA.1688.F32.TF32 R180, R4, R222, R180 ;  /* 0x000000de04b4723c */ /* 0x000fe200000810b4 */
[----:B------:R-:W-:Y:S04]  /*1e9c0*/  LDS R148, [R3+UR10+0xc680] ;  /* 0x00c6800a03947984 */ /* 0x000fe80008000800 */
[----:B------:R4:W-:Y:S01]  /*1e9d0*/  STL.64 [R1+0x740], R20 ;  /* 0x0007401401007387 */ /* 0x0009e20000100a00 */
[----:B--2---:R-:W-:-:S03]  /*1e9e0*/  MOV R16, R176 ;  /* 0x000000b000107202 */ /* 0x004fc60000000f00 */
[----:B------:R2:W-:Y:S01]  /*1e9f0*/  STL.64 [R1+0x748], R22 ;  /* 0x0007481601007387 */ /* 0x0005e20000100a00 */
[----:B------:R-:W-:-:S03]  /*1ea00*/  IMAD.MOV.U32 R17, RZ, RZ, R177 ;  /* 0x000000ffff117224 */ /* 0x000fc600078e00b1 */
[----:B------:R-:W2:Y:S01]  /*1ea10*/  LDL.LU R176, [R1+0x13c4] ;  /* 0x0013c40001b07983 */ /* 0x000ea20000300800 */
[----:B---3--:R-:W-:-:S03]  /*1ea20*/  IMAD.MOV.U32 R18, RZ, RZ, R178 ;  /* 0x000000ffff127224 */ /* 0x008fc600078e00b2 */
[----:B------:R-:W-:Y:S01]  /*1ea30*/  STL.64 [R1+0x730], R8 ;  /* 0x0007300801007387 */ /* 0x000fe20000100a00 */
[----:B------:R-:W-:-:S03]  /*1ea40*/  MOV R19, R172 ;  /* 0x000000ac00137202 */ /* 0x000fc60000000f00 */
[----:B------:R3:W-:Y:S04]  /*1ea50*/  STL.64 [R1+0x738], R10 ;  /* 0x0007380a01007387 */ /* 0x0007e80000100a00 */
[----:B------:R-:W3:Y:S04]  /*1ea60*/  LDL.LU R177, [R1+0x13c0] ;  /* 0x0013c00001b17983 */ /* 0x000ee80000300800 */
[----:B------:R-:W3:Y:S04]  /*1ea70*/  LDL.LU R178, [R1+0x13bc] ;  /* 0x0013bc0001b27983 */ /* 0x000ee80000300800 */
[----:B------:R-:W3:Y:S04]  /*1ea80*/  LDL.LU R172, [R1+0x13b8] ;  /* 0x0013b80001ac7983 */ /* 0x000ee80000300800 */
[----:B------:R-:W3:Y:S04]  /*1ea90*/  LDL.LU R24, [R1+0x70] ;  /* 0x0000700001187983 */ /* 0x000ee80000300800 */
[----:B------:R-:W3:Y:S04]  /*1eaa0*/  LDL.LU R25, [R1+0x74] ;  /* 0x0000740001197983 */ /* 0x000ee80000300800 */
[----:B------:R-:W3:Y:S04]  /*1eab0*/  LDL.LU R26, [R1+0x78] ;  /* 0x00007800011a7983 */ /* 0x000ee80000300800 */
[----:B------:R-:W3:Y:S01]  /*1eac0*/  LDL.LU R27, [R1+0x7c] ;  /* 0x00007c00011b7983 */ /* 0x000ee20000300800 */
[----:B----4-:R-:W-:-:S03]  /*1ead0*/  IMAD.MOV.U32 R20, RZ, RZ, R164 ;  /* 0x000000ffff147224 */ /* 0x010fc600078e00a4 */
[----:B------:R-:W4:Y:S01]  /*1eae0*/  LDL.LU R173, [R1+0x13b4] ;  /* 0x0013b40001ad7983 */ /* 0x000f220000300800 */
[----:B------:R-:W-:-:S03]  /*1eaf0*/  MOV R21, R165 ;  /* 0x000000a500157202 */ /* 0x000fc60000000f00 */
[----:B------:R-:W4:Y:S01]  /*1eb00*/  LDL.LU R168, [R1+0x13b0] ;  /* 0x0013b00001a87983 */ /* 0x000f220000300800 */
[----:B--2---:R-:W-:-:S03]  /*1eb10*/  IMAD.MOV.U32 R22, RZ, RZ, R166 ;  /* 0x000000ffff167224 */ /* 0x004fc600078e00a6 */
[----:B------:R-:W4:Y:S01]  /*1eb20*/  LDL.LU R169, [R1+0x13ac] ;  /* 0x0013ac0001a97983 */ /* 0x000f220000300800 */
[----:B------:R-:W-:-:S03]  /*1eb30*/  IMAD.MOV.U32 R23, RZ, RZ, R160 ;  /* 0x000000ffff177224 */ /* 0x000fc600078e00a0 */
[----:B------:R-:W4:Y:S04]  /*1eb40*/  LDL.LU R170, [R1+0x13a8] ;  /* 0x0013a80001aa7983 */ /* 0x000f280000300800 */
        /* <DEDUP_REMOVED lines=17> */
[----:B------:R-:W-:Y:S03]  /*1ec60*/  LDS R150, [R3+UR10+0xe680] ;  /* 0x00e6800a03967984 */ /* 0x000fe60008000800 */
[C---:B------:R-:W-:Y:S01]  /*1ec70*/  HMMA.1688.F32.TF32 R188, R4.reuse, R210, R188 ;  /* 0x000000d204bc723c */ /* 0x040fe200000810bc */
[----:B------:R-:W-:Y:S04]  /*1ec80*/  LDS R149, [R197+UR10+0xc680] ;  /* 0x00c6800ac5957984 */ /* 0x000fe80008000800 */
[----:B------:R-:W-:Y:S01]  /*1ec90*/  LDS R151, [R197+UR10+0xe680] ;  /* 0x00e6800ac5977984 */ /* 0x000fe20008000800 */
[C---:B------:R-:W-:Y:S06]  /*1eca0*/  HMMA.1688.F32.TF32 R184, R4.reuse, R206, R20 ;  /* 0x000000ce04b8723c */ /* 0x040fec0000081014 */
[----:B---3--:R-:W-:Y:S06]  /*1ecb0*/  HMMA.1688.F32.TF32 R224, R4, R214, R24 ;  /* 0x000000d604e0723c */ /* 0x008fec0000081018 */
[C---:B----4-:R-:W-:Y:S06]  /*1ecc0*/  HMMA.1688.F32.TF32 R28, R12.reuse, R210, R160 ;  /* 0x000000d20c1c723c */ /* 0x050fec00000810a0 */
[C---:B--2---:R-:W-:Y:S06]  /*1ecd0*/  HMMA.1688.F32.TF32 R32, R12.reuse, R214, R156 ;  /* 0x000000d60c20723c */ /* 0x044fec000008109c */
[----:B------:R-:W-:-:S15]  /*1ece0*/  HMMA.1688.F32.TF32 R8, R12, R206, R164 ;  /* 0x000000ce0c08723c */ /* 0x000fde00000810a4 */
[----:B------:R-:W-:-:S02]  /*1ecf0*/  NOP ;  /* 0x0000000000007918 */ /* 0x000fc40000000000 */
[----:B------:R-:W-:Y:S04]  /*1ed00*/  STL.64 [R1+0x720], R32 ;  /* 0x0007202001007387 */ /* 0x000fe80000100a00 */
[----:B------:R2:W-:Y:S04]  /*1ed10*/  STL.64 [R1+0x728], R34 ;  /* 0x0007282201007387 */ /* 0x0005e80000100a00 */
[----:B------:R-:W-:Y:S04]  /*1ed20*/  STL.64 [R1+0x710], R28 ;  /* 0x0007101c01007387 */ /* 0x000fe80000100a00 */
[----:B------:R3:W-:Y:S01]  /*1ed30*/  STL.64 [R1+0x718], R30 ;  /* 0x0007181e01007387 */ /* 0x0007e20000100a00 */
[C---:B--2---:R-:W-:Y:S03]  /*1ed40*/  HMMA.1688.F32.TF32 R32, R12.reuse, R202, R168 ;  /* 0x000000ca0c20723c */ /* 0x044fe600000810a8 */
[----:B------:R-:W-:Y:S04]  /*1ed50*/  STL.64 [R1+0x700], R8 ;  /* 0x0007000801007387 */ /* 0x000fe80000100a00 */
[----:B------:R2:W-:Y:S01]  /*1ed60*/  STL.64 [R1+0x708], R10 ;  /* 0x0007080a01007387 */ /* 0x0005e20000100a00 */
[C---:B---3--:R-:W-:Y:S06]  /*1ed70*/  HMMA.1688.F32.TF32 R28, R12.reuse, R198, R172 ;  /* 0x000000c60c1c723c */ /* 0x048fec00000810ac */
[----:B--2---:R-:W-:Y:S06]  /*1ed80*/  HMMA.1688.F32.TF32 R8, R12, R194, R176 ;  /* 0x000000c20c08723c */ /* 0x004fec00000810b0 */
[C---:B------:R-:W-:Y:S03]  /*1ed90*/  HMMA.1688.F32.TF32 R176, R4.reuse, R202, R16 ;  /* 0x000000ca04b0723c */ /* 0x040fe60000081010 */
[----:B------:R-:W-:Y:S03]  /*1eda0*/  STL.64 [R1+0x6f0], R32 ;  /* 0x0006f02001007387 */ /* 0x000fe60000100a00 */
[C---:B------:R-:W-:Y:S01]  /*1edb0*/  HMMA.1688.F32.TF32 R172, R4.reuse, R198, R240 ;  /* 0x000000c604ac723c */ /* 0x040fe200000810f0 */
[----:B------:R-:W-:Y:S05]  /*1edc0*/  STL.64 [R1+0x6f8], R34 ;  /* 0x0006f82201007387 */ /* 0x000fea0000100a00 */
[----:B------:R-:W-:Y:S01]  /*1edd0*/  HMMA.1688.F32.TF32 R168, R4, R194, R248 ;  /* 0x000000c204a8723c */ /* 0x000fe200000810f8 */
[----:B------:R2:W-:Y:S04]  /*1ede0*/  STL.64 [R1+0x6e0], R28 ;  /* 0x0006e01c01007387 */ /* 0x0005e80000100a00 */
[----:B------:R3:W-:Y:S04]  /*1edf0*/  STL.64 [R1+0x6e8], R30 ;  /* 0x0006e81e01007387 */ /* 0x0007e80000100a00 */
        /* <DEDUP_REMOVED lines=18> */
[----:B--2---:R-:W2:Y:S04]  /*1ef20*/  LDL.LU R28, [R1+0x1e0] ;  /* 0x0001e000011c7983 */ /* 0x004ea80000300800 */
[----:B------:R-:W2:Y:S04]  /*1ef30*/  LDL.LU R29, [R1+0x1e4] ;  /* 0x0001e400011d7983 */ /* 0x000ea80000300800 */
[----:B---3--:R-:W2:Y:S04]  /*1ef40*/  LDL.LU R30, [R1+0x1e8] ;  /* 0x0001e800011e7983 */ /* 0x008ea80000300800 */
        /* <DEDUP_REMOVED lines=20> */
[----:B------:R-:W3:Y:S01]  /*1f090*/  LDL.LU R43, [R1+0x17c] ;  /* 0x00017c00012b7983 */ /* 0x000ee20000300800 */
[C---:B-1----:R-:W-:Y:S03]  /*1f0a0*/  HMMA.1688.F32.TF32 R164, R236.reuse, R222, R244 ;  /* 0x000000deeca4723c */ /* 0x042fe600000810f4 */
        /* <DEDUP_REMOVED lines=24> */
[----:B------:R-:W-:Y:S04]  /*1f230*/  LDS R4, [R3+UR10+0xc400] ;  /* 0x00c4000a03047984 */ /* 0x000fe80008000800 */
[----:B------:R-:W-:Y:S04]  /*1f240*/  LDS R6, [R3+UR10+0xe400] ;  /* 0x00e4000a03067984 */ /* 0x000fe80008000800 */
[----:B------:R-:W-:Y:S04]  /*1f250*/  LDS R5, [R197+UR10+0xc400] ;  /* 0x00c4000ac5057984 */ /* 0x000fe80008000800 */
[----:B------:R-:W3:Y:S04]  /*1f260*/  LDS R7, [R197+UR10+0xe400] ;  /* 0x00e4000ac5077984 */ /* 0x000ee80008000800 */
[----:B------:R-:W-:Y:S04]  /*1f270*/  STL.64 [R1+0x1330], R166 ;  /* 0x001330a601007387 */ /* 0x000fe80000100a00 */
[----:B------:R-:W-:Y:S01]  /*1f280*/  STL.64 [R1+0x1328], R164 ;  /* 0x001328a401007387 */ /* 0x000fe20000100a00 */
[C---:B--2---:R-:W-:Y:S06]  /*1f290*/  HMMA.1688.F32.TF32 R136, R236.reuse, R198, R28 ;  /* 0x000000c6ec88723c */ /* 0x044fec000008101c */
[----:B----4-:R-:W-:-:S15]  /*1f2a0*/  HMMA.1688.F32.TF32 R160, R236, R218, R48 ;  /* 0x000000daeca0723c */ /* 0x010fde0000081030 */
[----:B------:R-:W-:-:S08]  /*1f2b0*/  NOP ;  /* 0x0000000000007918 */ /* 0x000fd00000000000 */
[----:B------:R-:W-:Y:S04]  /*1f2c0*/  STL.64 [R1+0x1340], R162 ;  /* 0x001340a201007387 */ /* 0x000fe80000100a00 */
[----:B------:R-:W-:Y:S01]  /*1f2d0*/  STL.64 [R1+0x1338], R160 ;  /* 0x001338a001007387 */ /* 0x000fe20000100a00 */
[C---:B---3--:R-:W-:Y:S06]  /*1f2e0*/  HMMA.1688.F32.TF32 R8, R4.reuse, R218, R16 ;  /* 0x000000da0408723c */ /* 0x048fec0000081010 */
[C---:B------:R-:W-:Y:S06]  /*1f2f0*/  HMMA.1688.F32.TF32 R12, R4.reuse, R222, R20 ;  /* 0x000000de040c723c */ /* 0x040fec0000081014 */
[----:B------:R-:W-:-:S15]  /*1f300*/  HMMA.1688.F32.TF32 R16, R4, R214, R240 ;  /* 0x000000d60410723c */ /* 0x000fde00000810f0 */
[----:B------:R-:W-:-:S02]  /*1f310*/  NOP ;  /* 0x0000000000007918 */ /* 0x000fc40000000000 */
[----:B------:R-:W-:Y:S04]  /*1f320*/  STL.64 [R1+0x840], R12 ;  /* 0x0008400c01007387 */ /* 0x000fe80000100a00 */
[----:B------:R1:W-:Y:S04]  /*1f330*/  STL.64 [R1+0x848], R14 ;  /* 0x0008480e01007387 */ /* 0x0003e80000100a00 */
[----:B------:R-:W-:Y:S04]  /*1f340*/  STL.64 [R1+0x830], R8 ;  /* 0x0008300801007387 */ /* 0x000fe80000100a00 */
[----:B------:R2:W-:Y:S01]  /*1f350*/  STL.64 [R1+0x838], R10 ;  /* 0x0008380a01007387 */ /* 0x0005e20000100a00 */
[C---:B-1----:R-:W-:Y:S06]  /*1f360*/  HMMA.1688.F32.TF32 R12, R4.reuse, R210, R248 ;  /* 0x000000d2040c723c */ /* 0x042fec00000810f8 */
[----:B--2---:R-:W-:Y:S01]  /*1f370*/  HMMA.1688.F32.TF32 R8, R4, R206, R244 ;  /* 0x000000ce0408723c */ /* 0x004fe200000810f4 */
[----:B------:R1:W-:Y:S04]  /*1f380*/  STL.64 [R1+0x120], R16 ;  /* 0x0001201001007387 */ /* 0x0003e80000100a00 */
[----:B------:R2:W-:Y:S04]  /*1f390*/  STL.64 [R1+0x128], R18 ;  /* 0x0001281201007387 */ /* 0x0005e80000100a00 */
[----:B------:R-:W3:Y:S08]  /*1f3a0*/  LDL.LU R240, [R1+0x200] ;  /* 0x0002000001f07983 */ /* 0x000ef00000300800 */
[----:B------:R-:W-:Y:S04]  /*1f3b0*/  STL.64 [R1+0x820], R12 ;  /* 0x0008200c01007387 */ /* 0x000fe80000100a00 */
[----:B------:R4:W-:Y:S04]  /*1f3c0*/  STL.64 [R1+0x828], R14 ;  /* 0x0008280e01007387 */ /* 0x0009e80000100a00 */
[----:B------:R-:W-:Y:S04]  /*1f3d0*/  STL.64 [R1+0x100], R8 ;  /* 0x0001000801007387 */ /* 0x000fe80000100a00 */
[----:B------:R4:W-:Y:S04]  /*1f3e0*/  STL.64 [R1+0x108], R10 ;  /* 0x0001080a01007387 */ /* 0x0009e80000100a00 */
[----:B------:R-:W3:Y:S04]  /*1f3f0*/  LDL.LU R241, [R1+0x204] ;  /* 0x0002040001f17983 */ /* 0x000ee80000300800 */
[----:B------:R-:W3:Y:S04]  /*1f400*/  LDL.LU R242, [R1+0x208] ;  /* 0x0002080001f27983 */ /* 0x000ee80000300800 */
[----:B------:R-:W3:Y:S04]  /*1f410*/  LDL.LU R243, [R1+0x20c] ;  /* 0x00020c0001f37983 */ /* 0x000ee80000300800 */
[----:B-1----:R-:W3:Y:S04]  /*1f420*/  LDL.LU R16, [R1+0x210] ;  /* 0x0002100001107983 */ /* 0x002ee80000300800 */
[----:B------:R-:W3:Y:S04]  /*1f430*/  LDL.LU R17, [R1+0x214] ;  /* 0x0002140001117983 */ /* 0x000ee80000300800 */
[----:B--2---:R-:W3:Y:S04]  /*1f440*/  LDL.LU R18, [R1+0x218] ;  /* 0x0002180001127983 */ /* 0x004ee80000300800 */
        /* <DEDUP_REMOVED lines=79> */
[----:B------:R-:W-:Y:S04]  /*1f940*/  LDS R32, [R3+UR10+0xc480] ;  /* 0x00c4800a03207984 */ /* 0x000fe80008000800 */
[----:B------:R-:W-:Y:S04]  /*1f950*/  LDS R34, [R3+UR10+0xe480] ;  /* 0x00e4800a03227984 */ /* 0x000fe80008000800 */
[----:B------:R-:W-:Y:S04]  /*1f960*/  LDS R33, [R197+UR10+0xc480] ;  /* 0x00c4800ac5217984 */ /* 0x000fe80008000800 */
[----:B------:R-:W1:Y:S01]  /*1f970*/  LDS R35, [R197+UR10+0xe480] ;  /* 0x00e4800ac5237984 */ /* 0x000e620008000800 */
[C---:B------:R-:W-:Y:S03]  /*1f980*/  HMMA.1688.F32.TF32 R144, R236.reuse, R206, R36 ;  /* 0x000000ceec90723c */ /* 0x040fe60000081024 */
        /* <DEDUP_REMOVED lines=13> */
[----:B------:R-:W-:Y:S03]  /*1fa60*/  HMMA.1688.F32.TF32 R236, R236, R194, R24 ;  /* 0x000000c2ecec723c */ /* 0x000fe60000081018 */
        /* <DEDUP_REMOVED lines=12> */
[----:B----4-:R-:W-:Y:S06]  /*1fb30*/  HMMA.1688.F32.TF32 R132, R56, R218, R244 ;  /* 0x000000da3884723c */ /* 0x010fec00000810f4 */
[C---:B---3--:R-:W-:Y:S06]  /*1fb40*/  HMMA.1688.F32.TF32 R12, R4.reuse, R198, R112 ;  /* 0x000000c6040c723c */ /* 0x048fec0000081070 */
[C---:B--2---:R-:W-:Y:S06]  /*1fb50*/  HMMA.1688.F32.TF32 R116, R4.reuse, R202, R116 ;  /* 0x000000ca0474723c */ /* 0x044fec0000081074 */
[----:B------:R-:W-:Y:S06]  /*1fb60*/  HMMA.1688.F32.TF32 R8, R4, R194, R108 ;  /* 0x000000c20408723c */ /* 0x000fec000008106c */
[C---:B-1----:R-:W-:Y:S11]  /*1fb70*/  HMMA.1688.F32.TF32 R4, R32.reuse, R222, R104 ;  /* 0x000000de2004723c */ /* 0x042ff60000081068 */
        /* <DEDUP_REMOVED lines=19> */
[----:B-1----:R-:W-:Y:S09]  /*1fcb0*/  HMMA.1688.F32.TF32 R4, R32, R198, R76 ;  /* 0x000000c62004723c */ /* 0x002ff2000008104c */
[----:B------:R-:W-:Y:S04]  /*1fcc0*/  STL.64 [R1+0x6c0], R12 ;  /* 0x0006c00c01007387 */ /* 0x000fe80000100a00 */
[----:B------:R-:W-:Y:S04]  /*1fcd0*/  STL.64 [R1+0x6c8], R14 ;  /* 0x0006c80e01007387 */ /* 0x000fe80000100a00 */
[----:B------:R-:W-:Y:S04]  /*1fce0*/  STL.64 [R1+0x70], R8 ;  /* 0x0000700801007387 */ /* 0x000fe80000100a00 */
[----:B------:R-:W-:Y:S01]  /*1fcf0*/  STL.64 [R1+0x78], R10 ;  /* 0x0000780a01007387 */ /* 0x000fe20000100a00 */
[----:B------:R-:W-:Y:S03]  /*1fd00*/  HMMA.1688.F32.TF32 R80, R88, R202, R16 ;  /* 0x000000ca5850723c */ /* 0x000fe60000081010 */
[----:B------:R-:W-:Y:S04]  /*1fd10*/  LDS R12, [R3+UR10+0xc600] ;  /* 0x00c6000a030c7984 */ /* 0x000fe80008000800 */
[----:B------:R-:W-:Y:S04]  /*1fd20*/  STL.64 [R1+0x60], R4 ;  /* 0x0000600401007387 */ /* 0x000fe80000100a00 */
[----:B------:R-:W-:Y:S04]  /*1fd30*/  STL.64 [R1+0x68], R6 ;  /* 0x0000680601007387 */ /* 0x000fe80000100a00 */
[----:B------:R-:W2:Y:S04]  /*1fd40*/  LDL.LU R244, [R1+0x480] ;  /* 0x0004800001f47983 */ /* 0x000ea80000300800 */
[----:B------:R-:W2:Y:S04]  /*1fd50*/  LDL.LU R245, [R1+0x484] ;  /* 0x0004840001f57983 */ /* 0x000ea80000300800 */
[----:B------:R-:W2:Y:S04]  /*1fd60*/  LDL.LU R246, [R1+0x488] ;  /* 0x0004880001f67983 */ /* 0x000ea80000300800 */
[----:B------:R-:W2:Y:S01]  /*1fd70*/  LDL.LU R247, [R1+0x48c] ;  /* 0x00048c0001f77983 */ /* 0x000ea20000300800 */
[----:B------:R-:W-:-:S03]  /*1fd80*/  MOV R16, R252 ;  /* 0x000000fc00107202 */ /* 0x000fc60000000f00 */
[----:B------:R-:W3:Y:S04]  /*1fd90*/  LDL.LU R252, [R1+0x1364] ;  /* 0x0013640001fc7983 */ /* 0x000ee80000300800 */
[----:B------:R-:W-:Y:S04]  /*1fda0*/  LDS R14, [R3+UR10+0xe600] ;  /* 0x00e6000a030e7984 */ /* 0x000fe80008000800 */
[----:B------:R-:W-:Y:S04]  /*1fdb0*/  LDS R13, [R197+UR10+0xc600] ;  /* 0x00c6000ac50d7984 */ /* 0x000fe80008000800 */
[----:B------:R-:W2:Y:S01]  /*1fdc0*/  LDS R15, [R197+UR10+0xe600] ;  /* 0x00e6000ac50f7984 */ /* 0x000ea20008000800 */
[----:B------:R-:W-:Y:S01]  /*1fdd0*/  HMMA.1688.F32.TF32 R76, R88, R206, R20 ;  /* 0x000000ce584c723c */ /* 0x000fe20000081014 */
[----:B------:R-:W-:Y:S01]  /*1fde0*/  IMAD.MOV.U32 R17, RZ, RZ, R216 ;  /* 0x000000ffff117224 */ /* 0x000fe200078e00d8 */
[----:B------:R-:W-:Y:S01]  /*1fdf0*/  MOV R19, R0 ;  /* 0x0000000000137202 */ /* 0x000fe20000000f00 */
[----:B------:R-:W-:Y:S01]  /*1fe00*/  IMAD.MOV.U32 R18, RZ, RZ, R217 ;  /* 0x000000ffff127224 */ /* 0x000fe200078e00d9 */
[----:B------:R-:W-:Y:S02]  /*1fe10*/  LDS R8, [R3+UR10+0xc700] ;  /* 0x00c7000a03087984 */ /* 0x000fe40008000800 */
[----:B------:R-:W-:Y:S02]  /*1fe20*/  HMMA.1688.F32.TF32 R128, R56, R222, R68 ;  /* 0x000000de3880723c */ /* 0x000fe40000081044 */
[----:B------:R-:W-:Y:S04]  /*1fe30*/  LDS R10, [R3+UR10+0xe700] ;  /* 0x00e7000a030a7984 */ /* 0x000fe80008000800 */
[----:B------:R-:W-:Y:S01]  /*1fe40*/  HMMA.1688.F32.TF32 R68, R88, R214, R28 ;  /* 0x000000d65844723c */ /* 0x000fe2000008101c */
[----:B------:R-:W-:Y:S04]  /*1fe50*/  LDS R9, [R197+UR10+0xc700] ;  /* 0x00c7000ac5097984 */ /* 0x000fe80008000800 */
[----:B------:R-:W1:Y:S02]  /*1fe60*/  LDS R11, [R197+UR10+0xe700] ;  /* 0x00e7000ac50b7984 */ /* 0x000e640008000800 */
[----:B------:R-:W-:-:S02]  /*1fe70*/  IMAD.MOV.U32 R28, RZ, RZ, R220 ;  /* 0x000000ffff1c7224 */ /* 0x000fc400078e00dc */
[----:B------:R-:W-:Y:S01]  /*1fe80*/  IMAD.MOV.U32 R29, RZ, RZ, R221 ;  /* 0x000000ffff1d7224 */ /* 0x000fe200078e00dd */
[----:B------:R-:W-:Y:S01]  /*1fe90*/  HMMA.1688.F32.TF32 R84, R88, R198, R240 ;  /* 0x000000c65854723c */ /* 0x000fe200000810f0 */
[----:B------:R-:W-:Y:S01]  /*1fea0*/  IMAD.MOV.U32 R31, RZ, RZ, R2 ;  /* 0x000000ffff1f7224 */ /* 0x000fe200078e0002 */
[----:B------:R-:W-:Y:S04]  /*1feb0*/  LDS R7, [R197+UR10+0xe780] ;  /* 0x00e7800ac5077984 */ /* 0x000fe80008000800 */
[C---:B------:R-:W-:Y:S01]  /*1fec0*/  HMMA.1688.F32.TF32 R36, R56.reuse, R214, R36 ;  /* 0x000000d63824723c */ /* 0x040fe20000081024 */
[----:B------:R-:W-:Y:S04]  /*1fed0*/  LDS R5, [R197+UR10+0xc780] ;  /* 0x00c7800ac5057984 */ /* 0x000fe80008000800 */
[----:B------:R-:W-:Y:S01]  /*1fee0*/  LDS R4, [R3+UR10+0xc780] ;  /* 0x00c7800a03047984 */ /* 0x000fe20008000800 */
[C---:B------:R-:W-:Y:S03]  /*1fef0*/  HMMA.1688.F32.TF32 R40, R56.reuse, R210, R40 ;  /* 0x000000d23828723c */ /* 0x040fe60000081028 */
[----:B------:R-:W4:Y:S03]  /*1ff00*/  LDS R6, [R3+UR10+0xe780] ;  /* 0x00e7800a03067984 */ /* 0x000f260008000800 */
[C---:B------:R-:W-:Y:S06]  /*1ff10*/  HMMA.1688.F32.TF32 R44, R56.reuse, R206, R44 ;  /* 0x000000ce382c723c */ /* 0x040fec000008102c */
[C---:B------:R-:W-:Y:S06]  /*1ff20*/  HMMA.1688.F32.TF32 R48, R56.reuse, R202, R48 ;  /* 0x000000ca3830723c */ /* 0x040fec0000081030 */
[C---:B------:R-:W-:Y:S06]  /*1ff30*/  HMMA.1688.F32.TF32 R52, R56.reuse, R198, R52 ;  /* 0x000000c63834723c */ /* 0x040fec0000081034 */
[----:B------:R-:W-:Y:S06]  /*1ff40*/  HMMA.1688.F32.TF32 R56, R56, R194, R64 ;  /* 0x000000c23838723c */ /* 0x000fec0000081040 */
[----:B------:R-:W-:Y:S06]  /*1ff50*/  HMMA.1688.F32.TF32 R64, R88, R218, R232 ;  /* 0x000000da5840723c */ /* 0x000fec00000810e8 */
[----:B--2---:R-:W-:Y:S01]  /*1ff60*/  HMMA.1688.F32.TF32 R20, R12, R222, R244 ;  /* 0x000000de0c14723c */ /* 0x004fe200000810f4 */
[----:B---3--:R-:W-:-:S15]  /*1ff70*/  MOV R30, R252 ;  /* 0x000000fc001e7202 */ /* 0x008fde0000000f00 */
[----:B------:R-:W-:-:S07]  /*1ff80*/  NOP ;  /* 0x0000000000007918 */ /* 0x000fce0000000000 */
[----:B------:R-:W-:Y:S04]  /*1ff90*/  STL.64 [R1+0x800], R20 ;  /* 0x0008001401007387 */ /* 0x000fe80000100a00 */
[----:B------:R-:W-:Y:S04]  /*1ffa0*/  STL.64 [R1+0x808], R22 ;  /* 0x0008081601007387 */ /* 0x000fe80000100a00 */
[----:B------:R-:W2:Y:S04]  /*1ffb0*/  LDL.LU R216, [R1+0x1360] ;  /* 0x0013600001d87983 */ /* 0x000ea80000300800 */
[----:B------:R-:W3:Y:S04]  /*1ffc0*/  LDL.LU R217, [R1+0x135c] ;  /* 0x00135c0001d97983 */ /* 0x000ee80000300800 */
        /* <DEDUP_REMOVED lines=93> */
[----:B------:R-:W-:Y:S06]  /*205a0*/  HMMA.1688.F32.TF32 R32, R32, R194, R72 ;  /* 0x000000c22020723c */ /* 0x000fec0000081048 */
[C---:B------:R-:W-:Y:S06]  /*205b0*/  HMMA.1688.F32.TF32 R60, R88.reuse, R222, R60 ;  /* 0x000000de583c723c */ /* 0x040fec000008103c */
[C---:B------:R-:W-:Y:S06]  /*205c0*/  HMMA.1688.F32.TF32 R72, R88.reuse, R210, R24 ;  /* 0x000000d25848723c */ /* 0x040fec0000081018 */
[----:B------:R-:W-:Y:S01]  /*205d0*/  HMMA.1688.F32.TF32 R88, R88, R194, R248 ;  /* 0x000000c25858723c */ /* 0x000fe200000810f8 */
[----:B------:R-:W2:Y:S04]  /*205e0*/  LDL.LU R248, [R1+0x110] ;  /* 0x0001100001f87983 */ /* 0x000ea80000300800 */
[----:B------:R-:W2:Y:S04]  /*205f0*/  LDL.LU R249, [R1+0x114] ;  /* 0x0001140001f97983 */ /* 0x000ea80000300800 */
[----:B------:R-:W2:Y:S04]  /*20600*/  LDL.LU R250, [R1+0x118] ;  /* 0x0001180001fa7983 */ /* 0x000ea80000300800 */
[----:B------:R-:W2:Y:S01]  /*20610*/  LDL.LU R251, [R1+0x11c] ;  /* 0x00011c0001fb7983 */ /* 0x000ea20000300800 */
[C---:B---3--:R-:W-:Y:S06]  /*20620*/  HMMA.1688.F32.TF32 R184, R12.reuse, R198, R184 ;  /* 0x000000c60cb8723c */ /* 0x048fec00000810b8 */
[C---:B----4-:R-:W-:Y:S06]  /*20630*/  HMMA.1688.F32.TF32 R176, R12.reuse, R202, R176 ;  /* 0x000000ca0cb0723c */ /* 0x050fec00000810b0 */
[C---:B--2---:R-:W-:Y:S06]  /*20640*/  HMMA.1688.F32.TF32 R172, R12.reuse, R206, R172 ;  /* 0x000000ce0cac723c */ /* 0x044fec00000810ac */
[C---:B------:R-:W-:Y:S06]  /*20650*/  HMMA.1688.F32.TF32 R164, R12.reuse, R214, R164 ;  /* 0x000000d60ca4723c */ /* 0x040fec00000810a4 */
[C---:B------:R-:W-:Y:S06]  /*20660*/  HMMA.1688.F32.TF32 R160, R12.reuse, R218, R160 ;  /* 0x000000da0ca0723c */ /* 0x040fec00000810a0 */
[----:B------:R-:W-:-:S15]  /*20670*/  HMMA.1688.F32.TF32 R168, R12, R210, R168 ;  /* 0x000000d20ca8723c */ /* 0x000fde00000810a8 */
[----:B------:R-:W-:-:S02]  /*20680*/  NOP ;  /* 0x0000000000007918 */ /* 0x000fc40000000000 */
[----:B------:R-:W-:Y:S04]  /*20690*/  STL.64 [R1+0x7f0], R160 ;  /* 0x0007f0a001007387 */ /* 0x000fe80000100a00 */
[----:B------:R2:W-:Y:S01]  /*206a0*/  STL.64 [R1+0x7f8], R162 ;  /* 0x0007f8a201007387 */ /* 0x0005e20000100a00 */
[----:B------:R-:W-:Y:S03]  /*206b0*/  HMMA.1688.F32.TF32 R12, R12, R194, R188 ;  /* 0x000000c20c0c723c */ /* 0x000fe600000810bc */
[----:B--2---:R-:W5:Y:S04]  /*206c0*/  LDL.LU.64 R162, [R1+0x1340] ;  /* 0x0013400001a27983 */ /* 0x004f680000300a00 */
[----:B------:R-:W5:Y:S04]  /*206d0*/  LDL.LU.64 R160, [R1+0x1338] ;  /* 0x0013380001a07983 */ /* 0x000f680000300a00 */
[----:B------:R-:W-:Y:S04]  /*206e0*/  STL.64 [R1+0x7e0], R164 ;  /* 0x0007e0a401007387 */ /* 0x000fe80000100a00 */
[----:B------:R2:W-:Y:S04]  /*206f0*/  STL.64 [R1+0x7e8], R166 ;  /* 0x0007e8a601007387 */ /* 0x0005e80000100a00 */
        /* <DEDUP_REMOVED lines=18> */
[----:B------:R-:W5:Y:S04]  /*20820*/  LDL.LU.64 R190, [R1+0x12e0] ;  /* 0x0012e00001be7983 */ /* 0x000f680000300a00 */
[----:B------:R-:W5:Y:S04]  /*20830*/  LDL.LU.64 R188, [R1+0x12d8] ;  /* 0x0012d80001bc7983 */ /* 0x000f680000300a00 */
[----:B------:R2:W-:Y:S04]  /*20840*/  STL.64 [R1+0x6b0], R12 ;  /* 0x0006b00c01007387 */ /* 0x0005e80000100a00 */
[----:B------:R-:W-:Y:S04]  /*20850*/  STL.64 [R1+0x6b8], R14 ;  /* 0x0006b80e01007387 */ /* 0x000fe80000100a00 */
[----:B--2---:R-:W2:Y:S01]  /*20860*/  LDL.LU R12, [R1+0xc0] ;  /* 0x0000c000010c7983 */ /* 0x004ea20000300800 */
[C---:B------:R-:W-:Y:S06]  /*20870*/  HMMA.1688.F32.TF32 R224, R148.reuse, R222, R224 ;  /* 0x000000de94e0723c */ /* 0x040fec00000810e0 */
[C---:B------:R-:W-:Y:S06]  /*20880*/  HMMA.1688.F32.TF32 R228, R148.reuse, R218, R228 ;  /* 0x000000da94e4723c */ /* 0x040fec00000810e4 */
[C---:B------:R-:W-:Y:S06]  /*20890*/  HMMA.1688.F32.TF32 R180, R148.reuse, R214, R180 ;  /* 0x000000d694b4723c */ /* 0x040fec00000810b4 */
[----:B------:R-:W-:Y:S01]  /*208a0*/  HMMA.1688.F32.TF32 R124, R148, R210, R124 ;  /* 0x000000d2947c723c */ /* 0x000fe2000008107c */
[----:B------:R-:W-:-:S02]  /*208b0*/  IMAD.MOV.U32 R13, RZ, RZ, R0 ;  /* 0x000000ffff0d7224 */ /* 0x000fc400078e0000 */
[----:B------:R-:W3:Y:S03]  /*208c0*/  LDL.LU R0, [R1+0x12d0] ;  /* 0x0012d00001007983 */ /* 0x000ee60000300800 */
[C---:B------:R-:W-:Y:S01]  /*208d0*/  HMMA.1688.F32.TF32 R120, R148.reuse, R206, R120 ;  /* 0x000000ce9478723c */ /* 0x040fe20000081078 */
[----:B------:R-:W-:Y:S05]  /*208e0*/  STL.64 [R1+0x6a0], R224 ;  /* 0x0006a0e001007387 */ /* 0x000fea0000100a00 */
[C---:B------:R-:W-:Y:S01]  /*208f0*/  HMMA.1688.F32.TF32 R116, R148.reuse, R202, R116 ;  /* 0x000000ca9474723c */ /* 0x040fe20000081074 */
[----:B------:R4:W-:Y:S05]  /*20900*/  STL.64 [R1+0x6a8], R226 ;  /* 0x0006a8e201007387 */ /* 0x0009ea0000100a00 */
[----:B------:R-:W-:Y:S01]  /*20910*/  HMMA.1688.F32.TF32 R112, R148, R198, R112 ;  /* 0x000000c69470723c */ /* 0x000fe20000081070 */
[----:B----4-:R-:W5:Y:S04]  /*20920*/  LDL.LU.64 R226, [R1+0x12c8] ;  /* 0x0012c80001e27983 */ /* 0x010f680000300a00 */
[----:B------:R-:W5:Y:S01]  /*20930*/  LDL.LU.64 R224, [R1+0x12c0] ;  /* 0x0012c00001e07983 */ /* 0x000f620000300a00 */
[C---:B-1----:R-:W-:Y:S03]  /*20940*/  HMMA.1688.F32.TF32 R104, R8.reuse, R214, R104 ;  /* 0x000000d60868723c */ /* 0x042fe60000081068 */
[----:B------:R-:W-:Y:S04]  /*20950*/  STL.64 [R1+0x690], R228 ;  /* 0x000690e401007387 */ /* 0x000fe80000100a00 */
[----:B------:R1:W-:Y:S01]  /*20960*/  STL.64 [R1+0x698], R230 ;  /* 0x000698e601007387 */ /* 0x0003e20000100a00 */
[C---:B------:R-:W-:Y:S03]  /*20970*/  HMMA.1688.F32.TF32 R100, R8.reuse, R210, R100 ;  /* 0x000000d20864723c */ /* 0x040fe60000081064 */
[----:B-1----:R-:W5:Y:S04]  /*20980*/  LDL.LU.64 R230, [R1+0x12b8] ;  /* 0x0012b80001e67983 */ /* 0x002f680000300a00 */
[----:B------:R-:W5:Y:S04]  /*20990*/  LDL.LU.64 R228, [R1+0x12b0] ;  /* 0x0012b00001e47983 */ /* 0x000f680000300a00 */
        /* <DEDUP_REMOVED lines=12> */
[----:B------:R-:W-:Y:S03]  /*20a60*/  HMMA.1688.F32.TF32 R240, R8, R198, R240 ;  /* 0x000000c608f0723c */ /* 0x000fe600000810f0 */
[----:B-1----:R-:W5:Y:S04]  /*20a70*/  LDL.LU.64 R122, [R1+0x1288] ;  /* 0x00128800017a7983 */ /* 0x002f680000300a00 */
[----:B------:R-:W5:Y:S04]  /*20a80*/  LDL.LU.64 R120, [R1+0x1280] ;  /* 0x0012800001787983 */ /* 0x000f680000300a00 */
[----:B------:R-:W-:Y:S04]  /*20a90*/  STL.64 [R1+0x650], R116 ;  /* 0x0006507401007387 */ /* 0x000fe80000100a00 */
[----:B------:R1:W-:Y:S01]  /*20aa0*/  STL.64 [R1+0x658], R118 ;  /* 0x0006587601007387 */ /* 0x0003e20000100a00 */
[----:B------:R-:W-:Y:S03]  /*20ab0*/  HMMA.1688.F32.TF32 R148, R148, R194, R108 ;  /* 0x000000c29494723c */ /* 0x000fe6000008106c */
[----:B-1----:R-:W5:Y:S04]  /*20ac0*/  LDL.LU.64 R118, [R1+0x1278] ;  /* 0x0012780001767983 */ /* 0x002f680000300a00 */
[----:B------:R-:W5:Y:S04]  /*20ad0*/  LDL.LU.64 R116, [R1+0x1270] ;  /* 0x0012700001747983 */ /* 0x000f680000300a00 */
[----:B------:R-:W-:Y:S01]  /*20ae0*/  STL.64 [R1+0x640], R112 ;  /* 0x0006407001007387 */ /* 0x000fe20000100a00 */
[C---:B------:R-:W-:Y:S03]  /*20af0*/  HMMA.1688.F32.TF32 R232, R8.reuse, R222, R232 ;  /* 0x000000de08e8723c */ /* 0x040fe600000810e8 */
[----:B------:R1:W-:Y:S03]  /*20b00*/  STL.64 [R1+0x648], R114 ;  /* 0x0006487201007387 */ /* 0x0003e60000100a00 */
[C---:B------:R-:W-:Y:S06]  /*20b10*/  HMMA.1688.F32.TF32 R244, R8.reuse, R218, R244 ;  /* 0x000000da08f4723c */ /* 0x040fec00000810f4 */
[----:B------:R-:W-:Y:S01]  /*20b20*/  HMMA.1688.F32.TF32 R8, R8, R194, R248 ;  /* 0x000000c20808723c */ /* 0x000fe200000810f8 */
[----:B-1----:R-:W5:Y:S04]  /*20b30*/  LDL.LU.64 R114, [R1+0x1268] ;  /* 0x0012680001727983 */ /* 0x002f680000300a00 */
[----:B------:R-:W5:Y:S04]  /*20b40*/  LDL.LU.64 R112, [R1+0x1260] ;  /* 0x0012600001707983 */ /* 0x000f680000300a00 */
[----:B------:R-:W5:Y:S04]  /*20b50*/  LDL.LU.64 R110, [R1+0x1258] ;  /* 0x00125800016e7983 */ /* 0x000f680000300a00 */
[----:B------:R-:W5:Y:S04]  /*20b60*/  LDL.LU.64 R108, [R1+0x1250] ;  /* 0x00125000016c7983 */ /* 0x000f680000300a00 */
[----:B------:R-:W-:Y:S04]  /*20b70*/  STL.64 [R1+0x10], R104 ;  /* 0x0000106801007387 */ /* 0x000fe80000100a00 */
[----:B------:R1:W-:Y:S04]  /*20b80*/  STL.64 [R1+0x18], R106 ;  /* 0x0000186a01007387 */ /* 0x0003e80000100a00 */
[----:B-1----:R-:W5:Y:S04]  /*20b90*/  LDL.LU.64 R106, [R1+0x1248] ;  /* 0x00124800016a7983 */ /* 0x002f680000300a00 */
        /* <DEDUP_REMOVED lines=14> */
[----:B------:R1:W-:Y:S01]  /*20c80*/  STL.64 [R1+0x318], R242 ;  /* 0x000318f201007387 */ /* 0x0003e20000100a00 */
[----:B------:R-:W-:Y:S01]  /*20c90*/  IMAD.MOV.U32 R14, RZ, RZ, R217 ;  /* 0x000000ffff0e7224 */ /* 0x000fe200078e00d9 */
[----:B------:R-:W-:-:S02]  /*20ca0*/  MOV R15, R216 ;  /* 0x000000d8000f7202 */ /* 0x000fc40000000f00 */
[----:B-1----:R-:W4:Y:S04]  /*20cb0*/  LDL.LU.64 R242, [R1+0x1208] ;  /* 0x0012080001f27983 */ /* 0x002f280000300a00 */
[----:B------:R-:W4:Y:S04]  /*20cc0*/  LDL.LU.64 R240, [R1+0x1200] ;  /* 0x0012000001f07983 */ /* 0x000f280000300a00 */
[----:B------:R-:W3:Y:S04]  /*20cd0*/  LDL.LU.64 R250, [R1+0x11f8] ;  /* 0x0011f80001fa7983 */ /* 0x000ee80000300a00 */
[----:B------:R-:W3:Y:S04]  /*20ce0*/  LDL.LU.64 R248, [R1+0x11f0] ;  /* 0x0011f00001f87983 */ /* 0x000ee80000300a00 */
[----:B------:R1:W-:Y:S04]  /*20cf0*/  STL.64 [R1+0x2a0], R8 ;  /* 0x0002a00801007387 */ /* 0x0003e80000100a00 */
[----:B------:R2:W-:Y:S01]  /*20d00*/  STL.64 [R1+0x2a8], R10 ;  /* 0x0002a80a01007387 */ /* 0x0005e20000100a00 */
[----:B-1----:R-:W-:-:S02]  /*20d10*/  IMAD.MOV.U32 R8, RZ, RZ, R2 ;  /* 0x000000ffff087224 */ /* 0x002fc400078e0002 */
[----:B------:R-:W-:Y:S01]  /*20d20*/  IMAD.MOV.U32 R9, RZ, RZ, R252 ;  /* 0x000000ffff097224 */ /* 0x000fe200078e00fc */
[----:B------:R-:W-:Y:S01]  /*20d30*/  MOV R25, R212 ;  /* 0x000000d400197202 */ /* 0x000fe20000000f00 */
[----:B--2---:R-:W-:Y:S01]  /*20d40*/  IMAD.MOV.U32 R11, RZ, RZ, R220 ;  /* 0x000000ffff0b7224 */ /* 0x004fe200078e00dc */
[----:B------:R-:W-:Y:S01]  /*20d50*/  MOV R10, R221 ;  /* 0x000000dd000a7202 */ /* 0x000fe20000000f00 */
[----:B------:R-:W-:Y:S01]  /*20d60*/  IMAD.MOV.U32 R24, RZ, RZ, R213 ;  /* 0x000000ffff187224 */ /* 0x000fe200078e00d5 */
[----:B------:R-:W2:Y:S01]  /*20d70*/  LDL.LU R2, [R1+0x11e8] ;  /* 0x0011e80001027983 */ /* 0x000ea20000300800 */
[----:B------:R-:W-:Y:S02]  /*20d80*/  IMAD.MOV.U32 R26, RZ, RZ, R209 ;  /* 0x000000ffff1a7224 */ /* 0x000fe400078e00d1 */
[----:B------:R-:W-:Y:S01]  /*20d90*/  IMAD.MOV.U32 R27, RZ, RZ, R208 ;  /* 0x000000ffff1b7224 */ /* 0x000fe200078e00d0 */
[C---:B------:R-:W-:Y:S01]  /*20da0*/  HMMA.1688.F32.TF32 R28, R4.reuse, R214, R28 ;  /* 0x000000d6041c723c */ /* 0x040fe2000008101c */
[----:B------:R-:W2:Y:S05]  /*20db0*/  LDL.LU R252, [R1+0x11e4] ;  /* 0x0011e40001fc7983 */ /* 0x000eaa0000300800 */
[C---:B------:R-:W-:Y:S06]  /*20dc0*/  HMMA.1688.F32.TF32 R220, R4.reuse, R222, R8 ;  /* 0x000000de04dc723c */ /* 0x040fec0000081008 */
[C---:B------:R-:W-:Y:S06]  /*20dd0*/  HMMA.1688.F32.TF32 R8, R4.reuse, R218, R12 ;  /* 0x000000da0408723c */ /* 0x040fec000008100c */
[C---:B------:R-:W-:Y:S11]  /*20de0*/  HMMA.1688.F32.TF32 R12, R4.reuse, R210, R24 ;  /* 0x000000d2040c723c */ /* 0x040ff60000081018 */
[----:B------:R-:W-:Y:S04]  /*20df0*/  STL.64 [R1+0x250], R220 ;  /* 0x000250dc01007387 */ /* 0x000fe80000100a00 */
[----:B------:R-:W-:Y:S04]  /*20e00*/  STL.64 [R1+0x258], R222 ;  /* 0x000258de01007387 */ /* 0x000fe80000100a00 */
[----:B------:R-:W-:Y:S04]  /*20e10*/  STL.64 [R1+0x230], R8 ;  /* 0x0002300801007387 */ /* 0x000fe80000100a00 */
[----:B------:R1:W-:Y:S02]  /*20e20*/  STL.64 [R1+0x238], R10 ;  /* 0x0002380a01007387 */ /* 0x0003e40000100a00 */
[C---:B-1----:R-:W-:Y:S02]  /*20e30*/  HMMA.1688.F32.TF32 R8, R4.reuse, R206, R16 ;  /* 0x000000ce0408723c */ /* 0x042fe40000081010 */
[----:B------:R-:W-:Y:S01]  /*20e40*/  STL.64 [R1+0x220], R28 ;  /* 0x0002201c01007387 */ /* 0x000fe20000100a00 */
[----:B------:R-:W-:Y:S01]  /*20e50*/  MOV R20, R205 ;  /* 0x000000cd00147202 */ /* 0x000fe20000000f00 */
[----:B------:R-:W-:Y:S01]  /*20e60*/  IMAD.MOV.U32 R21, RZ, RZ, R204 ;  /* 0x000000ffff157224 */ /* 0x000fe200078e00cc */
[----:B------:R-:W-:Y:S01]  /*20e70*/  MOV R23, R200 ;  /* 0x000000c800177202 */ /* 0x000fe20000000f00 */
[----:B------:R-:W-:Y:S01]  /*20e80*/  IMAD.MOV.U32 R22, RZ, RZ, R201 ;  /* 0x000000ffff167224 */ /* 0x000fe200078e00c9 */
[----:B------:R-:W-:Y:S04]  /*20e90*/  STL.64 [R1+0x228], R30 ;  /* 0x0002281e01007387 */ /* 0x000fe80000100a00 */
[----:B------:R-:W2:Y:S04]  /*20ea0*/  LDL.LU R19, [R1+0x8d4] ;  /* 0x0008d40001137983 */ /* 0x000ea80000300800 */
[----:B------:R1:W-:Y:S04]  /*20eb0*/  STL.64 [R1+0x210], R12 ;  /* 0x0002100c01007387 */ /* 0x0003e80000100a00 */
[----:B------:R-:W-:Y:S04]  /*20ec0*/  STL.64 [R1+0x218], R14 ;  /* 0x0002180e01007387 */ /* 0x000fe80000100a00 */
[----:B-1----:R-:W2:Y:S04]  /*20ed0*/  LDL.LU R12, [R1+0x8d8] ;  /* 0x0008d800010c7983 */ /* 0x002ea80000300800 */
[----:B------:R-:W-:Y:S04]  /*20ee0*/  STL.64 [R1+0x1d0], R8 ;  /* 0x0001d00801007387 */ /* 0x000fe80000100a00 */
[----:B------:R1:W-:Y:S04]  /*20ef0*/  STL.64 [R1+0x1d8], R10 ;  /* 0x0001d80a01007387 */ /* 0x0003e80000100a00 */
[----:B------:R-:W2:Y:S04]  /*20f00*/  LDL.LU R16, [R1+0x8dc] ;  /* 0x0008dc0001107983 */ /* 0x000ea80000300800 */
[----:B------:R-:W2:Y:S01]  /*20f10*/  LDL.LU R13, [R1+0x8e0] ;  /* 0x0008e000010d7983 */ /* 0x000ea20000300800 */
[----:B-1----:R-:W-:-:S15]  /*20f20*/  HMMA.1688.F32.TF32 R8, R4, R202, R20 ;  /* 0x000000ca0408723c */ /* 0x002fde0000081014 */
[----:B------:R-:W-:-:S08]  /*20f30*/  NOP ;  /* 0x0000000000007918 */ /* 0x000fd00000000000 */
[----:B------:R-:W-:Y:S04]  /*20f40*/  STL.64 [R1+0x1c0], R8 ;  /* 0x0001c00801007387 */ /* 0x000fe80000100a00 */
[----:B------:R1:W-:Y:S04]  /*20f50*/  STL.64 [R1+0x1c8], R10 ;  /* 0x0001c80a01007387 */ /* 0x0003e80000100a00 */
[----:B------:R-:W2:Y:S04]  /*20f60*/  LDL.LU R15, [R1+0x8e4] ;  /* 0x0008e400010f7983 */ /* 0x000ea80000300800 */
[----:B-1----:R-:W2:Y:S01]  /*20f70*/  LDL.LU R10, [R1+0x8e8] ;  /* 0x0008e800010a7983 */ /* 0x002ea20000300800 */
[----:B------:R-:W1:Y:S03]  /*20f80*/  S2R R217, SR_TID.X ;  /* 0x0000000000d97919 */ /* 0x000e660000002100 */
[----:B------:R-:W2:Y:S04]  /*20f90*/  LDL.LU R18, [R1+0x8ec] ;  /* 0x0008ec0001127983 */ /* 0x000ea80000300800 */
[----:B------:R-:W2:Y:S01]  /*20fa0*/  LDL.LU R17, [R1+0x8f0] ;  /* 0x0008f00001117983 */ /* 0x000ea20000300800 */
[----:B------:R-:W-:-:S03]  /*20fb0*/  UIMAD UR11, UR4, -0x20, UR7 ;  /* 0xffffffe0040b78a4 */ /* 0x000fc6000f8e0207 */
[----:B------:R-:W2:Y:S04]  /*20fc0*/  LDL.LU R14, [R1+0x8f4] ;  /* 0x0008f400010e7983 */ /* 0x000ea80000300800 */
[----:B------:R-:W2:Y:S01]  /*20fd0*/  LDL.LU R11, [R1+0x8f8] ;  /* 0x0008f800010b7983 */ /* 0x000ea20000300800 */
[----:B------:R-:W-:Y:S02]  /*20fe0*/  UIADD3 UR10, UR5, -0x2, URZ ;  /* 0xfffffffe050a7890 */ /* 0x000fe4000fffe03f */
[----:B------:R-:W-:Y:S01]  /*20ff0*/  UISETP.GT.AND UP1, UPT, UR11, URZ, UPT ;  /* 0x0000003f0b00728c */ /* 0x000fe2000bf24270 */
[----:B------:R-:W2:Y:S01]  /*21000*/  LDL.LU R21, [R1+0x900] ;  /* 0x0009000001157983 */ /* 0x000ea20000300800 */
[----:B------:R-:W-:Y:S02]  /*21010*/  UISETP.GE.AND UP0, UPT, UR4, UR10, UPT ;  /* 0x0000000a0400728c */ /* 0x000fe4000bf06270 */
[----:B------:R-:W-:Y:S01]  /*21020*/  UIADD3 UR9, UR9, 0x1, URZ ;  /* 0x0000000109097890 */ /* 0x000fe2000fffe03f */
[----:B------:R-:W2:Y:S01]  /*21030*/  LDL.LU R8, [R1+0x908] ;  /* 0x0009080001087983 */ /* 0x000ea20000300800 */
[----:B------:R-:W-:-:S02]  /*21040*/  USEL UR10, URZ, 0x4, !UP1 ;  /* 0x000000043f0a7887 */ /* 0x000fc4000c800000 */
[----:B------:R-:W-:Y:S02]  /*21050*/  UISETP.GT.AND UP1, UPT, UR9, 0x1, UPT ;  /* 0x000000010900788c */ /* 0x000fe4000bf24270 */
[----:B------:R-:W-:Y:S02]  /*21060*/  USEL UR10, UR10, URZ, !UP0 ;  /* 0x0000003f0a0a7287 */ /* 0x000fe4000c000000 */
[----:B------:R-:W-:Y:S01]  /*21070*/  USEL UR9, UR9, URZ, !UP1 ;  /* 0x0000003f09097287 */ /* 0x000fe2000c800000 */
[----:B-1----:R-:W-:-:S03]  /*21080*/  LOP3.LUT R9, R217, 0x3f, RZ, 0xc0, !PT ;  /* 0x0000003fd9097812 */ /* 0x002fc600078ec0ff */
[----:B------:R-:W-:Y:S01]  /*21090*/  ISETP.NE.U32.AND P0, PT, RZ, UR10, PT ;  /* 0x0000000aff007c0c */ /* 0x000fe2000bf05070 */
[----:B------:R-:W-:Y:S01]  /*210a0*/  ULEA UR12, UR9, UR6, 0x10 ;  /* 0x00000006090c7291 */ /* 0x000fe2000f8e803f */
[C---:B----4-:R-:W-:Y:S06]  /*210b0*/  HMMA.1688.F32.TF32 R220, R4.reuse, R194, R240 ;  /* 0x000000c204dc723c */ /* 0x050fec00000810f0 */
[----:B---3--:R-:W-:Y:S07]  /*210c0*/  HMMA.1688.F32.TF32 R208, R4, R198, R248 ;  /* 0x000000c604d0723c */ /* 0x008fee00000810f8 */
[----:B------:R-:W-:-:S04]  /*210d0*/  IMAD.SHL.U32 R5, R9, 0x4, RZ ;  /* 0x0000000409057824 */ /* 0x000fc800078e00ff */
[----:B------:R-:W-:Y:S01]  /*210e0*/  VIADD R4, R5, UR12 ;  /* 0x0000000c05047c36 */ /* 0x000fe20008000000 */
[----:B------:R-:W-:Y:S01]  /*210f0*/  BAR.SYNC.DEFER_BLOCKING 0x0 ;  /* 0x0000000000007b1d */ /* 0x000fe20000010000 */
[----:B--2---:R-:W-:-:S04]  /*21100*/  IADD3 R12, P1, R12, R0, RZ ;  /* 0x000000000c0c7210 */ /* 0x004fc80007f3e0ff */
[----:B------:R-:W-:Y:S01]  /*21110*/  IADD3.X R19, R19, R2, RZ, P1, !PT ;  /* 0x0000000213137210 */ /* 0x000fe20000ffe4ff */
[----:B------:R1:W-:Y:S01]  /*21120*/  STL [R1+0x8d8], R12 ;  /* 0x0008d80c01007387 */ /* 0x0003e20000100800 */
[----:B------:R-:W-:Y:S02]  /*21130*/  IMAD.MOV.U32 R6, RZ, RZ, R12 ;  /* 0x000000ffff067224 */ /* 0x000fe400078e000c */
[----:B------:R-:W-:Y:S01]  /*21140*/  MOV R7, R19 ;  /* 0x0000001300077202 */ /* 0x000fe20000000f00 */
[----:B------:R-:W-:Y:S04]  /*21150*/  STL [R1+0x8d4], R19 ;  /* 0x0008d41301007387 */ /* 0x000fe80000100800 */
[----:B------:R-:W2:Y:S01]  /*21160*/  LDL.LU R22, [R1+0x8fc] ;  /* 0x0008fc0001167983 */ /* 0x000ea20000300800 */
[----:B------:R-:W-:-:S03]  /*21170*/  IADD3 R13, P1, R13, R0, RZ ;  /* 0x000000000d0d7210 */ /* 0x000fc60007f3e0ff */
[----:B-1----:R-:W3:Y:S02]  /*21180*/  LDL.LU R12, [R1+0x904] ;  /* 0x00090400010c7983 */ /* 0x002ee40000300800 */
[----:B------:R-:W-:Y:S02]  /*21190*/  IMAD.X R16, R16, 0x1, R2, P1 ;  /* 0x0000000110107824 */ /* 0x000fe400008e0602 */
[----:B------:R1:W-:Y:S04]  /*211a0*/  STL [R1+0x8e0], R13 ;  /* 0x0008e00d01007387 */ /* 0x0003e80000100800 */
[----:B------:R-:W-:Y:S01]  /*211b0*/  @!PT LDS RZ, [RZ] ;  /* 0x00000000fffff984 */ /* 0x000fe20000000800 */
[----:B------:R-:W-:Y:S01]  /*211c0*/  @!PT LDS RZ, [RZ] ;  /* 0x00000000fffff984 */ /* 0x000fe20000000800 */
[----:B------:R-:W-:Y:S01]  /*211d0*/  @!PT LDS RZ, [RZ] ;  /* 0x00000000fffff984 */ /* 0x000fe20000000800 */
[----:B------:R4:W-:Y:S04]  /*211e0*/  LDGSTS.E [R4], desc[UR18][R6.64], P0 ;  /* 0x0000000006047fae */ /* 0x0009e80008121852 */
[----:B------:R1:W-:Y:S01]  /*211f0*/  STL [R1+0x8dc], R16 ;  /* 0x0008dc1001007387 */ /* 0x0003e20000100800 */
[----:B----4-:R-:W-:Y:S01]  /*21200*/  MOV R6, R13 ;  /* 0x0000000d00067202 */ /* 0x010fe20000000f00 */
[----:B------:R-:W-:-:S05]  /*21210*/  IMAD.MOV.U32 R7, RZ, RZ, R16 ;  /* 0x000000ffff077224 */ /* 0x000fca00078e0010 */
[----:B------:R4:W-:Y:S01]  /*21220*/  LDGSTS.E [R4+0x100], desc[UR18][R6.64], P0 ;  /* 0x0010000006047fae */ /* 0x0009e20008121852 */
[----:B------:R-:W-:-:S05]  /*21230*/  IADD3 R10, P2, R10, R0, RZ ;  /* 0x000000000a0a7210 */ /* 0x000fca0007f5e0ff */
[----:B------:R-:W-:Y:S01]  /*21240*/  IMAD.X R15, R15, 0x1, R2, P2 ;  /* 0x000000010f0f7824 */ /* 0x000fe200010e0602 */
[----:B------:R4:W-:Y:S04]  /*21250*/  STL [R1+0x8e8], R10 ;  /* 0x0008e80a01007387 */ /* 0x0009e80000100800 */
[----:B-1----:R-:W3:Y:S04]  /*21260*/  LDL.LU R13, [R1+0x910] ;  /* 0x00091000010d7983 */ /* 0x002ee80000300800 */
[----:B------:R1:W-:Y:S04]  /*21270*/  STL [R1+0x8e4], R15 ;  /* 0x0008e40f01007387 */ /* 0x0003e80000100800 */
[----:B------:R-:W3:Y:S01]  /*21280*/  LDL.LU R16, [R1+0x90c] ;  /* 0x00090c0001107983 */ /* 0x000ee20000300800 */
[-C--:B------:R-:W-:Y:S01]  /*21290*/  IADD3 R17, P1, R17, R0.reuse, RZ ;  /* 0x0000000011117210 */ /* 0x080fe20007f3e0ff */
[----:B----4-:R-:W-:Y:S01]  /*212a0*/  IMAD.MOV.U32 R6, RZ, RZ, R10 ;  /* 0x000000ffff067224 */ /* 0x010fe200078e000a */
[----:B------:R-:W-:Y:S01]  /*212b0*/  IADD3 R11, P2, R11, R0, RZ ;  /* 0x000000000b0b7210 */ /* 0x000fe20007f5e0ff */
[----:B------:R-:W4:Y:S02]  /*212c0*/  LDL.LU R10, [R1+0x9d8] ;  /* 0x0009d800010a7983 */ /* 0x000f240000300800 */
[----:B------:R-:W-:Y:S01]  /*212d0*/  IMAD.X R18, R18, 0x1, R2, P1 ;  /* 0x0000000112127824 */ /* 0x000fe200008e0602 */
[----:B------:R-:W-:-:S02]  /*212e0*/  MOV R7, R15 ;  /* 0x0000000f00077202 */ /* 0x000fc40000000f00 */
[----:B-1----:R-:W4:Y:S01]  /*212f0*/  LDL.LU R15, [R1+0x9e4] ;  /* 0x0009e400010f7983 */ /* 0x002f220000300800 */
[----:B------:R-:W-:-:S03]  /*21300*/  IMAD.X R14, R14, 0x1, R2, P2 ;  /* 0x000000010e0e7824 */ /* 0x000fc600010e0602 */
[----:B------:R-:W-:Y:S04]  /*21310*/  STL [R1+0x8f0], R17 ;  /* 0x0008f01101007387 */ /* 0x000fe80000100800 */
[----:B------:R1:W-:Y:S04]  /*21320*/  STL [R1+0x8ec], R18 ;  /* 0x0008ec1201007387 */ /* 0x0003e80000100800 */
[----:B------:R-:W-:Y:S04]  /*21330*/  STL [R1+0x8f8], R11 ;  /* 0x0008f80b01007387 */ /* 0x000fe80000100800 */
[----:B------:R-:W4:Y:S04]  /*21340*/  LDL.LU R20, [R1+0x9d4] ;  /* 0x0009d40001147983 */ /* 0x000f280000300800 */
[----:B------:R1:W-:Y:S04]  /*21350*/  STL [R1+0x8f4], R14 ;  /* 0x0008f40e01007387 */ /* 0x0003e80000100800 */
[----:B------:R-:W4:Y:S04]  /*21360*/  LDL.LU R19, [R1+0x9e0] ;  /* 0x0009e00001137983 */ /* 0x000f280000300800 */
[----:B------:R1:W-:Y:S01]  /*21370*/  LDGSTS.E [R4+0x200], desc[UR18][R6.64], P0 ;  /* 0x0020000006047fae */ /* 0x0003e20008121852 */
[----:B------:R-:W-:-:S02]  /*21380*/  IADD3 R21, P1, R21, R0, RZ ;  /* 0x0000000015157210 */ /* 0x000fc40007f3e0ff */
[----:B-1----:R-:W-:Y:S01]  /*21390*/  MOV R6, R17 ;  /* 0x0000001100067202 */ /* 0x002fe20000000f00 */
[----:B------:R-:W-:Y:S02]  /*213a0*/  IMAD.MOV.U32 R7, RZ, RZ, R18 ;  /* 0x000000ffff077224 */ /* 0x000fe400078e0012 */
[----:B------:R-:W4:Y:S04]  /*213b0*/  LDL.LU R18, [R1+0x9e8] ;  /* 0x0009e80001127983 */ /* 0x000f280000300800 */
[----:B------:R-:W4:Y:S04]  /*213c0*/  LDL.LU R17, [R1+0x9ec] ;  /* 0x0009ec0001117983 */ /* 0x000f280000300800 */
[----:B------:R1:W-:Y:S01]  /*213d0*/  LDGSTS.E [R4+0x300], desc[UR18][R6.64], P0 ;  /* 0x0030000006047fae */ /* 0x0003e20008121852 */
[----:B------:R-:W-:-:S02]  /*213e0*/  IADD3 R8, P2, R8, R0, RZ ;  /* 0x0000000008087210 */ /* 0x000fc40007f5e0ff */
[----:B-1----:R-:W-:Y:S01]  /*213f0*/  MOV R7, R14 ;  /* 0x0000000e00077202 */ /* 0x002fe20000000f00 */
[----:B------:R-:W-:Y:S01]  /*21400*/  IMAD.MOV.U32 R6, RZ, RZ, R11 ;  /* 0x000000ffff067224 */ /* 0x000fe200078e000b */
[----:B------:R-:W4:Y:S04]  /*21410*/  LDL.LU R14, [R1+0x9f0] ;  /* 0x0009f000010e7983 */ /* 0x000f280000300800 */
[----:B------:R-:W4:Y:S04]  /*21420*/  LDL.LU R11, [R1+0x9f4] ;  /* 0x0009f400010b7983 */ /* 0x000f280000300800 */
[----:B------:R1:W-:Y:S04]  /*21430*/  LDGSTS.E [R4+0x400], desc[UR18][R6.64], P0 ;  /* 0x0040000006047fae */ /* 0x0003e80008121852 */
[----:B------:R-:W-:Y:S01]  /*21440*/  STL [R1+0x900], R21 ;  /* 0x0009001501007387 */ /* 0x000fe20000100800 */
[----:B-1----:R-:W-:Y:S01]  /*21450*/  MOV R6, R21 ;  /* 0x0000001500067202 */ /* 0x002fe20000000f00 */
[----:B--2---:R-:W-:-:S04]  /*21460*/  IMAD.X R22, R22, 0x1, R2, P1 ;  /* 0x0000000116167824 */ /* 0x004fc800008e0602 */
[----:B------:R-:W-:Y:S02]  /*21470*/  IMAD.MOV.U32 R7, RZ, RZ, R22 ;  /* 0x000000ffff077224 */ /* 0x000fe400078e0016 */
[----:B---3--:R-:W-:Y:S01]  /*21480*/  IMAD.X R12, R12, 0x1, R2, P2 ;  /* 0x000000010c0c7824 */ /* 0x008fe200010e0602 */
[----:B------:R-:W-:Y:S04]  /*21490*/  STL [R1+0x8fc], R22 ;  /* 0x0008fc1601007387 */ /* 0x000fe80000100800 */
[----:B------:R1:W-:Y:S04]  /*214a0*/  LDGSTS.E [R4+0x500], desc[UR18][R6.64], P0 ;  /* 0x0050000006047fae */ /* 0x0003e80008121852 */
[----:B------:R-:W-:Y:S04]  /*214b0*/  STL [R1+0x908], R8 ;  /* 0x0009080801007387 */ /* 0x000fe80000100800 */
[----:B------:R2:W-:Y:S01]  /*214c0*/  STL [R1+0x904], R12 ;  /* 0x0009040c01007387 */ /* 0x0005e20000100800 */
[----:B-1----:R-:W-:Y:S01]  /*214d0*/  IMAD.MOV.U32 R6, RZ, RZ, R8 ;  /* 0x000000ffff067224 */ /* 0x002fe200078e0008 */
[----:B------:R-:W-:-:S02]  /*214e0*/  MOV R7, R12 ;  /* 0x0000000c00077202 */ /* 0x000fc40000000f00 */
[----:B--2---:R-:W2:Y:S04]  /*214f0*/  LDL.LU R12, [R1+0x9fc] ;  /* 0x0009fc00010c7983 */ /* 0x004ea80000300800 */
[----:B------:R-:W3:Y:S04]  /*21500*/  LDL.LU R8, [R1+0xa04] ;  /* 0x000a040001087983 */ /* 0x000ee80000300800 */
[----:B------:R1:W-:Y:S01]  /*21510*/  LDGSTS.E [R4+0x600], desc[UR18][R6.64], P0 ;  /* 0x0060000006047fae */ /* 0x0003e20008121852 */
[----:B------:R-:W-:-:S05]  /*21520*/  IADD3 R13, P1, R13, R0, RZ ;  /* 0x000000000d0d7210 */ /* 0x000fca0007f3e0ff */
[----:B------:R-:W-:Y:S01]  /*21530*/  IMAD.X R16, R16, 0x1, R2, P1 ;  /* 0x0000000110107824 */ /* 0x000fe200008e0602 */
[----:B------:R-:W-:Y:S04]  /*21540*/  STL [R1+0x910], R13 ;  /* 0x0009100d01007387 */ /* 0x000fe80000100800 */
[----:B------:R1:W-:Y:S02]  /*21550*/  STL [R1+0x90c], R16 ;  /* 0x00090c1001007387 */ /* 0x0003e40000100800 */
[----:B-1----:R-:W-:Y:S01]  /*21560*/  MOV R7, R16 ;  /* 0x0000001000077202 */ /* 0x002fe20000000f00 */
[----:B------:R-:W-:Y:S01]  /*21570*/  IMAD.MOV.U32 R6, RZ, RZ, R13 ;  /* 0x000000ffff067224 */ /* 0x000fe200078e000d */
[----:B------:R-:W-:Y:S01]  /*21580*/  UISETP.GT.AND UP1, UPT, UR11, 0x4, UPT ;  /* 0x000000040b00788c */ /* 0x000fe2000bf24270 */
[----:B------:R-:W3:Y:S04]  /*21590*/  LDL.LU R16, [R1+0x9f8] ;  /* 0x0009f80001107983 */ /* 0x000ee80000300800 */
[----:B------:R-:W3:Y:S01]  /*215a0*/  LDL.LU R13, [R1+0xa00] ;  /* 0x000a0000010d7983 */ /* 0x000ee20000300800 */
[----:B------:R-:W-:Y:S01]  /*215b0*/  USEL UR10, URZ, 0x4, !UP1 ;  /* 0x000000043f0a7887 */ /* 0x000fe2000c800000 */
[----:B----4-:R-:W-:-:S02]  /*215c0*/  IADD3 R10, P1, R10, R0, RZ ;  /* 0x000000000a0a7210 */ /* 0x010fc40007f3e0ff */
[----:B------:R1:W-:Y:S01]  /*215d0*/  LDGSTS.E [R4+0x700], desc[UR18][R6.64], P0 ;  /* 0x0070000006047fae */ /* 0x0003e20008121852 */
[----:B------:R-:W-:Y:S01]  /*215e0*/  USEL UR10, UR10, URZ, !UP0 ;  /* 0x0000003f0a0a7287 */ /* 0x000fe2000c000000 */
[----:B------:R-:W-:Y:S01]  /*215f0*/  IADD3 R15, P2, R15, R0, RZ ;  /* 0x000000000f0f7210 */ /* 0x000fe20007f5e0ff */
[----:B------:R-:W-:-:S04]  /*21600*/  IMAD.X R20, R20, 0x1, R2, P1 ;  /* 0x0000000114147824 */ /* 0x000fc800008e0602 */
[----:B------:R-:W-:Y:S01]  /*21610*/  ISETP.NE.U32.AND P0, PT, RZ, UR10, PT ;  /* 0x0000000aff007c0c */ /* 0x000fe2000bf05070 */
[----:B------:R4:W-:Y:S01]  /*21620*/  STL [R1+0x9d8], R10 ;  /* 0x0009d80a01007387 */ /* 0x0009e20000100800 */
[----:B------:R-:W-:-:S03]  /*21630*/  IMAD.X R19, R19, 0x1, R2, P2 ;  /* 0x0000000113137824 */ /* 0x000fc600010e0602 */
[----:B------:R-:W-:Y:S01]  /*21640*/  STL [R1+0x9d4], R20 ;  /* 0x0009d41401007387 */ /* 0x000fe20000100800 */
[----:B-1----:R-:W-:Y:S01]  /*21650*/  MOV R6, R10 ;  /* 0x0000000a00067202 */ /* 0x002fe20000000f00 */
[----:B------:R-:W-:Y:S02]  /*21660*/  IMAD.MOV.U32 R7, RZ, RZ, R20 ;  /* 0x000000ffff077224 */ /* 0x000fe400078e0014 */
[----:B------:R1:W-:Y:S04]  /*21670*/  STL [R1+0x9e4], R15 ;  /* 0x0009e40f01007387 */ /* 0x0003e80000100800 */
[----:B----4-:R-:W4:Y:S04]  /*21680*/  LDL.LU R10, [R1+0xa10] ;  /* 0x000a1000010a7983 */ /* 0x010f280000300800 */
[----:B------:R1:W-:Y:S04]  /*21690*/  LDGSTS.E [R4+0x2000], desc[UR18][R6.64], P0 ;  /* 0x0200000006047fae */ /* 0x0003e80008121852 */
[----:B------:R-:W-:Y:S01]  /*216a0*/  STL [R1+0x9e0], R19 ;  /* 0x0009e01301007387 */ /* 0x000fe20000100800 */
[----:B-1----:R-:W-:-:S03]  /*216b0*/  IMAD.MOV.U32 R6, RZ, RZ, R15 ;  /* 0x000000ffff067224 */ /* 0x002fc600078e000f */
[----:B------:R-:W4:Y:S01]  /*216c0*/  LDL.LU R15, [R1+0xa08] ;  /* 0x000a0800010f7983 */ /* 0x000f220000300800 */
[----:B------:R-:W-:Y:S02]  /*216d0*/  IADD3 R17, P1, R17, R0, RZ ;  /* 0x0000000011117210 */ /* 0x000fe40007f3e0ff */
[----:B------:R-:W-:-:S03]  /*216e0*/  MOV R7, R19 ;  /* 0x0000001300077202 */ /* 0x000fc60000000f00 */
[----:B------:R-:W-:Y:S01]  /*216f0*/  IMAD.X R18, R18, 0x1, R2, P1 ;  /* 0x0000000112127824 */ /* 0x000fe200008e0602 */
[----:B------:R1:W-:Y:S04]  /*21700*/  STL [R1+0x9ec], R17 ;  /* 0x0009ec1101007387 */ /* 0x0003e80000100800 */
[----:B------:R1:W-:Y:S01]  /*21710*/  LDGSTS.E [R4+0x2100], desc[UR18][R6.64], P0 ;  /* 0x0210000006047fae */ /* 0x0003e20008121852 */
[----:B------:R-:W-:-:S03]  /*21720*/  IADD3 R11, P2, R11, R0, RZ ;  /* 0x000000000b0b7210 */ /* 0x000fc60007f5e0ff */
[----:B------:R-:W-:Y:S02]  /*21730*/  STL [R1+0x9e8], R18 ;  /* 0x0009e81201007387 */ /* 0x000fe40000100800 */
[----:B------:R-:W-:Y:S01]  /*21740*/  IMAD.X R14, R14, 0x1, R2, P2 ;  /* 0x000000010e0e7824 */ /* 0x000fe200010e0602 */
[----:B-1----:R-:W-:Y:S01]  /*21750*/  MOV R6, R17 ;  /* 0x0000001100067202 */ /* 0x002fe20000000f00 */
[----:B------:R-:W-:Y:S04]  /*21760*/  STL [R1+0x9f4], R11 ;  /* 0x0009f40b01007387 */ /* 0x000fe80000100800 */
[----:B------:R-:W4:Y:S04]  /*21770*/  LDL.LU R17, [R1+0xa18] ;  /* 0x000a180001117983 */ /* 0x000f280000300800 */
[----:B------:R1:W-:Y:S04]  /*21780*/  STL [R1+0x9f0], R14 ;  /* 0x0009f00e01007387 */ /* 0x0003e80000100800 */
[----:B------:R-:W4:Y:S01]  /*21790*/  LDL.LU R21, [R1+0xae8] ;  /* 0x000ae80001157983 */ /* 0x000f220000300800 */
[----:B------:R-:W-:-:S03]  /*217a0*/  IMAD.MOV.U32 R7, RZ, RZ, R18 ;  /* 0x000000ffff077224 */ /* 0x000fc600078e0012 */
[----:B------:R-:W4:Y:S04]  /*217b0*/  LDL.LU R20, [R1+0xa14] ;  /* 0x000a140001147983 */ /* 0x000f280000300800 */
[----:B------:R1:W-:Y:S04]  /*217c0*/  LDGSTS.E [R4+0x2200], desc[UR18][R6.64], P0 ;  /* 0x0220000006047fae */ /* 0x0003e80008121852 */
[----:B------:R-:W4:Y:S01]  /*217d0*/  LDL.LU R22, [R1+0xae4] ;  /* 0x000ae40001167983 */ /* 0x000f220000300800 */
[----:B-1----:R-:W-:Y:S01]  /*217e0*/  MOV R7, R14 ;  /* 0x0000000e00077202 */ /* 0x002fe20000000f00 */
[----:B------:R-:W-:-:S02]  /*217f0*/  IMAD.MOV.U32 R6, RZ, RZ, R11 ;  /* 0x000000ffff067224 */ /* 0x000fc400078e000b */
[----:B------:R-:W4:Y:S04]  /*21800*/  LDL.LU R14, [R1+0xaf0] ;  /* 0x000af000010e7983 */ /* 0x000f280000300800 */
[----:B------:R-:W4:Y:S04]  /*21810*/  LDL.LU R11, [R1+0xaf8] ;  /* 0x000af800010b7983 */ /* 0x000f280000300800 */
[----:B------:R1:W-:Y:S01]  /*21820*/  LDGSTS.E [R4+0x2300], desc[UR18][R6.64], P0 ;  /* 0x0230000006047fae */ /* 0x0003e20008121852 */
[-C--:B--2---:R-:W-:Y:S02]  /*21830*/  IADD3 R12, P1, R12, R0.reuse, RZ ;  /* 0x000000000c0c7210 */ /* 0x084fe40007f3e0ff */
[----:B---3--:R-:W-:-:S03]  /*21840*/  IADD3 R8, P2, R8, R0, RZ ;  /* 0x0000000008087210 */ /* 0x008fc60007f5e0ff */
[----:B------:R2:W-:Y:S01]  /*21850*/  STL [R1+0x9fc], R12 ;  /* 0x0009fc0c01007387 */ /* 0x0005e20000100800 */
[----:B-1----:R-:W-:Y:S01]  /*21860*/  MOV R6, R12 ;  /* 0x0000000c00067202 */ /* 0x002fe20000000f00 */
[----:B------:R-:W-:-:S05]  /*21870*/  IMAD.X R16, R16, 0x1, R2, P1 ;  /* 0x0000000110107824 */ /* 0x000fca00008e0602 */
[----:B------:R-:W-:Y:S01]  /*21880*/  STL [R1+0x9f8], R16 ;  /* 0x0009f81001007387 */ /* 0x000fe20000100800 */
[----:B------:R-:W-:-:S03]  /*21890*/  IMAD.X R13, R13, 0x1, R2, P2 ;  /* 0x000000010d0d7824 */ /* 0x000fc600010e0602 */
[----:B------:R-:W-:Y:S04]  /*218a0*/  STL [R1+0xa04], R8 ;  /* 0x000a040801007387 */ /* 0x000fe80000100800 */
[----:B------:R-:W3:Y:S04]  /*218b0*/  LDL.LU R18, [R1+0xaec] ;  /* 0x000aec0001127983 */ /* 0x000ee80000300800 */
[----:B------:R1:W-:Y:S04]  /*218c0*/  STL [R1+0xa00], R13 ;  /* 0x000a000d01007387 */ /* 0x0003e80000100800 */
[----:B--2---:R-:W2:Y:S01]  /*218d0*/  LDL.LU R12, [R1+0xaf4] ;  /* 0x000af400010c7983 */ /* 0x004ea20000300800 */
[----:B------:R-:W-:-:S05]  /*218e0*/  IMAD.MOV.U32 R7, RZ, RZ, R16 ;  /* 0x000000ffff077224 */ /* 0x000fca00078e0010 */
[----:B------:R1:W-:Y:S01]  /*218f0*/  LDGSTS.E [R4+0x2400], desc[UR18][R6.64], P0 ;  /* 0x0240000006047fae */ /* 0x0003e20008121852 */
[----:B----4-:R-:W-:Y:S01]  /*21900*/  IADD3 R10, P1, R10, R0, RZ ;  /* 0x000000000a0a7210 */ /* 0x010fe20007f3e0ff */
[----:B-1----:R-:W-:Y:S01]  /*21910*/  IMAD.MOV.U32 R6, RZ, RZ, R8 ;  /* 0x000000ffff067224 */ /* 0x002fe200078e0008 */
[----:B------:R-:W-:Y:S02]  /*21920*/  MOV R7, R13 ;  /* 0x0000000d00077202 */ /* 0x000fe40000000f00 */
[----:B------:R-:W4:Y:S01]  /*21930*/  LDL.LU R13, [R1+0xb00] ;  /* 0x000b0000010d7983 */ /* 0x000f220000300800 */
[----:B------:R-:W-:-:S03]  /*21940*/  IMAD.X R15, R15, 0x1, R2, P1 ;  /* 0x000000010f0f7824 */ /* 0x000fc600008e0602 */
[----:B------:R-:W4:Y:S04]  /*21950*/  LDL.LU R8, [R1+0xb08] ;  /* 0x000b080001087983 */ /* 0x000f280000300800 */
[----:B------:R1:W-:Y:S04]  /*21960*/  LDGSTS.E [R4+0x2500], desc[UR18][R6.64], P0 ;  /* 0x0250000006047fae */ /* 0x0003e80008121852 */
[----:B------:R-:W-:Y:S04]  /*21970*/  STL [R1+0xa10], R10 ;  /* 0x000a100a01007387 */ /* 0x000fe80000100800 */
[----:B------:R1:W-:Y:S02]  /*21980*/  STL [R1+0xa08], R15 ;  /* 0x000a080f01007387 */ /* 0x0003e40000100800 */
[----:B-1----:R-:W-:-:S02]  /*21990*/  MOV R7, R15 ;  /* 0x0000000f00077202 */ /* 0x002fc40000000f00 */
[----:B------:R-:W4:Y:S01]  /*219a0*/  LDL.LU R15, [R1+0xafc] ;  /* 0x000afc00010f7983 */ /* 0x000f220000300800 */
[----:B------:R-:W-:-:S03]  /*219b0*/  UISETP.GT.AND UP1, UPT, UR11, 0x8, UPT ;  /* 0x000000080b00788c */ /* 0x000fc6000bf24270 */
[----:B------:R-:W4:Y:S01]  /*219c0*/  LDL.LU R19, [R1+0xb04] ;  /* 0x000b040001137983 */ /* 0x000f220000300800 */
[-C--:B------:R-:W-:Y:S01]  /*219d0*/  IADD3 R17, P2, R17, R0.reuse, RZ ;  /* 0x0000000011117210 */ /* 0x080fe20007f5e0ff */
[----:B------:R-:W-:Y:S01]  /*219e0*/  USEL UR10, URZ, 0x4, !UP1 ;  /* 0x000000043f0a7887 */ /* 0x000fe2000c800000 */
[----:B------:R-:W-:Y:S01]  /*219f0*/  IMAD.MOV.U32 R6, RZ, RZ, R10 ;  /* 0x000000ffff067224 */ /* 0x000fe200078e000a */
[----:B------:R-:W4:Y:S02]  /*21a00*/  LDL.LU R16, [R1+0xb10] ;  /* 0x000b100001107983 */ /* 0x000f240000300800 */
[----:B------:R-:W-:Y:S02]  /*21a10*/  USEL UR10, UR10, URZ, !UP0 ;  /* 0x0000003f0a0a7287 */ /* 0x000fe4000c000000 */
[----:B------:R1:W-:Y:S01]  /*21a20*/  LDGSTS.E [R4+0x2600], desc[UR18][R6.64], P0 ;  /* 0x0260000006047fae */ /* 0x0003e20008121852 */
[----:B------:R-:W-:-:S03]  /*21a30*/  IADD3 R21, P3, R21, R0, RZ ;  /* 0x0000000015157210 */ /* 0x000fc60007f7e0ff */
[----:B------:R-:W4:Y:S01]  /*21a40*/  LDL.LU R10, [R1+0xb18] ;  /* 0x000b1800010a7983 */ /* 0x000f220000300800 */
[----:B------:R-:W-:Y:S01]  /*21a50*/  IMAD.X R20, R20, 0x1, R2, P2 ;  /* 0x0000000114147824 */ /* 0x000fe200010e0602 */
[----:B------:R-:W-:Y:S02]  /*21a60*/  ISETP.NE.U32.AND P1, PT, RZ, UR10, PT ;  /* 0x0000000aff007c0c */ /* 0x000fe4000bf25070 */
[----:B------:R-:W-:Y:S01]  /*21a70*/  STL [R1+0xa18], R17 ;  /* 0x000a181101007387 */ /* 0x000fe20000100800 */
[----:B-1----:R-:W-:Y:S01]  /*21a80*/  MOV R6, R17 ;  /* 0x0000001100067202 */ /* 0x002fe20000000f00 */
[----:B------:R-:W-:Y:S02]  /*21a90*/  IMAD.MOV.U32 R7, RZ, RZ, R20 ;  /* 0x000000ffff077224 */ /* 0x000fe400078e0014 */
[----:B------:R1:W-:Y:S01]  /*21aa0*/  STL [R1+0xa14], R20 ;  /* 0x000a141401007387 */ /* 0x0003e20000100800 */
[----:B------:R-:W-:-:S03]  /*21ab0*/  IMAD.X R22, R22, 0x1, R2, P3 ;  /* 0x0000000116167824 */ /* 0x000fc600018e0602 */
[----:B------:R1:W-:Y:S04]  /*21ac0*/  LDGSTS.E [R4+0x2700], desc[UR18][R6.64], P0 ;  /* 0x0270000006047fae */ /* 0x0003e80008121852 */
[----:B------:R-:W-:Y:S01]  /*21ad0*/  STL [R1+0xae8], R21 ;  /* 0x000ae81501007387 */ /* 0x000fe20000100800 */
[----:B------:R-:W-:-:S03]  /*21ae0*/  IADD3 R14, P0, R14, R0, RZ ;  /* 0x000000000e0e7210 */ /* 0x000fc60007f1e0ff */
[----:B-1----:R-:W4:Y:S01]  /*21af0*/  LDL.LU R20, [R1+0xb0c] ;  /* 0x000b0c0001147983 */ /* 0x002f220000300800 */
[----:B------:R-:W-:Y:S01]  /*21b00*/  IADD3 R11, P2, R11, R0, RZ ;  /* 0x000000000b0b7210 */ /* 0x000fe20007f5e0ff */
[----:B------:R-:W-:Y:S01]  /*21b10*/  IMAD.MOV.U32 R6, RZ, RZ, R21 ;  /* 0x000000ffff067224 */ /* 0x000fe200078e0015 */
[----:B------:R-:W-:Y:S01]  /*21b20*/  MOV R7, R22 ;  /* 0x0000001600077202 */ /* 0x000fe20000000f00 */
[----:B------:R-:W-:Y:S04]  /*21b30*/  STL [R1+0xae4], R22 ;  /* 0x000ae41601007387 */ /* 0x000fe80000100800 */
[----:B------:R-:W4:Y:S04]  /*21b40*/  LDL.LU R17, [R1+0xb14] ;  /* 0x000b140001117983 */ /* 0x000f280000300800 */
[----:B------:R1:W-:Y:S04]  /*21b50*/  STL [R1+0xaf0], R14 ;  /* 0x000af00e01007387 */ /* 0x0003e80000100800 */
[----:B------:R1:W-:Y:S02]  /*21b60*/  LDGSTS.E [R4+0x4000], desc[UR18][R6.64], P1 ;  /* 0x0400000006047fae */ /* 0x0003e40008921852 */
[----:B-1----:R-:W-:Y:S01]  /*21b70*/  MOV R6, R14 ;  /* 0x0000000e00067202 */ /* 0x002fe20000000f00 */
[----:B---3--:R-:W-:-:S05]  /*21b80*/  IMAD.X R18, R18, 0x1, R2, P0 ;  /* 0x0000000112127824 */ /* 0x008fca00000e0602 */
[----:B------:R1:W-:Y:S01]  /*21b90*/  STL [R1+0xaec], R18 ;  /* 0x000aec1201007387 */ /* 0x0003e20000100800 */
[----:B--2---:R-:W-:-:S03]  /*21ba0*/  IMAD.X R12, R12, 0x1, R2, P2 ;  /* 0x000000010c0c7824 */ /* 0x004fc600010e0602 */
[----:B------:R-:W-:Y:S04]  /*21bb0*/  STL [R1+0xaf8], R11 ;  /* 0x000af80b01007387 */ /* 0x000fe80000100800 */
[----:B------:R-:W2:Y:S01]  /*21bc0*/  LDL.LU R14, [R1+0xb20] ;  /* 0x000b2000010e7983 */ /* 0x000ea20000300800 */
[----:B------:R-:W-:-:S03]  /*21bd0*/  IMAD.MOV.U32 R7, RZ, RZ, R18 ;  /* 0x000000ffff077224 */ /* 0x000fc600078e0012 */
[----:B------:R3:W-:Y:S04]  /*21be0*/  STL [R1+0xaf4], R12 ;  /* 0x000af40c01007387 */ /* 0x0007e80000100800 */
[----:B-1----:R-:W2:Y:S04]  /*21bf0*/  LDL.LU R18, [R1+0xb1c] ;  /* 0x000b1c0001127983 */ /* 0x002ea80000300800 */
[----:B------:R1:W-:Y:S01]  /*21c00*/  LDGSTS.E [R4+0x4100], desc[UR18][R6.64], P1 ;  /* 0x0410000006047fae */ /* 0x0003e20008921852 */
[-C--:B----4-:R-:W-:Y:S02]  /*21c10*/  IADD3 R13, P0, R13, R0.reuse, RZ ;  /* 0x000000000d0d7210 */ /* 0x090fe40007f1e0ff */
[----:B------:R-:W-:Y:S01]  /*21c20*/  IADD3 R8, P2, R8, R0, RZ ;  /* 0x0000000008087210 */ /* 0x000fe20007f5e0ff */
[----:B-1----:R-:W-:Y:S01]  /*21c30*/  IMAD.MOV.U32 R6, RZ, RZ, R11 ;  /* 0x000000ffff067224 */ /* 0x002fe200078e000b */
[----:B------:R-:W-:-:S02]  /*21c40*/  MOV R7, R12 ;  /* 0x0000000c00077202 */ /* 0x000fc40000000f00 */
[----:B---3--:R-:W3:Y:S04]  /*21c50*/  LDL.LU R12, [R1+0xbe8] ;  /* 0x000be800010c7983 */ /* 0x008ee80000300800 */
[----:B------:R-:W4:Y:S04]  /*21c60*/  LDL.LU R11, [R1+0xbf0] ;  /* 0x000bf000010b7983 */ /* 0x000f280000300800 */
[----:B------:R-:W-:Y:S04]  /*21c70*/  STL [R1+0xb00], R13 ;  /* 0x000b000d01007387 */ /* 0x000fe80000100800 */
[----:B------:R1:W-:Y:S01]  /*21c80*/  LDGSTS.E [R4+0x4200], desc[UR18][R6.64], P1 ;  /* 0x0420000006047fae */ /* 0x0003e20008921852 */
[----:B------:R-:W-:-:S05]  /*21c90*/  IMAD.X R15, R15, 0x1, R2, P0 ;  /* 0x000000010f0f7824 */ /* 0x000fca00000e0602 */
[----:B------:R1:W-:Y:S01]  /*21ca0*/  STL [R1+0xafc], R15 ;  /* 0x000afc0f01007387 */ /* 0x0003e20000100800 */
[----:B------:R-:W-:Y:S02]  /*21cb0*/  IMAD.X R19, R19, 0x1, R2, P2 ;  /* 0x0000000113137824 */ /* 0x000fe400010e0602 */
[----:B-1----:R-:W-:Y:S01]  /*21cc0*/  IMAD.MOV.U32 R7, RZ, RZ, R15 ;  /* 0x000000ffff077224 */ /* 0x002fe200078e000f */
[----:B------:R-:W-:Y:S01]  /*21cd0*/  STL [R1+0xb08], R8 ;  /* 0x000b080801007387 */ /* 0x000fe20000100800 */
[----:B------:R-:W-:-:S03]  /*21ce0*/  MOV R6, R13 ;  /* 0x0000000d00067202 */ /* 0x000fc60000000f00 */
[----:B------:R-:W4:Y:S04]  /*21cf0*/  LDL.LU R15, [R1+0xbe4] ;  /* 0x000be400010f7983 */ /* 0x000f280000300800 */
[----:B------:R1:W-:Y:S04]  /*21d00*/  STL [R1+0xb04], R19 ;  /* 0x000b041301007387 */ /* 0x0003e80000100800 */
[----:B------:R-:W4:Y:S01]  /*21d10*/  LDL.LU R13, [R1+0xbec] ;  /* 0x000bec00010d7983 */ /* 0x000f220000300800 */
[----:B------:R-:W-:-:S03]  /*21d20*/  IADD3 R16, P0, R16, R0, RZ ;  /* 0x0000000010107210 */ /* 0x000fc60007f1e0ff */
[----:B------:R1:W-:Y:S01]  /*21d30*/  LDGSTS.E [R4+0x4300], desc[UR18][R6.64], P1 ;  /* 0x0430000006047fae */ /* 0x0003e20008921852 */
[----:B------:R-:W-:Y:S01]  /*21d40*/  IADD3 R10, P2, R10, R0, RZ ;  /* 0x000000000a0a7210 */ /* 0x000fe20007f5e0ff */
[----:B------:R-:W-:Y:S01]  /*21d50*/  IMAD.X R20, R20, 0x1, R2, P0 ;  /* 0x0000000114147824 */ /* 0x000fe200000e0602 */
[----:B-1----:R-:W-:Y:S01]  /*21d60*/  MOV R7, R19 ;  /* 0x0000001300077202 */ /* 0x002fe20000000f00 */
[----:B------:R-:W-:Y:S01]  /*21d70*/  IMAD.MOV.U32 R6, RZ, RZ, R8 ;  /* 0x000000ffff067224 */ /* 0x000fe200078e0008 */
[----:B------:R-:W4:Y:S04]  /*21d80*/  LDL.LU R19, [R1+0xbf8] ;  /* 0x000bf80001137983 */ /* 0x000f280000300800 */
[----:B------:R-:W4:Y:S04]  /*21d90*/  LDL.LU R8, [R1+0xc00] ;  /* 0x000c000001087983 */ /* 0x000f280000300800 */
[----:B------:R-:W-:Y:S04]  /*21da0*/  STL [R1+0xb10], R16 ;  /* 0x000b101001007387 */ /* 0x000fe80000100800 */
[----:B------:R1:W-:Y:S04]  /*21db0*/  LDGSTS.E [R4+0x4400], desc[UR18][R6.64], P1 ;  /* 0x0440000006047fae */ /* 0x0003e80008921852 */
[----:B------:R1:W-:Y:S04]  /*21dc0*/  STL [R1+0xb0c], R20 ;  /* 0x000b0c1401007387 */ /* 0x0003e80000100800 */
[----:B------:R-:W-:Y:S01]  /*21dd0*/  STL [R1+0xb18], R10 ;  /* 0x000b180a01007387 */ /* 0x000fe20000100800 */
[----:B-1----:R-:W-:-:S03]  /*21de0*/  IMAD.MOV.U32 R7, RZ, RZ, R20 ;  /* 0x000000ffff077224 */ /* 0x002fc600078e0014 */
[----:B------:R-:W4:Y:S01]  /*21df0*/  LDL.LU R20, [R1+0xbf4] ;  /* 0x000bf40001147983 */ /* 0x000f220000300800 */
[----:B------:R-:W-:Y:S01]  /*21e00*/  MOV R6, R16 ;  /* 0x0000001000067202 */ /* 0x000fe20000000f00 */
[----:B------:R-:W-:-:S04]  /*21e10*/  IMAD.X R17, R17, 0x1, R2, P2 ;  /* 0x0000000111117824 */ /* 0x000fc800010e0602 */
[----:B------:R1:W-:Y:S04]  /*21e20*/  LDGSTS.E [R4+0x4500], desc[UR18][R6.64], P1 ;  /* 0x0450000006047fae */ /* 0x0003e80008921852 */
[----:B------:R1:W-:Y:S04]  /*21e30*/  STL [R1+0xb14], R17 ;  /* 0x000b141101007387 */ /* 0x0003e80000100800 */
[----:B------:R-:W4:Y:S01]  /*21e40*/  LDL.LU R16, [R1+0xbfc] ;  /* 0x000bfc0001107983 */ /* 0x000f220000300800 */
[----:B-1----:R-:W-:Y:S01]  /*21e50*/  IMAD.MOV.U32 R6, RZ, RZ, R10 ;  /* 0x000000ffff067224 */ /* 0x002fe200078e000a */
[----:B------:R-:W-:-:S02]  /*21e60*/  MOV R7, R17 ;  /* 0x0000001100077202 */ /* 0x000fc40000000f00 */
[----:B------:R-:W4:Y:S04]  /*21e70*/  LDL.LU R17, [R1+0xc08] ;  /* 0x000c080001117983 */ /* 0x000f280000300800 */
[----:B------:R-:W4:Y:S04]  /*21e80*/  LDL.LU R10, [R1+0xc10] ;  /* 0x000c1000010a7983 */ /* 0x000f280000300800 */
[----:B------:R1:W-:Y:S01]  /*21e90*/  LDGSTS.E [R4+0x4600], desc[UR18][R6.64], P1 ;  /* 0x0460000006047fae */ /* 0x0003e20008921852 */
[----:B--2---:R-:W-:-:S05]  /*21ea0*/  IADD3 R14, P0, R14, R0, RZ ;  /* 0x000000000e0e7210 */ /* 0x004fca0007f1e0ff */
[----:B------:R-:W-:Y:S01]  /*21eb0*/  IMAD.X R18, R18, 0x1, R2, P0 ;  /* 0x0000000112127824 */ /* 0x000fe200000e0602 */
[----:B------:R-:W-:Y:S04]  /*21ec0*/  STL [R1+0xb20], R14 ;  /* 0x000b200e01007387 */ /* 0x000fe80000100800 */
[----:B------:R2:W-:Y:S01]  /*21ed0*/  STL [R1+0xb1c], R18 ;  /* 0x000b1c1201007387 */ /* 0x0005e20000100800 */
[----:B-1----:R-:W-:Y:S01]  /*21ee0*/  MOV R7, R18 ;  /* 0x0000001200077202 */ /* 0x002fe20000000f00 */
[----:B------:R-:W-:Y:S01]  /*21ef0*/  IMAD.MOV.U32 R6, RZ, RZ, R14 ;  /* 0x000000ffff067224 */ /* 0x000fe200078e000e */
[----:B------:R-:W-:-:S04]  /*21f00*/  UISETP.GT.AND UP1, UPT, UR11, 0xc, UPT ;  /* 0x0000000c0b00788c */ /* 0x000fc8000bf24270 */
[----:B------:R1:W-:Y:S04]  /*21f10*/  LDGSTS.E [R4+0x4700], desc[UR18][R6.64], P1 ;  /* 0x0470000006047fae */ /* 0x0003e80008921852 */
[----:B--2---:R-:W2:Y:S04]  /*21f20*/  LDL.LU R18, [R1+0xc04] ;  /* 0x000c040001127983 */ /* 0x004ea80000300800 */
[----:B------:R-:W2:Y:S01]  /*21f30*/  LDL.LU R14, [R1+0xc0c] ;  /* 0x000c0c00010e7983 */ /* 0x000ea20000300800 */
[-C--:B---3--:R-:W-:Y:S01]  /*21f40*/  IADD3 R12, P1, R12, R0.reuse, RZ ;  /* 0x000000000c0c7210 */ /* 0x088fe20007f3e0ff */
[----:B------:R-:W-:Y:S01]  /*21f50*/  USEL UR10, URZ, 0x4, !UP1 ;  /* 0x000000043f0a7887 */ /* 0x000fe2000c800000 */
[----:B----4-:R-:W-:-:S03]  /*21f60*/  IADD3 R11, P2, R11, R0, RZ ;  /* 0x000000000b0b7210 */ /* 0x010fc60007f5e0ff */
[----:B------:R3:W-:Y:S01]  /*21f70*/  STL [R1+0xbe8], R12 ;  /* 0x000be80c01007387 */ /* 0x0007e20000100800 */
[----:B------:R-:W-:Y:S01]  /*21f80*/  USEL UR10, UR10, URZ, !UP0 ;  /* 0x0000003f0a0a7287 */ /* 0x000fe2000c000000 */
[----:B-1----:R-:W-:-:S05]  /*21f90*/  MOV R6, R12 ;  /* 0x0000000c00067202 */ /* 0x002fca0000000f00 */
[----:B------:R-:W-:Y:S01]  /*21fa0*/  ISETP.NE.U32.AND P0, PT, RZ, UR10, PT ;  /* 0x0000000aff007c0c */ /* 0x000fe2000bf05070 */
[----:B------:R-:W-:-:S05]  /*21fb0*/  IMAD.X R15, R15, 0x1, R2, P1 ;  /* 0x000000010f0f7824 */ /* 0x000fca00008e0602 */
[----:B------:R1:W-:Y:S01]  /*21fc0*/  STL [R1+0xbe4], R15 ;  /* 0x000be40f01007387 */ /* 0x0003e20000100800 */
[----:B------:R-:W-:-:S03]  /*21fd0*/  IMAD.X R13, R13, 0x1, R2, P2 ;  /* 0x000000010d0d7824 */ /* 0x000fc600010e0602 */
[----:B------:R4:W-:Y:S04]  /*21fe0*/  STL [R1+0xbf0], R11 ;  /* 0x000bf00b01007387 */ /* 0x0009e80000100800 */
[----:B---3--:R-:W3:Y:S01]  /*21ff0*/  LDL.LU R12, [R1+0xc18] ;  /* 0x000c1800010c7983 */ /* 0x008ee20000300800 */
[----:B------:R-:W-:-:S03]  /*22000*/  IMAD.MOV.U32 R7, RZ, RZ, R15 ;  /* 0x000000ffff077224 */ /* 0x000fc600078e000f */
[----:B------:R4:W-:Y:S04]  /*22010*/  STL [R1+0xbec], R13 ;  /* 0x000bec0d01007387 */ /* 0x0009e80000100800 */
[----:B-1----:R-:W3:Y:S04]  /*22020*/  LDL.LU R15, [R1+0xc14] ;  /* 0x000c1400010f7983 */ /* 0x002ee80000300800 */
[----:B------:R1:W-:Y:S01]  /*22030*/  LDGSTS.E [R4+0x6000], desc[UR18][R6.64], P0 ;  /* 0x0600000006047fae */ /* 0x0003e20008121852 */
[-C--:B------:R-:W-:Y:S02]  /*22040*/  IADD3 R19, P1, R19, R0.reuse, RZ ;  /* 0x0000000013137210 */ /* 0x080fe40007f3e0ff */
[----:B------:R-:W-:Y:S01]  /*22050*/  IADD3 R8, P2, R8, R0, RZ ;  /* 0x0000000008087210 */ /* 0x000fe20007f5e0ff */
[----:B-1----:R-:W-:Y:S01]  /*22060*/  IMAD.MOV.U32 R6, RZ, RZ, R11 ;  /* 0x000000ffff067224 */ /* 0x002fe200078e000b */
[----:B------:R-:W-:Y:S01]  /*22070*/  MOV R7, R13 ;  /* 0x0000000d00077202 */ /* 0x000fe20000000f00 */
[----:B----4-:R-:W4:Y:S04]  /*22080*/  LDL.LU R11, [R1+0xc20] ;  /* 0x000c2000010b7983 */ /* 0x010f280000300800 */
[----:B------:R-:W4:Y:S04]  /*22090*/  LDL.LU R13, [R1+0xce8] ;  /* 0x000ce800010d7983 */ /* 0x000f280000300800 */
[----:B------:R-:W-:Y:S04]  /*220a0*/  STL [R1+0xbf8], R19 ;  /* 0x000bf81301007387 */ /* 0x000fe80000100800 */
[----:B------:R1:W-:Y:S01]  /*220b0*/  LDGSTS.E [R4+0x6100], desc[UR18][R6.64], P0 ;  /* 0x0610000006047fae */ /* 0x0003e20008121852 */
[----:B------:R-:W-:-:S05]  /*220c0*/  IMAD.X R20, R20, 0x1, R2, P1 ;  /* 0x0000000114147824 */ /* 0x000fca00008e0602 */
[----:B------:R1:W-:Y:S04]  /*220d0*/  STL [R1+0xbf4], R20 ;  /* 0x000bf41401007387 */ /* 0x0003e80000100800 */
[----:B------:R-:W-:Y:S01]  /*220e0*/  STL [R1+0xc00], R8 ;  /* 0x000c000801007387 */ /* 0x000fe20000100800 */
[----:B-1----:R-:W-:Y:S01]  /*220f0*/  IMAD.MOV.U32 R7, RZ, RZ, R20 ;  /* 0x000000ffff077224 */ /* 0x002fe200078e0014 */
[----:B------:R-:W-:Y:S02]  /*22100*/  MOV R6, R19 ;  /* 0x0000001300067202 */ /* 0x000fe40000000f00 */
[----:B------:R-:W4:Y:S01]  /*22110*/  LDL.LU R20, [R1+0xc1c] ;  /* 0x000c1c0001147983 */ /* 0x000f220000300800 */
[----:B------:R-:W-:-:S03]  /*22120*/  IMAD.X R16, R16, 0x1, R2, P2 ;  /* 0x0000000110107824 */ /* 0x000fc600010e0602 */
[----:B------:R1:W-:Y:S01]  /*22130*/  LDGSTS.E [R4+0x6200], desc[UR18][R6.64], P0 ;  /* 0x0620000006047fae */ /* 0x0003e20008121852 */
[----:B------:R-:W-:-:S03]  /*22140*/  IADD3 R17, P1, R17, R0, RZ ;  /* 0x0000000011117210 */ /* 0x000fc60007f3e0ff */
[----:B------:R1:W-:Y:S01]  /*22150*/  STL [R1+0xbfc], R16 ;  /* 0x000bfc1001007387 */ /* 0x0003e20000100800 */
[----:B------:R-:W-:-:S03]  /*22160*/  IADD3 R10, P2, R10, R0, RZ ;  /* 0x000000000a0a7210 */ /* 0x000fc60007f5e0ff */
[----:B------:R-:W4:Y:S01]  /*22170*/  LDL.LU R19, [R1+0xce4] ;  /* 0x000ce40001137983 */ /* 0x000f220000300800 */
[----:B-1----:R-:W-:Y:S01]  /*22180*/  IMAD.MOV.U32 R6, RZ, RZ, R8 ;  /* 0x000000ffff067224 */ /* 0x002fe200078e0008 */
[----:B------:R-:W-:Y:S02]  /*22190*/  MOV R7, R16 ;  /* 0x0000001000077202 */ /* 0x000fe40000000f00 */
[----:B------:R-:W4:Y:S04]  /*221a0*/  LDL.LU R16, [R1+0xcf0] ;  /* 0x000cf00001107983 */ /* 0x000f280000300800 */
[----:B------:R-:W4:Y:S04]  /*221b0*/  LDL.LU R8, [R1+0xcf8] ;  /* 0x000cf80001087983 */ /* 0x000f280000300800 */
[----:B------:R-:W-:Y:S04]  /*221c0*/  STL [R1+0xc08], R17 ;  /* 0x000c081101007387 */ /* 0x000fe80000100800 */
[----:B------:R1:W-:Y:S02]  /*221d0*/  LDGSTS.E [R4+0x6300], desc[UR18][R6.64], P0 ;  /* 0x0630000006047fae */ /* 0x0003e40008121852 */
[----:B-1----:R-:W-:Y:S01]  /*221e0*/  MOV R6, R17 ;  /* 0x0000001100067202 */ /* 0x002fe20000000f00 */
[----:B--2---:R-:W-:-:S04]  /*221f0*/  IMAD.X R18, R18, 0x1, R2, P1 ;  /* 0x0000000112127824 */ /* 0x004fc800008e0602 */
[----:B------:R-:W-:Y:S01]  /*22200*/  IMAD.MOV.U32 R7, RZ, RZ, R18 ;  /* 0x000000ffff077224 */ /* 0x000fe200078e0012 */
[----:B------:R1:W-:Y:S01]  /*22210*/  STL [R1+0xc04], R18 ;  /* 0x000c041201007387 */ /* 0x0003e20000100800 */
[----:B------:R-:W-:-:S03]  /*22220*/  IMAD.X R14, R14, 0x1, R2, P2 ;  /* 0x000000010e0e7824 */ /* 0x000fc600010e0602 */
[----:B------:R-:W-:Y:S04]  /*22230*/  STL [R1+0xc10], R10 ;  /* 0x000c100a01007387 */ /* 0x000fe80000100800 */
[----:B------:R2:W-:Y:S04]  /*22240*/  LDGSTS.E [R4+0x6400], desc[UR18][R6.64], P0 ;  /* 0x0640000006047fae */ /* 0x0005e80008121852 */
[----:B-1----:R-:W4:Y:S04]  /*22250*/  LDL.LU R18, [R1+0xcec] ;  /* 0x000cec0001127983 */ /* 0x002f280000300800 */
[----:B------:R1:W-:Y:S04]  /*22260*/  STL [R1+0xc0c], R14 ;  /* 0x000c0c0e01007387 */ /* 0x0003e80000100800 */
[----:B------:R-:W4:Y:S01]  /*22270*/  LDL.LU R17, [R1+0xcf4] ;  /* 0x000cf40001117983 */ /* 0x000f220000300800 */
[----:B--2---:R-:W-:Y:S01]  /*22280*/  IMAD.MOV.U32 R6, RZ, RZ, R10 ;  /* 0x000000ffff067224 */ /* 0x004fe200078e000a */
[----:B------:R-:W-:-:S02]  /*22290*/  MOV R7, R14 ;  /* 0x0000000e00077202 */ /* 0x000fc40000000f00 */
[----:B-1----:R-:W2:Y:S04]  /*222a0*/  LDL.LU R14, [R1+0xd00] ;  /* 0x000d0000010e7983 */ /* 0x002ea80000300800 */
[----:B------:R-:W2:Y:S04]  /*222b0*/  LDL.LU R10, [R1+0xd08] ;  /* 0x000d0800010a7983 */ /* 0x000ea80000300800 */
[----:B------:R1:W-:Y:S01]  /*222c0*/  LDGSTS.E [R4+0x6500], desc[UR18][R6.64], P0 ;  /* 0x0650000006047fae */ /* 0x0003e20008121852 */
[----:B---3--:R-:W-:-:S05]  /*222d0*/  IADD3 R12, P1, R12, R0, RZ ;  /* 0x000000000c0c7210 */ /* 0x008fca0007f3e0ff */
[----:B------:R-:W-:Y:S01]  /*222e0*/  IMAD.X R15, R15, 0x1, R2, P1 ;  /* 0x000000010f0f7824 */ /* 0x000fe200008e0602 */
[----:B------:R-:W-:Y:S04]  /*222f0*/  STL [R1+0xc18], R12 ;  /* 0x000c180c01007387 */ /* 0x000fe80000100800 */
[----:B------:R3:W-:Y:S01]  /*22300*/  STL [R1+0xc14], R15 ;  /* 0x000c140f01007387 */ /* 0x0007e20000100800 */
[----:B-1----:R-:W-:Y:S01]  /*22310*/  MOV R7, R15 ;  /* 0x0000000f00077202 */ /* 0x002fe20000000f00 */
[----:B------:R-:W-:Y:S01]  /*22320*/  IMAD.MOV.U32 R6, RZ, RZ, R12 ;  /* 0x000000ffff067224 */ /* 0x000fe200078e000c */
[----:B------:R-:W-:Y:S01]  /*22330*/  UISETP.GT.AND UP1, UPT, UR11, 0x10, UPT ;  /* 0x000000100b00788c */ /* 0x000fe2000bf24270 */
[----:B---3--:R-:W3:Y:S04]  /*22340*/  LDL.LU R15, [R1+0xcfc] ;  /* 0x000cfc00010f7983 */ /* 0x008ee80000300800 */
[----:B------:R-:W3:Y:S01]  /*22350*/  LDL.LU R12, [R1+0xd04] ;  /* 0x000d0400010c7983 */ /* 0x000ee20000300800 */
[-C--:B----4-:R-:W-:Y:S01]  /*22360*/  IADD3 R11, P2, R11, R0.reuse, RZ ;  /* 0x000000000b0b7210 */ /* 0x090fe20007f5e0ff */
[----:B------:R-:W-:Y:S01]  /*22370*/  USEL UR10, URZ, 0x4, !UP1 ;  /* 0x000000043f0a7887 */ /* 0x000fe2000c800000 */
[----:B------:R-:W-:Y:S01]  /*22380*/  IADD3 R13, P3, R13, R0, RZ ;  /* 0x000000000d0d7210 */ /* 0x000fe20007f7e0ff */
[----:B------:R1:W-:Y:S02]  /*22390*/  LDGSTS.E [R4+0x6600], desc[UR18][R6.64], P0 ;  /* 0x0660000006047fae */ /* 0x0003e40008121852 */
[----:B------:R-:W-:-:S02]  /*223a0*/  USEL UR10, UR10, URZ, !UP0 ;  /* 0x0000003f0a0a7287 */ /* 0x000fc4000c000000 */
[----:B------:R4:W-:Y:S04]  /*223b0*/  STL [R1+0xc20], R11 ;  /* 0x000c200b01007387 */ /* 0x0009e80000100800 */
[----:B------:R-:W-:Y:S02]  /*223c0*/  ISETP.NE.U32.AND P1, PT, RZ, UR10, PT ;  /* 0x0000000aff007c0c */ /* 0x000fe4000bf25070 */
[----:B-1----:R-:W-:Y:S01]  /*223d0*/  MOV R6, R11 ;  /* 0x0000000b00067202 */ /* 0x002fe20000000f00 */
[----:B------:R-:W-:-:S04]  /*223e0*/  IMAD.X R20, R20, 0x1, R2, P2 ;  /* 0x0000000114147824 */ /* 0x000fc800010e0602 */
[----:B------:R-:W-:Y:S01]  /*223f0*/  IMAD.MOV.U32 R7, RZ, RZ, R20 ;  /* 0x000000ffff077224 */ /* 0x000fe200078e0014 */
[----:B------:R-:W-:Y:S04]  /*22400*/  STL [R1+0xc1c], R20 ;  /* 0x000c1c1401007387 */ /* 0x000fe80000100800 */
[----:B------:R1:W-:Y:S01]  /*22410*/  LDGSTS.E [R4+0x6700], desc[UR18][R6.64], P0 ;  /* 0x0670000006047fae */ /* 0x0003e20008121852 */
[----:B------:R-:W-:-:S03]  /*22420*/  IMAD.X R19, R19, 0x1, R2, P3 ;  /* 0x0000000113137824 */ /* 0x000fc600018e0602 */
[----:B------:R4:W-:Y:S04]  /*22430*/  STL [R1+0xce8], R13 ;  /* 0x000ce80d01007387 */ /* 0x0009e80000100800 */
[----:B------:R-:W3:Y:S01]  /*22440*/  LDL.LU R21, [R1+0xd10] ;  /* 0x000d100001157983 */ /* 0x000ee20000300800 */
[----:B------:R-:W-:-:S03]  /*22450*/  IADD3 R16, P0, R16, R0, RZ ;  /* 0x0000000010107210 */ /* 0x000fc60007f1e0ff */
[----:B------:R-:W-:Y:S01]  /*22460*/  STL [R1+0xce4], R19 ;  /* 0x000ce41301007387 */ /* 0x000fe20000100800 */
[----:B-1----:R-:W-:Y:S01]  /*22470*/  IMAD.MOV.U32 R6, RZ, RZ, R13 ;  /* 0x000000ffff067224 */ /* 0x002fe200078e000d */
[----:B------:R-:W-:Y:S02]  /*22480*/  MOV R7, R19 ;  /* 0x0000001300077202 */ /* 0x000fe40000000f00 */
[----:B----4-:R-:W4:Y:S01]  /*22490*/  LDL.LU R11, [R1+0xd18] ;  /* 0x000d1800010b7983 */ /* 0x010f220000300800 */
[----:B------:R-:W-:-:S03]  /*224a0*/  IADD3 R8, P2, R8, R0, RZ ;  /* 0x0000000008087210 */ /* 0x000fc60007f5e0ff */
[----:B------:R-:W4:Y:S04]  /*224b0*/  LDL.LU R22, [R1+0xd0c] ;  /* 0x000d0c0001167983 */ /* 0x000f280000300800 */
[----:B------:R-:W4:Y:S04]  /*224c0*/  LDL.LU R13, [R1+0xd14] ;  /* 0x000d1400010d7983 */ /* 0x000f280000300800 */
[----:B------:R1:W-:Y:S04]  /*224d0*/  LDGSTS.E [R4+0x8000], desc[UR18][R6.64], P1 ;  /* 0x0800000006047fae */ /* 0x0003e80008921852 */
[----:B------:R2:W-:Y:S01]  /*224e0*/  STL [R1+0xcf0], R16 ;  /* 0x000cf01001007387 */ /* 0x0005e20000100800 */
[----:B-1----:R-:W-:Y:S01]  /*224f0*/  MOV R6, R16 ;  /* 0x0000001000067202 */ /* 0x002fe20000000f00 */
[----:B------:R-:W-:-:S04]  /*22500*/  IMAD.X R18, R18, 0x1, R2, P0 ;  /* 0x0000000112127824 */ /* 0x000fc800000e0602 */
[----:B------:R-:W-:Y:S01]  /*22510*/  IMAD.MOV.U32 R7, RZ, RZ, R18 ;  /* 0x000000ffff077224 */ /* 0x000fe200078e0012 */
[----:B------:R-:W-:Y:S01]  /*22520*/  STL [R1+0xcec], R18 ;  /* 0x000cec1201007387 */ /* 0x000fe20000100800 */
[----:B------:R-:W-:-:S03]  /*22530*/  IMAD.X R17, R17, 0x1, R2, P2 ;  /* 0x0000000111117824 */ /* 0x000fc600010e0602 */
[----:B------:R-:W-:Y:S04]  /*22540*/  STL [R1+0xcf8], R8 ;  /* 0x000cf80801007387 */ /* 0x000fe80000100800 */
[----:B--2---:R-:W2:Y:S04]  /*22550*/  LDL.LU R16, [R1+0xd20] ;  /* 0x000d200001107983 */ /* 0x004ea80000300800 */
[----:B------:R1:W-:Y:S04]  /*22560*/  LDGSTS.E [R4+0x8100], desc[UR18][R6.64], P1 ;  /* 0x0810000006047fae */ /* 0x0003e80008921852 */
[----:B------:R1:W-:Y:S02]  /*22570*/  STL [R1+0xcf4], R17 ;  /* 0x000cf41101007387 */ /* 0x0003e40000100800 */
[----:B-1----:R-:W-:-:S02]  /*22580*/  MOV R7, R17 ;  /* 0x0000001100077202 */ /* 0x002fc40000000f00 */
[----:B------:R-:W2:Y:S01]  /*22590*/  LDL.LU R17, [R1+0xd1c] ;  /* 0x000d1c0001117983 */ /* 0x000ea20000300800 */
[-C--:B------:R-:W-:Y:S01]  /*225a0*/  IADD3 R14, P0, R14, R0.reuse, RZ ;  /* 0x000000000e0e7210 */ /* 0x080fe20007f1e0ff */
[----:B------:R-:W-:Y:S01]  /*225b0*/  IMAD.MOV.U32 R6, RZ, RZ, R8 ;  /* 0x000000ffff067224 */ /* 0x000fe200078e0008 */
[----:B------:R-:W-:Y:S01]  /*225c0*/  IADD3 R10, P2, R10, R0, RZ ;  /* 0x000000000a0a7210 */ /* 0x000fe20007f5e0ff */
[----:B------:R-:W2:Y:S04]  /*225d0*/  LDL.LU R19, [R1+0xde8] ;  /* 0x000de80001137983 */ /* 0x000ea80000300800 */
[----:B------:R-:W2:Y:S04]  /*225e0*/  LDL.LU R8, [R1+0xdf0] ;  /* 0x000df00001087983 */ /* 0x000ea80000300800 */
[----:B------:R1:W-:Y:S04]  /*225f0*/  STL [R1+0xd00], R14 ;  /* 0x000d000e01007387 */ /* 0x0003e80000100800 */
[----:B------:R1:W-:Y:S01]  /*22600*/  LDGSTS.E [R4+0x8200], desc[UR18][R6.64], P1 ;  /* 0x0820000006047fae */ /* 0x0003e20008921852 */
[----:B---3--:R-:W-:-:S02]  /*22610*/  IMAD.X R15, R15, 0x1, R2, P0 ;  /* 0x000000010f0f7824 */ /* 0x008fc400000e0602 */
[----:B------:R-:W-:-:S03]  /*22620*/  IMAD.X R12, R12, 0x1, R2, P2 ;  /* 0x000000010c0c7824 */ /* 0x000fc600010e0602 */
[----:B------:R-:W-:Y:S01]  /*22630*/  STL [R1+0xcfc], R15 ;  /* 0x000cfc0f01007387 */ /* 0x000fe20000100800 */
[----:B-1----:R-:W-:Y:S01]  /*22640*/  MOV R6, R14 ;  /* 0x0000000e00067202 */ /* 0x002fe20000000f00 */
[----:B------:R-:W-:Y:S02]  /*22650*/  IMAD.MOV.U32 R7, RZ, RZ, R15 ;  /* 0x000000ffff077224 */ /* 0x000fe400078e000f */
[----:B------:R-:W-:Y:S04]  /*22660*/  STL [R1+0xd08], R10 ;  /* 0x000d080a01007387 */ /* 0x000fe80000100800 */
[----:B------:R-:W3:Y:S04]  /*22670*/  LDL.LU R20, [R1+0xde4] ;  /* 0x000de40001147983 */ /* 0x000ee80000300800 */
[----:B------:R1:W-:Y:S04]  /*22680*/  STL [R1+0xd04], R12 ;  /* 0x000d040c01007387 */ /* 0x0003e80000100800 */
[----:B------:R-:W3:Y:S04]  /*22690*/  LDL.LU R14, [R1+0xdec] ;  /* 0x000dec00010e7983 */ /* 0x000ee80000300800 */
[----:B------:R1:W-:Y:S04]  /*226a0*/  LDGSTS.E [R4+0x8300], desc[UR18][R6.64], P1 ;  /* 0x0830000006047fae */ /* 0x0003e80008921852 */
[----:B------:R-:W3:Y:S01]  /*226b0*/  LDL.LU R18, [R1+0xdf4] ;  /* 0x000df40001127983 */ /* 0x000ee20000300800 */
[----:B-1----:R-:W-:-:S03]  /*226c0*/  MOV R7, R12 ;  /* 0x0000000c00077202 */ /* 0x002fc60000000f00 */
[----:B------:R-:W3:Y:S01]  /*226d0*/  LDL.LU R12, [R1+0xdf8] ;  /* 0x000df800010c7983 */ /* 0x000ee20000300800 */
[----:B------:R-:W-:-:S03]  /*226e0*/  IMAD.MOV.U32 R6, RZ, RZ, R10 ;  /* 0x000000ffff067224 */ /* 0x000fc600078e000a */
[----:B------:R-:W3:Y:S04]  /*226f0*/  LDL.LU R15, [R1+0xdfc] ;  /* 0x000dfc00010f7983 */ /* 0x000ee80000300800 */
[----:B------:R-:W3:Y:S01]  /*22700*/  LDL.LU R10, [R1+0xe00] ;  /* 0x000e0000010a7983 */ /* 0x000ee20000300800 */
[----:B------:R-:W-:-:S03]  /*22710*/  IADD3 R21, P0, R21, R0, RZ ;  /* 0x0000000015157210 */ /* 0x000fc60007f1e0ff */
[----:B------:R1:W-:Y:S01]  /*22720*/  LDGSTS.E [R4+0x8400], desc[UR18][R6.64], P1 ;  /* 0x0840000006047fae */ /* 0x0003e20008921852 */
[----:B----4-:R-:W-:Y:S01]  /*22730*/  IADD3 R11, P2, R11, R0, RZ ;  /* 0x000000000b0b7210 */ /* 0x010fe20007f5e0ff */
[----:B------:R-:W-:Y:S01]  /*22740*/  IMAD.X R22, R22, 0x1, R2, P0 ;  /* 0x0000000116167824 */ /* 0x000fe200000e0602 */
[----:B-1----:R-:W-:-:S03]  /*22750*/  MOV R6, R21 ;  /* 0x0000001500067202 */ /* 0x002fc60000000f00 */
[----:B------:R-:W-:Y:S02]  /*22760*/  IMAD.MOV.U32 R7, RZ, RZ, R22 ;  /* 0x000000ffff077224 */ /* 0x000fe400078e0016 */
[----:B------:R-:W-:Y:S01]  /*22770*/  IMAD.X R13, R13, 0x1, R2, P2 ;  /* 0x000000010d0d7824 */ /* 0x000fe200010e0602 */
[----:B------:R-:W-:Y:S04]  /*22780*/  STL [R1+0xd10], R21 ;  /* 0x000d101501007387 */ /* 0x000fe80000100800 */
[----:B------:R-:W-:Y:S04]  /*22790*/  STL [R1+0xd0c], R22 ;  /* 0x000d0c1601007387 */ /* 0x000fe80000100800 */
[----:B------:R1:W-:Y:S04]  /*227a0*/  LDGSTS.E [R4+0x8500], desc[UR18][R6.64], P1 ;  /* 0x0850000006047fae */ /* 0x0003e80008921852 */
[----:B------:R4:W-:Y:S04]  /*227b0*/  STL [R1+0xd18], R11 ;  /* 0x000d180b01007387 */ /* 0x0009e80000100800 */
[----:B------:R4:W-:Y:S01]  /*227c0*/  STL [R1+0xd14], R13 ;  /* 0x000d140d01007387 */ /* 0x0009e20000100800 */
[----:B-1----:R-:W-:Y:S01]  /*227d0*/  IMAD.MOV.U32 R6, RZ, RZ, R11 ;  /* 0x000000ffff067224 */ /* 0x002fe200078e000b */
[----:B------:R-:W-:-:S02]  /*227e0*/  MOV R7, R13 ;  /* 0x0000000d00077202 */ /* 0x000fc40000000f00 */
[----:B----4-:R-:W4:Y:S04]  /*227f0*/  LDL.LU R11, [R1+0xe08] ;  /* 0x000e0800010b7983 */ /* 0x010f280000300800 */
[----:B------:R-:W4:Y:S04]  /*22800*/  LDL.LU R13, [R1+0xe10] ;  /* 0x000e1000010d7983 */ /* 0x000f280000300800 */
[----:B------:R1:W-:Y:S01]  /*22810*/  LDGSTS.E [R4+0x8600], desc[UR18][R6.64], P1 ;  /* 0x0860000006047fae */ /* 0x0003e20008921852 */
[----:B--2---:R-:W-:-:S05]  /*22820*/  IADD3 R16, P0, R16, R0, RZ ;  /* 0x0000000010107210 */ /* 0x004fca0007f1e0ff */
[----:B------:R-:W-:Y:S01]  /*22830*/  STL [R1+0xd20], R16 ;  /* 0x000d201001007387 */ /* 0x000fe20000100800 */
[----:B-1----:R-:W-:Y:S02]  /*22840*/  IMAD.MOV.U32 R6, RZ, RZ, R16 ;  /* 0x000000ffff067224 */ /* 0x002fe400078e0010 */
[----:B------:R-:W-:-:S05]  /*22850*/  IMAD.X R17, R17, 0x1, R2, P0 ;  /* 0x0000000111117824 */ /* 0x000fca00000e0602 */
[----:B------:R1:W-:Y:S01]  /*22860*/  STL [R1+0xd1c], R17 ;  /* 0x000d1c1101007387 */ /* 0x0003e20000100800 */
[----:B------:R-:W-:Y:S01]  /*22870*/  MOV R7, R17 ;  /* 0x0000001100077202 */ /* 0x000fe20000000f00 */
[----:B------:R-:W-:Y:S02]  /*22880*/  UISETP.GT.AND UP1, UPT, UR11, 0x14, UPT ;  /* 0x000000140b00788c */ /* 0x000fe4000bf24270 */
[----:B-1----:R-:W2:Y:S04]  /*22890*/  LDL.LU R17, [R1+0xe04] ;  /* 0x000e040001117983 */ /* 0x002ea80000300800 */
[----:B------:R-:W2:Y:S01]  /*228a0*/  LDL.LU R16, [R1+0xe0c] ;  /* 0x000e0c0001107983 */ /* 0x000ea20000300800 */
[----:B------:R-:W-:-:S03]  /*228b0*/  USEL UR10, URZ, 0x4, !UP1 ;  /* 0x000000043f0a7887 */ /* 0x000fc6000c800000 */
[----:B------:R1:W-:Y:S01]  /*228c0*/  LDGSTS.E [R4+0x8700], desc[UR18][R6.64], P1 ;  /* 0x0870000006047fae */ /* 0x0003e20008921852 */
[----:B------:R-:W-:Y:S01]  /*228d0*/  USEL UR10, UR10, URZ, !UP0 ;  /* 0x0000003f0a0a7287 */ /* 0x000fe2000c000000 */
[----:B------:R-:W-:-:S05]  /*228e0*/  IADD3 R19, P1, R19, R0, RZ ;  /* 0x0000000013137210 */ /* 0x000fca0007f3e0ff */
[----:B------:R-:W-:Y:S02]  /*228f0*/  ISETP.NE.U32.AND P0, PT, RZ, UR10, PT ;  /* 0x0000000aff007c0c */ /* 0x000fe4000bf05070 */
[----:B------:R-:W-:Y:S01]  /*22900*/  IADD3 R8, P2, R8, R0, RZ ;  /* 0x0000000008087210 */ /* 0x000fe20007f5e0ff */
[----:B---3--:R-:W-:Y:S01]  /*22910*/  IMAD.X R20, R20, 0x1, R2, P1 ;  /* 0x0000000114147824 */ /* 0x008fe200008e0602 */
[----:B-1----:R-:W-:-:S03]  /*22920*/  MOV R6, R19 ;  /* 0x0000001300067202 */ /* 0x002fc60000000f00 */
[----:B------:R-:W-:Y:S01]  /*22930*/  IMAD.MOV.U32 R7, RZ, RZ, R20 ;  /* 0x000000ffff077224 */ /* 0x000fe200078e0014 */
[----:B------:R-:W-:Y:S01]  /*22940*/  STL [R1+0xde8], R19 ;  /* 0x000de81301007387 */ /* 0x000fe20000100800 */
[----:B------:R-:W-:-:S03]  /*22950*/  IMAD.X R14, R14, 0x1, R2, P2 ;  /* 0x000000010e0e7824 */ /* 0x000fc600010e0602 */
[----:B------:R-:W-:Y:S04]  /*22960*/  STL [R1+0xde4], R20 ;  /* 0x000de41401007387 */ /* 0x000fe80000100800 */
[----:B------:R1:W-:Y:S04]  /*22970*/  LDGSTS.E [R4+0xa000], desc[UR18][R6.64], P0 ;  /* 0x0a00000006047fae */ /* 0x0003e80008121852 */
[----:B------:R-:W-:Y:S04]  /*22980*/  STL [R1+0xdf0], R8 ;  /* 0x000df00801007387 */ /* 0x000fe80000100800 */
[----:B------:R3:W-:Y:S01]  /*22990*/  STL [R1+0xdec], R14 ;  /* 0x000dec0e01007387 */ /* 0x0007e20000100800 */
[----:B------:R-:W-:Y:S01]  /*229a0*/  IADD3 R12, P1, R12, R0, RZ ;  /* 0x000000000c0c7210 */ /* 0x000fe20007f3e0ff */
[----:B-1----:R-:W-:Y:S01]  /*229b0*/  IMAD.MOV.U32 R6, RZ, RZ, R8 ;  /* 0x000000ffff067224 */ /* 0x002fe200078e0008 */
[----:B------:R-:W-:-:S03]  /*229c0*/  MOV R7, R14 ;  /* 0x0000000e00077202 */ /* 0x000fc60000000f00 */
[----:B------:R-:W-:Y:S01]  /*229d0*/  IMAD.X R18, R18, 0x1, R2, P1 ;  /* 0x0000000112127824 */ /* 0x000fe200008e0602 */
[----:B---3--:R-:W3:Y:S01]  /*229e0*/  LDL.LU R14, [R1+0xe14] ;  /* 0x000e1400010e7983 */ /* 0x008ee20000300800 */
[----:B------:R-:W-:-:S03]  /*229f0*/  IADD3 R10, P2, R10, R0, RZ ;  /* 0x000000000a0a7210 */ /* 0x000fc60007f5e0ff */
[----:B------:R-:W3:Y:S02]  /*22a00*/  LDL.LU R8, [R1+0xe18] ;  /* 0x000e180001087983 */ /* 0x000ee40000300800 */
[----:B------:R-:W-:Y:S02]  /*22a10*/  IMAD.X R15, R15, 0x1, R2, P2 ;  /* 0x000000010f0f7824 */ /* 0x000fe400010e0602 */
[----:B------:R1:W-:Y:S04]  /*22a20*/  LDGSTS.E [R4+0xa100], desc[UR18][R6.64], P0 ;  /* 0x0a10000006047fae */ /* 0x0003e80008121852 */
[----:B------:R1:W-:Y:S04]  /*22a30*/  STL [R1+0xdf8], R12 ;  /* 0x000df80c01007387 */ /* 0x0003e80000100800 */
[----:B------:R-:W-:Y:S01]  /*22a40*/  STL [R1+0xdf4], R18 ;  /* 0x000df41201007387 */ /* 0x000fe20000100800 */
[----:B-1----:R-:W-:Y:S01]  /*22a50*/  MOV R6, R12 ;  /* 0x0000000c00067202 */ /* 0x002fe20000000f00 */
[----:B------:R-:W-:-:S02]  /*22a60*/  IMAD.MOV.U32 R7, RZ, RZ, R18 ;  /* 0x000000ffff077224 */ /* 0x000fc400078e0012 */
[----:B------:R-:W-:Y:S04]  /*22a70*/  STL [R1+0xe00], R10 ;  /* 0x000e000a01007387 */ /* 0x000fe80000100800 */
[----:B------:R-:W3:Y:S04]  /*22a80*/  LDL.LU R12, [R1+0xe20] ;  /* 0x000e2000010c7983 */ /* 0x000ee80000300800 */
[----:B------:R1:W-:Y:S04]  /*22a90*/  STL [R1+0xdfc], R15 ;  /* 0x000dfc0f01007387 */ /* 0x0003e80000100800 */
[----:B------:R1:W-:Y:S04]  /*22aa0*/  LDGSTS.E [R4+0xa200], desc[UR18][R6.64], P0 ;  /* 0x0a20000006047fae */ /* 0x0003e80008121852 */
[----:B------:R-:W3:Y:S01]  /*22ab0*/  LDL.LU R21, [R1+0xee8] ;  /* 0x000ee80001157983 */ /* 0x000ee20000300800 */
[----:B-1----:R-:W-:-:S03]  /*22ac0*/  MOV R7, R15 ;  /* 0x0000000f00077202 */ /* 0x002fc60000000f00 */
[----:B------:R-:W3:Y:S04]  /*22ad0*/  LDL.LU R15, [R1+0xe1c] ;  /* 0x000e1c00010f7983 */ /* 0x000ee80000300800 */
[----:B------:R-:W3:Y:S01]  /*22ae0*/  LDL.LU R22, [R1+0xee4] ;  /* 0x000ee40001167983 */ /* 0x000ee20000300800 */
[-C--:B----4-:R-:W-:Y:S01]  /*22af0*/  IADD3 R11, P1, R11, R0.reuse, RZ ;  /* 0x000000000b0b7210 */ /* 0x090fe20007f3e0ff */
[----:B------:R-:W-:Y:S01]  /*22b00*/  IMAD.MOV.U32 R6, RZ, RZ, R10 ;  /* 0x000000ffff067224 */ /* 0x000fe200078e000a */
[----:B------:R-:W-:Y:S01]  /*22b10*/  IADD3 R13, P2, R13, R0, RZ ;  /* 0x000000000d0d7210 */ /* 0x000fe20007f5e0ff */
[----:B------:R-:W4:Y:S04]  /*22b20*/  LDL.LU R19, [R1+0xef0] ;  /* 0x000ef00001137983 */ /* 0x000f280000300800 */
[----:B------:R-:W4:Y:S04]  /*22b30*/  LDL.LU R10, [R1+0xef8] ;  /* 0x000ef800010a7983 */ /* 0x000f280000300800 */
[----:B------:R1:W-:Y:S04]  /*22b40*/  STL [R1+0xe08], R11 ;  /* 0x000e080b01007387 */ /* 0x0003e80000100800 */
[----:B------:R1:W-:Y:S02]  /*22b50*/  LDGSTS.E [R4+0xa300], desc[UR18][R6.64], P0 ;  /* 0x0a30000006047fae */ /* 0x0003e40008121852 */
[----:B-1----:R-:W-:Y:S01]  /*22b60*/  MOV R6, R11 ;  /* 0x0000000b00067202 */ /* 0x002fe20000000f00 */
[----:B--2---:R-:W-:-:S02]  /*22b70*/  IMAD.X R17, R17, 0x1, R2, P1 ;  /* 0x0000000111117824 */ /* 0x004fc400008e0602 */
[----:B------:R-:W-:-:S03]  /*22b80*/  IMAD.X R16, R16, 0x1, R2, P2 ;  /* 0x0000000110107824 */ /* 0x000fc600010e0602 */
[----:B------:R1:W-:Y:S04]  /*22b90*/  STL [R1+0xe04], R17 ;  /* 0x000e041101007387 */ /* 0x0003e80000100800 */
[----:B------:R-:W-:Y:S04]  /*22ba0*/  STL [R1+0xe10], R13 ;  /* 0x000e100d01007387 */ /* 0x000fe80000100800 */
[----:B------:R-:W2:Y:S04]  /*22bb0*/  LDL.LU R20, [R1+0xeec] ;  /* 0x000eec0001147983 */ /* 0x000ea80000300800 */
[----:B------:R1:W-:Y:S04]  /*22bc0*/  STL [R1+0xe0c], R16 ;  /* 0x000e0c1001007387 */ /* 0x0003e80000100800 */
[----:B------:R-:W2:Y:S01]  /*22bd0*/  LDL.LU R11, [R1+0xef4] ;  /* 0x000ef400010b7983 */ /* 0x000ea20000300800 */
[----:B------:R-:W-:-:S03]  /*22be0*/  IMAD.MOV.U32 R7, RZ, RZ, R17 ;  /* 0x000000ffff077224 */ /* 0x000fc600078e0011 */
[----:B------:R-:W2:Y:S04]  /*22bf0*/  LDL.LU R18, [R1+0xefc] ;  /* 0x000efc0001127983 */ /* 0x000ea80000300800 */
[----:B------:R1:W-:Y:S04]  /*22c00*/  LDGSTS.E [R4+0xa400], desc[UR18][R6.64], P0 ;  /* 0x0a40000006047fae */ /* 0x0003e80008121852 */
[----:B-1----:R-:W2:Y:S01]  /*22c10*/  LDL.LU R17, [R1+0xf00] ;  /* 0x000f000001117983 */ /* 0x002ea20000300800 */
[----:B------:R-:W-:Y:S01]  /*22c20*/  MOV R7, R16 ;  /* 0x0000001000077202 */ /* 0x000fe20000000f00 */
[----:B------:R-:W-:-:S02]  /*22c30*/  IMAD.MOV.U32 R6, RZ, RZ, R13 ;  /* 0x000000ffff067224 */ /* 0x000fc400078e000d */
[----:B------:R-:W2:Y:S04]  /*22c40*/  LDL.LU R16, [R1+0xf04] ;  /* 0x000f040001107983 */ /* 0x000ea80000300800 */
[----:B------:R-:W2:Y:S01]  /*22c50*/  LDL.LU R13, [R1+0xf08] ;  /* 0x000f0800010d7983 */ /* 0x000ea20000300800 */
[----:B------:R-:W-:-:S03]  /*22c60*/  UISETP.GT.AND UP1, UPT, UR11, 0x18, UPT ;  /* 0x000000180b00788c */ /* 0x000fc6000bf24270 */
[----:B------:R1:W-:Y:S01]  /*22c70*/  LDGSTS.E [R4+0xa500], desc[UR18][R6.64], P0 ;  /* 0x0a50000006047fae */ /* 0x0003e20008121852 */
[----:B---3--:R-:W-:-:S05]  /*22c80*/  IADD3 R8, P1, R8, R0, RZ ;  /* 0x0000000008087210 */ /* 0x008fca0007f3e0ff */
[----:B------:R-:W-:Y:S01]  /*22c90*/  IMAD.X R14, R14, 0x1, R2, P1 ;  /* 0x000000010e0e7824 */ /* 0x000fe200008e0602 */
[----:B------:R-:W-:Y:S01]  /*22ca0*/  STL [R1+0xe18], R8 ;  /* 0x000e180801007387 */ /* 0x000fe20000100800 */
[----:B-1----:R-:W-:-:S03]  /*22cb0*/  IMAD.MOV.U32 R6, RZ, RZ, R8 ;  /* 0x000000ffff067224 */ /* 0x002fc600078e0008 */
[----:B------:R-:W-:Y:S01]  /*22cc0*/  MOV R7, R14 ;  /* 0x0000000e00077202 */ /* 0x000fe20000000f00 */
[----:B------:R1:W-:Y:S01]  /*22cd0*/  STL [R1+0xe14], R14 ;  /* 0x000e140e01007387 */ /* 0x0003e20000100800 */
[----:B------:R-:W-:-:S03]  /*22ce0*/  USEL UR10, URZ, 0x4, !UP1 ;  /* 0x000000043f0a7887 */ /* 0x000fc6000c800000 */
[----:B------:R3:W-:Y:S04]  /*22cf0*/  LDGSTS.E [R4+0xa600], desc[UR18][R6.64], P0 ;  /* 0x0a60000006047fae */ /* 0x0007e80008121852 */
[----:B-1----:R-:W2:Y:S01]  /*22d00*/  LDL.LU R14, [R1+0xf10] ;  /* 0x000f1000010e7983 */ /* 0x002ea20000300800 */
[----:B------:R-:W-:-:S03]  /*22d10*/  IADD3 R12, P2, R12, R0, RZ ;  /* 0x000000000c0c7210 */ /* 0x000fc60007f5e0ff */
[----:B------:R-:W2:Y:S04]  /*22d20*/  LDL.LU R8, [R1+0xf18] ;  /* 0x000f180001087983 */ /* 0x000ea80000300800 */
[----:B------:R-:W-:Y:S01]  /*22d30*/  STL [R1+0xe20], R12 ;  /* 0x000e200c01007387 */ /* 0x000fe20000100800 */
[----:B------:R-:W-:Y:S01]  /*22d40*/  IADD3 R21, P3, R21, R0, RZ ;  /* 0x0000000015157210 */ /* 0x000fe20007f7e0ff */
[----:B------:R-:W-:Y:S01]  /*22d50*/  USEL UR10, UR10, URZ, !UP0 ;  /* 0x0000003f0a0a7287 */ /* 0x000fe2000c000000 */
[----:B------:R-:W-:-:S03]  /*22d60*/  IMAD.X R15, R15, 0x1, R2, P2 ;  /* 0x000000010f0f7824 */ /* 0x000fc600010e0602 */
[----:B------:R-:W-:Y:S02]  /*22d70*/  IMAD.X R22, R22, 0x1, R2, P3 ;  /* 0x0000000116167824 */ /* 0x000fe400018e0602 */
[----:B------:R1:W-:Y:S01]  /*22d80*/  STL [R1+0xe1c], R15 ;  /* 0x000e1c0f01007387 */ /* 0x0003e20000100800 */
[----:B---3--:R-:W-:-:S03]  /*22d90*/  IMAD.MOV.U32 R7, RZ, RZ, R15 ;  /* 0x000000ffff077224 */ /* 0x008fc600078e000f */
[----:B------:R-:W-:Y:S01]  /*22da0*/  STL [R1+0xee8], R21 ;  /* 0x000ee81501007387 */ /* 0x000fe20000100800 */
[----:B------:R-:W-:-:S03]  /*22db0*/  MOV R6, R12 ;  /* 0x0000000c00067202 */ /* 0x000fc60000000f00 */
[----:B-1----:R-:W3:Y:S01]  /*22dc0*/  LDL.LU R15, [R1+0xf0c] ;  /* 0x000f0c00010f7983 */ /* 0x002ee20000300800 */
[----:B------:R-:W-:-:S03]  /*22dd0*/  ISETP.NE.U32.AND P1, PT, RZ, UR10, PT ;  /* 0x0000000aff007c0c */ /* 0x000fc6000bf25070 */
[----:B------:R-:W-:Y:S04]  /*22de0*/  STL [R1+0xee4], R22 ;  /* 0x000ee41601007387 */ /* 0x000fe80000100800 */
[----:B------:R-:W3:Y:S04]  /*22df0*/  LDL.LU R12, [R1+0xf14] ;  /* 0x000f1400010c7983 */ /* 0x000ee80000300800 */
[----:B------:R1:W-:Y:S01]  /*22e00*/  LDGSTS.E [R4+0xa700], desc[UR18][R6.64], P0 ;  /* 0x0a70000006047fae */ /* 0x0003e20008121852 */
[-C--:B----4-:R-:W-:Y:S02]  /*22e10*/  IADD3 R19, P0, R19, R0.reuse, RZ ;  /* 0x0000000013137210 */ /* 0x090fe40007f1e0ff */
[----:B------:R-:W-:Y:S01]  /*22e20*/  IADD3 R10, P2, R10, R0, RZ ;  /* 0x000000000a0a7210 */ /* 0x000fe20007f5e0ff */
[----:B-1----:R-:W-:Y:S01]  /*22e30*/  IMAD.MOV.U32 R6, RZ, RZ, R21 ;  /* 0x000000ffff067224 */ /* 0x002fe200078e0015 */
[----:B------:R-:W-:Y:S01]  /*22e40*/  MOV R7, R22 ;  /* 0x0000001600077202 */ /* 0x000fe20000000f00 */
[----:B------:R-:W-:Y:S04]  /*22e50*/  STL [R1+0xef0], R19 ;  /* 0x000ef01301007387 */ /* 0x000fe80000100800 */
[----:B------:R1:W-:Y:S02]  /*22e60*/  LDGSTS.E [R4+0xc000], desc[UR18][R6.64], P1 ;  /* 0x0c00000006047fae */ /* 0x0003e40008921852 */
[----:B-1----:R-:W-:Y:S01]  /*22e70*/  MOV R6, R19 ;  /* 0x0000001300067202 */ /* 0x002fe20000000f00 */
[----:B--2---:R-:W-:-:S04]  /*22e80*/  IMAD.X R20, R20, 0x1, R2, P0 ;  /* 0x0000000114147824 */ /* 0x004fc800000e0602 */
[----:B------:R-:W-:Y:S01]  /*22e90*/  IMAD.MOV.U32 R7, RZ, RZ, R20 ;  /* 0x000000ffff077224 */ /* 0x000fe200078e0014 */
[----:B------:R-:W-:Y:S01]  /*22ea0*/  STL [R1+0xeec], R20 ;  /* 0x000eec1401007387 */ /* 0x000fe20000100800 */
[----:B------:R-:W-:-:S03]  /*22eb0*/  IMAD.X R11, R11, 0x1, R2, P2 ;  /* 0x000000010b0b7824 */ /* 0x000fc600010e0602 */
[----:B------:R-:W-:Y:S04]  /*22ec0*/  STL [R1+0xef8], R10 ;  /* 0x000ef80a01007387 */ /* 0x000fe80000100800 */
[----:B------:R1:W-:Y:S04]  /*22ed0*/  LDGSTS.E [R4+0xc100], desc[UR18][R6.64], P1 ;  /* 0x0c10000006047fae */ /* 0x0003e80008921852 */
[----:B------:R2:W-:Y:S01]  /*22ee0*/  STL [R1+0xef4], R11 ;  /* 0x000ef40b01007387 */ /* 0x0005e20000100800 */
[----:B-1----:R-:W-:Y:S01]  /*22ef0*/  MOV R7, R11 ;  /* 0x0000000b00077202 */ /* 0x002fe20000000f00 */
[----:B------:R-:W-:-:S02]  /*22f00*/  IMAD.MOV.U32 R6, RZ, RZ, R10 ;  /* 0x000000ffff067224 */ /* 0x000fc400078e000a */
[----:B--2---:R-:W2:Y:S04]  /*22f10*/  LDL.LU R11, [R1+0xf1c] ;  /* 0x000f1c00010b7983 */ /* 0x004ea80000300800 */
[----:B------:R-:W4:Y:S01]  /*22f20*/  LDL.LU R10, [R1+0xf20] ;  /* 0x000f2000010a7983 */ /* 0x000f220000300800 */
[-C--:B------:R-:W-:Y:S02]  /*22f30*/  IADD3 R17, P0, R17, R0.reuse, RZ ;  /* 0x0000000011117210 */ /* 0x080fe40007f1e0ff */
[----:B------:R-:W-:Y:S01]  /*22f40*/  IADD3 R13, P2, R13, R0, RZ ;  /* 0x000000000d0d7210 */ /* 0x000fe20007f5e0ff */
[----:B------:R1:W-:Y:S02]  /*22f50*/  LDGSTS.E [R4+0xc200], desc[UR18][R6.64], P1 ;  /* 0x0c20000006047fae */ /* 0x0003e40008921852 */
[----:B------:R-:W-:-:S02]  /*22f60*/  IMAD.X R18, R18, 0x1, R2, P0 ;  /* 0x0000000112127824 */ /* 0x000fc400000e0602 */
[----:B------:R-:W-:Y:S01]  /*22f70*/  IMAD.X R16, R16, 0x1, R2, P2 ;  /* 0x0000000110107824 */ /* 0x000fe200010e0602 */
[----:B------:R-:W-:Y:S04]  /*22f80*/  STL [R1+0xf00], R17 ;  /* 0x000f001101007387 */ /* 0x000fe80000100800 */
[----:B------:R-:W-:Y:S04]  /*22f90*/  STL [R1+0xefc], R18 ;  /* 0x000efc1201007387 */ /* 0x000fe80000100800 */
[----:B------:R1:W-:Y:S04]  /*22fa0*/  STL [R1+0xf08], R13 ;  /* 0x000f080d01007387 */ /* 0x0003e80000100800 */
[----:B------:R-:W-:Y:S04]  /*22fb0*/  STL [R1+0xf04], R16 ;  /* 0x000f041001007387 */ /* 0x000fe80000100800 */
[----:B------:R-:W2:Y:S01]  /*22fc0*/  LDL.LU R24, [R1+0xfe4] ;  /* 0x000fe40001187983 */ /* 0x000ea20000300800 */
[----:B-1----:R-:W-:-:S03]  /*22fd0*/  MOV R6, R17 ;  /* 0x0000001100067202 */ /* 0x002fc60000000f00 */
[----:B------:R-:W2:Y:S01]  /*22fe0*/  LDL.LU R23, [R1+0xfe8] ;  /* 0x000fe80001177983 */ /* 0x000ea20000300800 */
[----:B------:R-:W-:-:S03]  /*22ff0*/  IMAD.MOV.U32 R7, RZ, RZ, R18 ;  /* 0x000000ffff077224 */ /* 0x000fc600078e0012 */
[----:B------:R-:W2:Y:S01]  /*23000*/  LDL.LU R22, [R1+0xfec] ;  /* 0x000fec0001167983 */ /* 0x000ea20000300800 */
[----:B------:R-:W-:-:S03]  /*23010*/  IADD3 R14, P0, R14, R0, RZ ;  /* 0x000000000e0e7210 */ /* 0x000fc60007f1e0ff */
[----:B------:R-:W2:Y:S01]  /*23020*/  LDL.LU R21, [R1+0xff0] ;  /* 0x000ff00001157983 */ /* 0x000ea20000300800 */
[----:B------:R-:W-:-:S03]  /*23030*/  IADD3 R8, P2, R8, R0, RZ ;  /* 0x0000000008087210 */ /* 0x000fc60007f5e0ff */
[----:B------:R1:W-:Y:S04]  /*23040*/  LDGSTS.E [R4+0xc300], desc[UR18][R6.64], P1 ;  /* 0x0c30000006047fae */ /* 0x0003e80008921852 */
[----:B------:R-:W2:Y:S01]  /*23050*/  LDL.LU R19, [R1+0xff8] ;  /* 0x000ff80001137983 */ /* 0x000ea20000300800 */
[----:B-1----:R-:W-:Y:S01]  /*23060*/  IMAD.MOV.U32 R6, RZ, RZ, R13 ;  /* 0x000000ffff067224 */ /* 0x002fe200078e000d */
[----:B------:R-:W-:Y:S02]  /*23070*/  MOV R7, R16 ;  /* 0x0000001000077202 */ /* 0x000fe40000000f00 */
[----:B------:R-:W2:Y:S04]  /*23080*/  LDL.LU R13, [R1+0x1000] ;  /* 0x00100000010d7983 */ /* 0x000ea80000300800 */
[----:B------:R1:W-:Y:S04]  /*23090*/  LDGSTS.E [R4+0xc400], desc[UR18][R6.64], P1 ;  /* 0x0c40000006047fae */ /* 0x0003e80008921852 */
[----:B------:R-:W-:Y:S01]  /*230a0*/  STL [R1+0xf10], R14 ;  /* 0x000f100e01007387 */ /* 0x000fe20000100800 */
[----:B---3--:R-:W-:Y:S01]  /*230b0*/  IMAD.X R15, R15, 0x1, R2, P0 ;  /* 0x000000010f0f7824 */ /* 0x008fe200000e0602 */
[----:B-1----:R-:W-:-:S03]  /*230c0*/  MOV R6, R14 ;  /* 0x0000000e00067202 */ /* 0x002fc60000000f00 */
[----:B------:R-:W-:Y:S01]  /*230d0*/  IMAD.MOV.U32 R7, RZ, RZ, R15 ;  /* 0x000000ffff077224 */ /* 0x000fe200078e000f */
[----:B------:R-:W-:Y:S01]  /*230e0*/  STL [R1+0xf0c], R15 ;  /* 0x000f0c0f01007387 */ /* 0x000fe20000100800 */
[----:B------:R-:W-:-:S03]  /*230f0*/  IMAD.X R12, R12, 0x1, R2, P2 ;  /* 0x000000010c0c7824 */ /* 0x000fc600010e0602 */
[----:B------:R-:W-:Y:S04]  /*23100*/  STL [R1+0xf18], R8 ;  /* 0x000f180801007387 */ /* 0x000fe80000100800 */
[----:B------:R-:W3:Y:S04]  /*23110*/  LDL.LU R20, [R1+0xff4] ;  /* 0x000ff40001147983 */ /* 0x000ee80000300800 */
[----:B------:R1:W-:Y:S04]  /*23120*/  STL [R1+0xf14], R12 ;  /* 0x000f140c01007387 */ /* 0x0003e80000100800 */
[----:B------:R1:W-:Y:S04]  /*23130*/  LDGSTS.E [R4+0xc500], desc[UR18][R6.64], P1 ;  /* 0x0c50000006047fae */ /* 0x0003e80008921852 */
[----:B------:R-:W3:Y:S01]  /*23140*/  LDL.LU R18, [R1+0xffc] ;  /* 0x000ffc0001127983 */ /* 0x000ee20000300800 */
[----:B-1----:R-:W-:Y:S01]  /*23150*/  MOV R7, R12 ;  /* 0x0000000c00077202 */ /* 0x002fe20000000f00 */
[----:B------:R-:W-:-:S02]  /*23160*/  IMAD.MOV.U32 R6, RZ, RZ, R8 ;  /* 0x000000ffff067224 */ /* 0x000fc400078e0008 */
[----:B------:R-:W3:Y:S04]  /*23170*/  LDL.LU R12, [R1+0x1004] ;  /* 0x00100400010c7983 */ /* 0x000ee80000300800 */
[----:B------:R-:W3:Y:S04]  /*23180*/  LDL.LU R8, [R1+0x1008] ;  /* 0x0010080001087983 */ /* 0x000ee80000300800 */
[----:B------:R-:W3:Y:S04]  /*23190*/  LDL.LU R16, [R1+0x100c] ;  /* 0x00100c0001107983 */ /* 0x000ee80000300800 */
[----:B------:R-:W3:Y:S04]  /*231a0*/  LDL.LU R15, [R1+0x1010] ;  /* 0x00101000010f7983 */ /* 0x000ee80000300800 */
[----:B------:R1:W-:Y:S01]  /*231b0*/  LDGSTS.E [R4+0xc600], desc[UR18][R6.64], P1 ;  /* 0x0c60000006047fae */ /* 0x0003e20008921852 */
[----:B----4-:R-:W-:-:S05]  /*231c0*/  IADD3 R10, P0, R10, R0, RZ ;  /* 0x000000000a0a7210 */ /* 0x010fca0007f1e0ff */
[----:B--2---:R-:W-:Y:S01]  /*231d0*/  IMAD.X R11, R11, 0x1, R2, P0 ;  /* 0x000000010b0b7824 */ /* 0x004fe200000e0602 */
[----:B------:R2:W-:Y:S01]  /*231e0*/  STL [R1+0xf20], R10 ;  /* 0x000f200a01007387 */ /* 0x0005e20000100800 */
[----:B-1----:R-:W-:-:S03]  /*231f0*/  IMAD.MOV.U32 R6, RZ, RZ, R10 ;  /* 0x000000ffff067224 */ /* 0x002fc600078e000a */
[----:B------:R1:W-:Y:S04]  /*23200*/  STL [R1+0xf1c], R11 ;  /* 0x000f1c0b01007387 */ /* 0x0003e80000100800 */
[----:B------:R-:W4:Y:S04]  /*23210*/  LDL.LU R17, [R1+0x1014] ;  /* 0x0010140001117983 */ /* 0x000f280000300800 */
[----:B--2---:R-:W2:Y:S01]  /*23220*/  LDL.LU R10, [R1+0x1018] ;  /* 0x00101800010a7983 */ /* 0x004ea20000300800 */
[----:B------:R-:W-:-:S03]  /*23230*/  MOV R7, R11 ;  /* 0x0000000b00077202 */ /* 0x000fc60000000f00 */
[----:B------:R-:W4:Y:S04]  /*23240*/  LDL.LU R14, [R1+0x101c] ;  /* 0x00101c00010e7983 */ /* 0x000f280000300800 */
[----:B-1----:R-:W4:Y:S01]  /*23250*/  LDL.LU R11, [R1+0x1020] ;  /* 0x00102000010b7983 */ /* 0x002f220000300800 */
[----:B------:R-:W-:-:S03]  /*23260*/  UISETP.GT.AND UP1, UPT, UR11, 0x1c, UPT ;  /* 0x0000001c0b00788c */ /* 0x000fc6000bf24270 */
[----:B------:R1:W-:Y:S01]  /*23270*/  LDGSTS.E [R4+0xc700], desc[UR18][R6.64], P1 ;  /* 0x0c70000006047fae */ /* 0x0003e20008921852 */
[----:B------:R-:W-:-:S04]  /*23280*/  USEL UR10, URZ, 0x4, !UP1 ;  /* 0x000000043f0a7887 */ /* 0x000fc8000c800000 */
[----:B------:R-:W-:Y:S01]  /*23290*/  USEL UR10, UR10, URZ, !UP0 ;  /* 0x0000003f0a0a7287 */ /* 0x000fe2000c000000 */
[----:B------:R-:W-:-:S05]  /*232a0*/  IADD3 R23, P1, R23, R0, RZ ;  /* 0x0000000017177210 */ /* 0x000fca0007f3e0ff */
[----:B------:R-:W-:Y:S01]  /*232b0*/  ISETP.NE.U32.AND P0, PT, RZ, UR10, PT ;  /* 0x0000000aff007c0c */ /* 0x000fe2000bf05070 */
[----:B------:R-:W-:Y:S01]  /*232c0*/  IMAD.X R24, R24, 0x1, R2, P1 ;  /* 0x0000000118187824 */ /* 0x000fe200008e0602 */
[-C--:B------:R-:W-:Y:S02]  /*232d0*/  IADD3 R21, P2, R21, R0.reuse, RZ ;  /* 0x0000000015157210 */ /* 0x080fe40007f5e0ff */
[----:B-1----:R-:W-:Y:S01]  /*232e0*/  MOV R6, R23 ;  /* 0x0000001700067202 */ /* 0x002fe20000000f00 */
[----:B------:R-:W-:Y:S02]  /*232f0*/  IMAD.MOV.U32 R7, RZ, RZ, R24 ;  /* 0x000000ffff077224 */ /* 0x000fe400078e0018 */
[----:B------:R-:W-:Y:S01]  /*23300*/  IMAD.X R22, R22, 0x1, R2, P2 ;  /* 0x0000000116167824 */ /* 0x000fe200010e0602 */
[----:B------:R-:W-:-:S05]  /*23310*/  IADD3 R19, P1, R19, R0, RZ ;  /* 0x0000000013137210 */ /* 0x000fca0007f3e0ff */
[----:B------:R1:W-:Y:S01]  /*23320*/  LDGSTS.E [R4+0xe000], desc[UR18][R6.64], P0 ;  /* 0x0e00000006047fae */ /* 0x0003e20008121852 */
[----:B------:R-:W-:-:S03]  /*23330*/  IADD3 R13, P2, R13, R0, RZ ;  /* 0x000000000d0d7210 */ /* 0x000fc60007f5e0ff */
[----:B------:R-:W-:Y:S01]  /*23340*/  STL [R1+0xfe8], R23 ;  /* 0x000fe81701007387 */ /* 0x000fe20000100800 */
[----:B-1----:R-:W-:Y:S01]  /*23350*/  IMAD.MOV.U32 R6, RZ, RZ, R21 ;  /* 0x000000ffff067224 */ /* 0x002fe200078e0015 */
[----:B------:R-:W-:Y:S02]  /*23360*/  MOV R7, R22 ;  /* 0x0000001600077202 */ /* 0x000fe40000000f00 */
[----:B------:R-:W-:Y:S04]  /*23370*/  STL [R1+0xfe4], R24 ;  /* 0x000fe41801007387 */ /* 0x000fe80000100800 */
[----:B------:R1:W-:Y:S04]  /*23380*/  LDGSTS.E [R4+0xe100], desc[UR18][R6.64], P0 ;  /* 0x0e10000006047fae */ /* 0x0003e80008121852 */
[----:B------:R-:W-:Y:S01]  /*23390*/  STL [R1+0xff0], R21 ;  /* 0x000ff01501007387 */ /* 0x000fe20000100800 */
[----:B---3--:R-:W-:Y:S01]  /*233a0*/  IMAD.X R20, R20, 0x1, R2, P1 ;  /* 0x0000000114147824 */ /* 0x008fe200008e0602 */
[----:B-1----:R-:W-:-:S02]  /*233b0*/  MOV R6, R19 ;  /* 0x0000001300067202 */ /* 0x002fc40000000f00 */
[----:B------:R-:W-:Y:S01]  /*233c0*/  STL [R1+0xfec], R22 ;  /* 0x000fec1601007387 */ /* 0x000fe20000100800 */
[----:B------:R-:W-:-:S03]  /*233d0*/  IMAD.MOV.U32 R7, RZ, RZ, R20 ;  /* 0x000000ffff077224 */ /* 0x000fc600078e0014 */
[----:B------:R1:W-:Y:S01]  /*233e0*/  STL [R1+0xff8], R19 ;  /* 0x000ff81301007387 */ /* 0x0003e20000100800 */
[----:B------:R-:W-:-:S03]  /*233f0*/  IMAD.X R18, R18, 0x1, R2, P2 ;  /* 0x0000000112127824 */ /* 0x000fc600010e0602 */
[----:B------:R-:W-:Y:S04]  /*23400*/  STL [R1+0xff4], R20 ;  /* 0x000ff41401007387 */ /* 0x000fe80000100800 */
[----:B------:R3:W-:Y:S04]  /*23410*/  STL [R1+0x1000], R13 ;  /* 0x0010000d01007387 */ /* 0x0007e80000100800 */
[----:B------:R3:W-:Y:S01]  /*23420*/  LDGSTS.E [R4+0xe200], desc[UR18][R6.64], P0 ;  /* 0x0e20000006047fae */ /* 0x0007e20008121852 */
[----:B------:R-:W-:-:S03]  /*23430*/  IADD3 R8, P1, R8, R0, RZ ;  /* 0x0000000008087210 */ /* 0x000fc60007f3e0ff */
[----:B------:R-:W-:Y:S04]  /*23440*/  STL [R1+0xffc], R18 ;  /* 0x000ffc1201007387 */ /* 0x000fe80000100800 */
[----:B-1----:R-:W4:Y:S01]  /*23450*/  LDL.LU R19, [R1+0x914] ;  /* 0x0009140001137983 */ /* 0x002f220000300800 */
[--C-:B------:R-:W-:Y:S01]  /*23460*/  IMAD.X R12, R12, 0x1, R2.reuse, P1 ;  /* 0x000000010c0c7824 */ /* 0x100fe200008e0602 */
[----:B---3--:R-:W-:Y:S01]  /*23470*/  MOV R7, R18 ;  /* 0x0000001200077202 */ /* 0x008fe20000000f00 */
[----:B------:R-:W-:Y:S01]  /*23480*/  IMAD.MOV.U32 R6, RZ, RZ, R13 ;  /* 0x000000ffff067224 */ /* 0x000fe200078e000d */
[----:B------:R-:W-:Y:S01]  /*23490*/  IADD3 R15, P2, R15, R0, RZ ;  /* 0x000000000f0f7210 */ /* 0x000fe20007f5e0ff */
[----:B------:R-:W3:Y:S04]  /*234a0*/  LDL.LU R13, [R1+0x918] ;  /* 0x00091800010d7983 */ /* 0x000ee80000300800 */
[----:B------:R1:W-:Y:S01]  /*234b0*/  LDGSTS.E [R4+0xe300], desc[UR18][R6.64], P0 ;  /* 0x0e30000006047fae */ /* 0x0003e20008121852 */
[----:B------:R-:W-:-:S03]  /*234c0*/  IMAD.X R16, R16, 0x1, R2, P2 ;  /* 0x0000000110107824 */ /* 0x000fc600010e0602 */
[----:B------:R-:W-:Y:S04]  /*234d0*/  STL [R1+0x1008], R8 ;  /* 0x0010080801007387 */ /* 0x000fe80000100800 */
[----:B------:R1:W-:Y:S02]  /*234e0*/  STL [R1+0x1004], R12 ;  /* 0x0010040c01007387 */ /* 0x0003e40000100800 */
[----:B-1----:R-:W-:Y:S01]  /*234f0*/  MOV R6, R8 ;  /* 0x0000000800067202 */ /* 0x002fe20000000f00 */
[----:B------:R-:W-:Y:S01]  /*23500*/  IMAD.MOV.U32 R7, RZ, RZ, R12 ;  /* 0x000000ffff077224 */ /* 0x000fe200078e000c */
[----:B------:R-:W-:Y:S04]  /*23510*/  STL [R1+0x1010], R15 ;  /* 0x0010100f01007387 */ /* 0x000fe80000100800 */
[----:B------:R-:W3:Y:S04]  /*23520*/  LDL.LU R12, [R1+0x920] ;  /* 0x00092000010c7983 */ /* 0x000ee80000300800 */
[----:B------:R1:W-:Y:S04]  /*23530*/  STL [R1+0x100c], R16 ;  /* 0x00100c1001007387 */ /* 0x0003e80000100800 */
[----:B------:R1:W-:Y:S04]  /*23540*/  LDGSTS.E [R4+0xe400], desc[UR18][R6.64], P0 ;  /* 0x0e40000006047fae */ /* 0x0003e80008121852 */
[----:B------:R-:W3:Y:S01]  /*23550*/  LDL.LU R8, [R1+0x928] ;  /* 0x0009280001087983 */ /* 0x000ee20000300800 */
[----:B-1----:R-:W-:-:S03]  /*23560*/  MOV R7, R16 ;  /* 0x0000001000077202 */ /* 0x002fc60000000f00 */
[----:B------:R-:W3:Y:S01]  /*23570*/  LDL.LU R16, [R1+0x91c] ;  /* 0x00091c0001107983 */ /* 0x000ee20000300800 */
[----:B------:R-:W-:-:S03]  /*23580*/  IMAD.MOV.U32 R6, RZ, RZ, R15 ;  /* 0x000000ffff067224 */ /* 0x000fc600078e000f */
[----:B------:R-:W3:Y:S04]  /*23590*/  LDL.LU R15, [R1+0x924] ;  /* 0x00092400010f7983 */ /* 0x000ee80000300800 */
[----:B------:R1:W-:Y:S01]  /*235a0*/  LDGSTS.E [R4+0xe500], desc[UR18][R6.64], P0 ;  /* 0x0e50000006047fae */ /* 0x0003e20008121852 */
[----:B--2---:R-:W-:-:S05]  /*235b0*/  IADD3 R10, P1, R10, R0, RZ ;  /* 0x000000000a0a7210 */ /* 0x004fca0007f3e0ff */
[--C-:B----4-:R-:W-:Y:S01]  /*235c0*/  IMAD.X R17, R17, 0x1, R2.reuse, P1 ;  /* 0x0000000111117824 */ /* 0x110fe200008e0602 */
[----:B------:R-:W-:Y:S01]  /*235d0*/  IADD3 R11, P2, R11, R0, RZ ;  /* 0x000000000b0b7210 */ /* 0x000fe20007f5e0ff */
[----:B------:R-:W-:Y:S02]  /*235e0*/  STL [R1+0x1018], R10 ;  /* 0x0010180a01007387 */ /* 0x000fe40000100800 */
[----:B-1----:R-:W-:Y:S02]  /*235f0*/  IMAD.MOV.U32 R7, RZ, RZ, R17 ;  /* 0x000000ffff077224 */ /* 0x002fe400078e0011 */
[----:B------:R-:W-:Y:S01]  /*23600*/  IMAD.X R14, R14, 0x1, R2, P2 ;  /* 0x000000010e0e7824 */ /* 0x000fe200010e0602 */
[----:B------:R1:W-:Y:S04]  /*23610*/  STL [R1+0x1014], R17 ;  /* 0x0010141101007387 */ /* 0x0003e80000100800 */
[----:B------:R-:W-:Y:S01]  /*23620*/  STL [R1+0x1020], R11 ;  /* 0x0010200b01007387 */ /* 0x000fe20000100800 */
[----:B------:R-:W-:-:S03]  /*23630*/  MOV R6, R10 ;  /* 0x0000000a00067202 */ /* 0x000fc60000000f00 */
[----:B-1----:R-:W2:Y:S04]  /*23640*/  LDL.LU R17, [R1+0x930] ;  /* 0x0009300001117983 */ /* 0x002ea80000300800 */
[----:B------:R1:W-:Y:S04]  /*23650*/  STL [R1+0x101c], R14 ;  /* 0x00101c0e01007387 */ /* 0x0003e80000100800 */
[----:B------:R-:W4:Y:S04]  /*23660*/  LDL.LU R10, [R1+0x938] ;  /* 0x00093800010a7983 */ /* 0x000f280000300800 */
[----:B------:R-:W4:Y:S04]  /*23670*/  LDL.LU R18, [R1+0x92c] ;  /* 0x00092c0001127983 */ /* 0x000f280000300800 */
[----:B------:R1:W-:Y:S02]  /*23680*/  LDGSTS.E [R4+0xe600], desc[UR18][R6.64], P0 ;  /* 0x0e60000006047fae */ /* 0x0003e40008121852 */
[----:B-1----:R-:W-:-:S02]  /*23690*/  MOV R7, R14 ;  /* 0x0000000e00077202 */ /* 0x002fc40000000f00 */
[----:B------:R-:W4:Y:S01]  /*236a0*/  LDL.LU R14, [R1+0x934] ;  /* 0x00093400010e7983 */ /* 0x000f220000300800 */
[----:B------:R-:W-:Y:S01]  /*236b0*/  UISETP.GT.AND UP1, UPT, UR11, 0x1, UPT ;  /* 0x000000010b00788c */ /* 0x000fe2000bf24270 */
[----:B------:R-:W-:Y:S02]  /*236c0*/  IMAD.MOV.U32 R6, RZ, RZ, R11 ;  /* 0x000000ffff067224 */ /* 0x000fe400078e000b */
[----:B------:R-:W4:Y:S01]  /*236d0*/  LDL.LU R21, [R1+0x940] ;  /* 0x0009400001157983 */ /* 0x000f220000300800 */
[----:B------:R-:W-:-:S03]  /*236e0*/  USEL UR10, URZ, 0x4, !UP1 ;  /* 0x000000043f0a7887 */ /* 0x000fc6000c800000 */
[----:B------:R1:W-:Y:S01]  /*236f0*/  LDGSTS.E [R4+0xe700], desc[UR18][R6.64], P0 ;  /* 0x0e70000006047fae */ /* 0x0003e20008121852 */
[----:B------:R-:W-:-:S03]  /*23700*/  USEL UR10, UR10, URZ, !UP0 ;  /* 0x0000003f0a0a7287 */ /* 0x000fc6000c000000 */
[----:B------:R-:W4:Y:S03]  /*23710*/  LDL.LU R11, [R1+0x948] ;  /* 0x00094800010b7983 */ /* 0x000f260000300800 */
[----:B------:R-:W-:Y:S02]  /*23720*/  ISETP.NE.U32.AND P0, PT, RZ, UR10, PT ;  /* 0x0000000aff007c0c */ /* 0x000fe4000bf05070 */
[----:B-1----:R-:W-:-:S05]  /*23730*/  LOP3.LUT R4, R5, 0x20, RZ, 0x3c, !PT ;  /* 0x0000002005047812 */ /* 0x002fca00078e3cff */
[----:B------:R-:W-:Y:S01]  /*23740*/  VIADD R4, R4, UR12 ;  /* 0x0000000c04047c36 */ /* 0x000fe20008000000 */
[----:B---3--:R-:W-:-:S05]  /*23750*/  IADD3 R13, P1, R13, R0, RZ ;  /* 0x000000000d0d7210 */ /* 0x008fca0007f3e0ff */
[----:B------:R-:W-:Y:S01]  /*23760*/  IMAD.X R19, R19, 0x1, R2, P1 ;  /* 0x0000000113137824 */ /* 0x000fe200008e0602 */
[----:B------:R1:W-:Y:S01]  /*23770*/  STL [R1+0x918], R13 ;  /* 0x0009180d01007387 */ /* 0x0003e20000100800 */
[----:B------:R-:W-:Y:S02]  /*23780*/  MOV R6, R13 ;  /* 0x0000000d00067202 */ /* 0x000fe40000000f00 */
[----:B------:R-:W-:Y:S01]  /*23790*/  IMAD.MOV.U32 R7, RZ, RZ, R19 ;  /* 0x000000ffff077224 */ /* 0x000fe200078e0013 */
[----:B------:R-:W-:Y:S04]  /*237a0*/  STL [R1+0x914], R19 ;  /* 0x0009141301007387 */ /* 0x000fe80000100800 */
[----:B------:R-:W3:Y:S04]  /*237b0*/  LDL.LU R22, [R1+0x93c] ;  /* 0x00093c0001167983 */ /* 0x000ee80000300800 */
[----:B-1----:R-:W3:Y:S01]  /*237c0*/  LDL.LU R13, [R1+0x944] ;  /* 0x00094400010d7983 */ /* 0x002ee20000300800 */
[----:B------:R-:W-:-:S03]  /*237d0*/  IADD3 R12, P1, R12, R0, RZ ;  /* 0x000000000c0c7210 */ /* 0x000fc60007f3e0ff */
[----:B------:R1:W-:Y:S04]  /*237e0*/  LDGSTS.E [R4+0x800], desc[UR18][R6.64], P0 ;  /* 0x0080000006047fae */ /* 0x0003e80008121852 */
[----:B------:R1:W-:Y:S01]  /*237f0*/  STL [R1+0x920], R12 ;  /* 0x0009200c01007387 */ /* 0x0003e20000100800 */
[----:B------:R-:W-:Y:S01]  /*23800*/  IADD3 R8, P2, R8, R0, RZ ;  /* 0x0000000008087210 */ /* 0x000fe20007f5e0ff */
[----:B-1----:R-:W-:Y:S02]  /*23810*/  IMAD.MOV.U32 R6, RZ, RZ, R12 ;  /* 0x000000ffff067224 */ /* 0x002fe400078e000c */
[----:B------:R-:W-:Y:S01]  /*23820*/  IMAD.X R16, R16, 0x1, R2, P1 ;  /* 0x0000000110107824 */ /* 0x000fe200008e0602 */
[----:B------:R-:W-:-:S04]  /*23830*/  IADD3.X R15, R15, R2, RZ, P2, !PT ;  /* 0x000000020f0f7210 */ /* 0x000fc800017fe4ff */
[----:B------:R1:W-:Y:S04]  /*23840*/  STL [R1+0x91c], R16 ;  /* 0x00091c1001007387 */ /* 0x0003e80000100800 */
[----:B------:R1:W-:Y:S04]  /*23850*/  STL [R1+0x928], R8 ;  /* 0x0009280801007387 */ /* 0x0003e80000100800 */
[----:B------:R-:W3:Y:S01]  /*23860*/  LDL.LU R12, [R1+0x950] ;  /* 0x00095000010c7983 */ /* 0x000ee20000300800 */
[----:B------:R-:W-:-:S03]  /*23870*/  IMAD.MOV.U32 R7, RZ, RZ, R16 ;  /* 0x000000ffff077224 */ /* 0x000fc600078e0010 */
[----:B------:R1:W-:Y:S04]  /*23880*/  STL [R1+0x924], R15 ;  /* 0x0009240f01007387 */ /* 0x0003e80000100800 */
[----:B-1----:R-:W3:Y:S04]  /*23890*/  LDL.LU R16, [R1+0x94c] ;  /* 0x00094c0001107983 */ /* 0x002ee80000300800 */
[----:B------:R1:W-:Y:S02]  /*238a0*/  LDGSTS.E [R4+0x900], desc[UR18][R6.64], P0 ;  /* 0x0090000006047fae */ /* 0x0003e40008121852 */
[----:B-1----:R-:W-:Y:S01]  /*238b0*/  MOV R6, R8 ;  /* 0x0000000800067202 */ /* 0x002fe20000000f00 */
[----:B------:R-:W-:Y:S01]  /*238c0*/  IMAD.MOV.U32 R7, RZ, RZ, R15 ;  /* 0x000000ffff077224 */ /* 0x000fe200078e000f */
[----:B------:R-:W3:Y:S04]  /*238d0*/  LDL.LU R8, [R1+0xa20] ;  /* 0x000a200001087983 */ /* 0x000ee80000300800 */
[----:B------:R-:W3:Y:S04]  /*238e0*/  LDL.LU R15, [R1+0xa28] ;  /* 0x000a2800010f7983 */ /* 0x000ee80000300800 */
[----:B------:R1:W-:Y:S01]  /*238f0*/  LDGSTS.E [R4+0xa00], desc[UR18][R6.64], P0 ;  /* 0x00a0000006047fae */ /* 0x0003e20008121852 */
[----:B--2---:R-:W-:-:S05]  /*23900*/  IADD3 R17, P1, R17, R0, RZ ;  /* 0x0000000011117210 */ /* 0x004fca0007f3e0ff */
[----:B------:R-:W-:Y:S01]  /*23910*/  STL [R1+0x930], R17 ;  /* 0x0009301101007387 */ /* 0x000fe20000100800 */
[----:B----4-:R-:W-:Y:S01]  /*23920*/  IADD3 R10, P2, R10, R0, RZ ;  /* 0x000000000a0a7210 */ /* 0x010fe20007f5e0ff */
[----:B------:R-:W-:-:S05]  /*23930*/  IMAD.X R18, R18, 0x1, R2, P1 ;  /* 0x0000000112127824 */ /* 0x000fca00008e0602 */
[----:B------:R2:W-:Y:S04]  /*23940*/  STL [R1+0x92c], R18 ;  /* 0x00092c1201007387 */ /* 0x0005e80000100800 */
[----:B------:R-:W-:Y:S04]  /*23950*/  STL [R1+0x938], R10 ;  /* 0x0009380a01007387 */ /* 0x000fe80000100800 */
[----:B------:R-:W4:Y:S01]  /*23960*/  LDL.LU R20, [R1+0xa1c] ;  /* 0x000a1c0001147983 */ /* 0x000f220000300800 */
[----:B------:R-:W-:-:S05]  /*23970*/  IADD3.X R14, R14, R2, RZ, P2, !PT ;  /* 0x000000020e0e7210 */ /* 0x000fca00017fe4ff */
[----:B------:R2:W-:Y:S04]  /*23980*/  STL [R1+0x934], R14 ;  /* 0x0009340e01007387 */ /* 0x0005e80000100800 */
[----:B------:R-:W4:Y:S01]  /*23990*/  LDL.LU R19, [R1+0xa24] ;  /* 0x000a240001137983 */ /* 0x000f220000300800 */
[----:B-1----:R-:W-:Y:S02]  /*239a0*/  IMAD.MOV.U32 R6, RZ, RZ, R17 ;  /* 0x000000ffff067224 */ /* 0x002fe400078e0011 */
[----:B------:R-:W-:Y:S02]  /*239b0*/  IMAD.MOV.U32 R7, RZ, RZ, R18 ;  /* 0x000000ffff077224 */ /* 0x000fe400078e0012 */
[----:B--2---:R-:W2:Y:S01]  /*239c0*/  LDL.LU R18, [R1+0xa2c] ;  /* 0x000a2c0001127983 */ /* 0x004ea20000300800 */
[----:B------:R-:W-:-:S03]  /*239d0*/  IADD3 R21, P1, R21, R0, RZ ;  /* 0x0000000015157210 */ /* 0x000fc60007f3e0ff */
[----:B------:R-:W2:Y:S04]  /*239e0*/  LDL.LU R17, [R1+0xa30] ;  /* 0x000a300001117983 */ /* 0x000ea80000300800 */
[----:B------:R1:W-:Y:S01]  /*239f0*/  LDGSTS.E [R4+0xb00], desc[UR18][R6.64], P0 ;  /* 0x00b0000006047fae */ /* 0x0003e20008121852 */
[----:B------:R-:W-:Y:S01]  /*23a00*/  IADD3 R11, P2, R11, R0, RZ ;  /* 0x000000000b0b7210 */ /* 0x000fe20007f5e0ff */
[----:B-1----:R-:W-:Y:S01]  /*23a10*/  IMAD.MOV.U32 R7, RZ, RZ, R14 ;  /* 0x000000ffff077224 */ /* 0x002fe200078e000e */
[----:B------:R-:W-:Y:S01]  /*23a20*/  MOV R6, R10 ;  /* 0x0000000a00067202 */ /* 0x000fe20000000f00 */
[----:B------:R-:W2:Y:S04]  /*23a30*/  LDL.LU R14, [R1+0xa34] ;  /* 0x000a3400010e7983 */ /* 0x000ea80000300800 */
[----:B------:R-:W2:Y:S04]  /*23a40*/  LDL.LU R10, [R1+0xa38] ;  /* 0x000a3800010a7983 */ /* 0x000ea80000300800 */
[----:B------:R1:W-:Y:S04]  /*23a50*/  LDGSTS.E [R4+0xc00], desc[UR18][R6.64], P0 ;  /* 0x00c0000006047fae */ /* 0x0003e80008121852 */
[----:B------:R-:W-:Y:S01]  /*23a60*/  STL [R1+0x940], R21 ;  /* 0x0009401501007387 */ /* 0x000fe20000100800 */
[----:B-1----:R-:W-:-:S02]  /*23a70*/  IMAD.MOV.U32 R6, RZ, RZ, R21 ;  /* 0x000000ffff067224 */ /* 0x002fc400078e0015 */
[----:B---3--:R-:W-:-:S04]  /*23a80*/  IMAD.X R22, R22, 0x1, R2, P1 ;  /* 0x0000000116167824 */ /* 0x008fc800008e0602 */
[----:B------:R-:W-:Y:S01]  /*23a90*/  IMAD.MOV.U32 R7, RZ, RZ, R22 ;  /* 0x000000ffff077224 */ /* 0x000fe200078e0016 */
[----:B------:R-:W-:Y:S01]  /*23aa0*/  IADD3.X R13, R13, R2, RZ, P2, !PT ;  /* 0x000000020d0d7210 */ /* 0x000fe200017fe4ff */
[----:B------:R-:W-:Y:S04]  /*23ab0*/  STL [R1+0x93c], R22 ;  /* 0x00093c1601007387 */ /* 0x000fe80000100800 */
[----:B------:R1:W-:Y:S04]  /*23ac0*/  LDGSTS.E [R4+0xd00], desc[UR18][R6.64], P0 ;  /* 0x00d0000006047fae */ /* 0x0003e80008121852 */
[----:B------:R-:W-:Y:S04]  /*23ad0*/  STL [R1+0x948], R11 ;  /* 0x0009480b01007387 */ /* 0x000fe80000100800 */
[----:B------:R3:W-:Y:S01]  /*23ae0*/  STL [R1+0x944], R13 ;  /* 0x0009440d01007387 */ /* 0x0007e20000100800 */
[----:B-1----:R-:W-:Y:S01]  /*23af0*/  MOV R6, R11 ;  /* 0x0000000b00067202 */ /* 0x002fe20000000f00 */
[----:B------:R-:W-:-:S02]  /*23b00*/  IMAD.MOV.U32 R7, RZ, RZ, R13 ;  /* 0x000000ffff077224 */ /* 0x000fc400078e000d */
[----:B---3--:R-:W3:Y:S01]  /*23b10*/  LDL.LU R13, [R1+0xa40] ;  /* 0x000a4000010d7983 */ /* 0x008ee20000300800 */
[----:B------:R-:W-:-:S03]  /*23b20*/  UISETP.GT.AND UP1, UPT, UR11, 0x5, UPT ;  /* 0x000000050b00788c */ /* 0x000fc6000bf24270 */
[----:B------:R-:W3:Y:S04]  /*23b30*/  LDL.LU R11, [R1+0xa48] ;  /* 0x000a4800010b7983 */ /* 0x000ee80000300800 */
[----:B------:R1:W-:Y:S01]  /*23b40*/  LDGSTS.E [R4+0xe00], desc[UR18][R6.64], P0 ;  /* 0x00e0000006047fae */ /* 0x0003e20008121852 */
[----:B------:R-:W-:-:S05]  /*23b50*/  IADD3 R12, P1, R12, R0, RZ ;  /* 0x000000000c0c7210 */ /* 0x000fca0007f3e0ff */
[----:B------:R-:W-:Y:S01]  /*23b60*/  IMAD.X R16, R16, 0x1, R2, P1 ;  /* 0x0000000110107824 */ /* 0x000fe200008e0602 */
[----:B------:R-:W-:Y:S03]  /*23b70*/  STL [R1+0x950], R12 ;  /* 0x0009500c01007387 */ /* 0x000fe60000100800 */
[----:B-1----:R-:W-:Y:S01]  /*23b80*/  IMAD.MOV.U32 R7, RZ, RZ, R16 ;  /* 0x000000ffff077224 */ /* 0x002fe200078e0010 */
[----:B------:R1:W-:Y:S01]  /*23b90*/  STL [R1+0x94c], R16 ;  /* 0x00094c1001007387 */ /* 0x0003e20000100800 */
[----:B------:R-:W-:Y:S01]  /*23ba0*/  USEL UR10, URZ, 0x4, !UP1 ;  /* 0x000000043f0a7887 */ /* 0x000fe2000c800000 */
[----:B------:R-:W-:Y:S02]  /*23bb0*/  MOV R6, R12 ;  /* 0x0000000c00067202 */ /* 0x000fe40000000f00 */
[----:B-1----:R-:W3:Y:S01]  /*23bc0*/  LDL.LU R16, [R1+0xa3c] ;  /* 0x000a3c0001107983 */ /* 0x002ee20000300800 */
[----:B------:R-:W-:-:S03]  /*23bd0*/  USEL UR10, UR10, URZ, !UP0 ;  /* 0x0000003f0a0a7287 */ /* 0x000fc6000c000000 */
[----:B------:R-:W3:Y:S01]  /*23be0*/  LDL.LU R12, [R1+0xa44] ;  /* 0x000a4400010c7983 */ /* 0x000ee20000300800 */
[----:B------:R-:W-:-:S03]  /*23bf0*/  IADD3 R8, P1, R8, R0, RZ ;  /* 0x0000000008087210 */ /* 0x000fc60007f3e0ff */
[----:B------:R1:W-:Y:S01]  /*23c00*/  LDGSTS.E [R4+0xf00], desc[UR18][R6.64], P0 ;  /* 0x00f0000006047fae */ /* 0x0003e20008121852 */
[----:B------:R-:W-:Y:S02]  /*23c10*/  ISETP.NE.U32.AND P0, PT, RZ, UR10, PT ;  /* 0x0000000aff007c0c */ /* 0x000fe4000bf05070 */
[----:B------:R-:W-:Y:S01]  /*23c20*/  IADD3 R15, P2, R15, R0, RZ ;  /* 0x000000000f0f7210 */ /* 0x000fe20007f5e0ff */
[----:B------:R4:W-:Y:S01]  /*23c30*/  STL [R1+0xa20], R8 ;  /* 0x000a200801007387 */ /* 0x0009e20000100800 */
[----:B-1----:R-:W-:Y:S02]  /*23c40*/  IMAD.MOV.U32 R6, RZ, RZ, R8 ;  /* 0x000000ffff067224 */ /* 0x002fe400078e0008 */
[----:B----4-:R-:W-:-:S04]  /*23c50*/  IMAD.X R20, R20, 0x1, R2, P1 ;  /* 0x0000000114147824 */ /* 0x010fc800008e0602 */
[----:B------:R-:W-:Y:S01]  /*23c60*/  IMAD.MOV.U32 R7, RZ, RZ, R20 ;  /* 0x000000ffff077224 */ /* 0x000fe200078e0014 */
[----:B------:R-:W-:Y:S04]  /*23c70*/  STL [R1+0xa1c], R20 ;  /* 0x000a1c1401007387 */ /* 0x000fe80000100800 */
[----:B------:R1:W-:Y:S04]  /*23c80*/  STL [R1+0xa28], R15 ;  /* 0x000a280f01007387 */ /* 0x0003e80000100800 */
[----:B------:R-:W4:Y:S01]  /*23c90*/  LDL.LU R8, [R1+0xa50] ;  /* 0x000a500001087983 */ /* 0x000f220000300800 */
[----:B------:R-:W-:-:S03]  /*23ca0*/  IADD3.X R19, R19, R2, RZ, P2, !PT ;  /* 0x0000000213137210 */ /* 0x000fc600017fe4ff */
[----:B------:R1:W-:Y:S04]  /*23cb0*/  LDGSTS.E [R4+0x2800], desc[UR18][R6.64], P0 ;  /* 0x0280000006047fae */ /* 0x0003e80008121852 */
[----:B------:R-:W-:Y:S01]  /*23cc0*/  STL [R1+0xa24], R19 ;  /* 0x000a241301007387 */ /* 0x000fe20000100800 */
[----:B-1----:R-:W-:-:S03]  /*23cd0*/  MOV R6, R15 ;  /* 0x0000000f00067202 */ /* 0x002fc60000000f00 */
[----:B------:R-:W4:Y:S01]  /*23ce0*/  LDL.LU R15, [R1+0xa4c] ;  /* 0x000a4c00010f7983 */ /* 0x000f220000300800 */
[----:B--2---:R-:W-:Y:S01]  /*23cf0*/  IADD3 R17, P1, R17, R0, RZ ;  /* 0x0000000011117210 */ /* 0x004fe20007f3e0ff */
[----:B------:R-:W-:-:S04]  /*23d00*/  IMAD.MOV.U32 R7, RZ, RZ, R19 ;  /* 0x000000ffff077224 */ /* 0x000fc800078e0013 */
[----:B------:R-:W-:Y:S01]  /*23d10*/  IMAD.X R18, R18, 0x1, R2, P1 ;  /* 0x0000000112127824 */ /* 0x000fe200008e0602 */
[----:B------:R1:W-:Y:S04]  /*23d20*/  STL [R1+0xa30], R17 ;  /* 0x000a301101007387 */ /* 0x0003e80000100800 */
[----:B------:R2:W-:Y:S01]  /*23d30*/  LDGSTS.E [R4+0x2900], desc[UR18][R6.64], P0 ;  /* 0x0290000006047fae */ /* 0x0005e20008121852 */
[----:B------:R-:W-:-:S03]  /*23d40*/  IADD3 R10, P2, R10, R0, RZ ;  /* 0x000000000a0a7210 */ /* 0x000fc60007f5e0ff */
[----:B------:R-:W-:Y:S01]  /*23d50*/  STL [R1+0xa2c], R18 ;  /* 0x000a2c1201007387 */ /* 0x000fe20000100800 */
[----:B------:R-:W-:-:S03]  /*23d60*/  IADD3.X R14, R14, R2, RZ, P2, !PT ;  /* 0x000000020e0e7210 */ /* 0x000fc600017fe4ff */
[----:B------:R-:W-:Y:S01]  /*23d70*/  STL [R1+0xa38], R10 ;  /* 0x000a380a01007387 */ /* 0x000fe20000100800 */
[----:B--2---:R-:W-:-:S03]  /*23d80*/  IMAD.MOV.U32 R6, RZ, RZ, R17 ;  /* 0x000000ffff067224 */ /* 0x004fc600078e0011 */
[----:B-1----:R-:W2:Y:S04]  /*23d90*/  LDL.LU R17, [R1+0xa58] ;  /* 0x000a580001117983 */ /* 0x002ea80000300800 */
[----:B------:R1:W-:Y:S04]  /*23da0*/  STL [R1+0xa34], R14 ;  /* 0x000a340e01007387 */ /* 0x0003e80000100800 */
[----:B------:R-:W2:Y:S01]  /*23db0*/  LDL.LU R21, [R1+0xb28] ;  /* 0x000b280001157983 */ /* 0x000ea20000300800 */
[----:B------:R-:W-:-:S03]  /*23dc0*/  IMAD.MOV.U32 R7, RZ, RZ, R18 ;  /* 0x000000ffff077224 */ /* 0x000fc600078e0012 */
[----:B------:R-:W2:Y:S04]  /*23dd0*/  LDL.LU R20, [R1+0xa54] ;  /* 0x000a540001147983 */ /* 0x000ea80000300800 */
[----:B------:R1:W-:Y:S04]  /*23de0*/  LDGSTS.E [R4+0x2a00], desc[UR18][R6.64], P0 ;  /* 0x02a0000006047fae */ /* 0x0003e80008121852 */
[----:B------:R-:W2:Y:S01]  /*23df0*/  LDL.LU R22, [R1+0xb24] ;  /* 0x000b240001167983 */ /* 0x000ea20000300800 */
[----:B-1----:R-:W-:Y:S01]  /*23e00*/  IMAD.MOV.U32 R7, RZ, RZ, R14 ;  /* 0x000000ffff077224 */ /* 0x002fe200078e000e */
[----:B------:R-:W-:-:S02]  /*23e10*/  MOV R6, R10 ;  /* 0x0000000a00067202 */ /* 0x000fc40000000f00 */
[----:B------:R-:W2:Y:S04]  /*23e20*/  LDL.LU R14, [R1+0xb30] ;  /* 0x000b3000010e7983 */ /* 0x000ea80000300800 */
[----:B------:R-:W2:Y:S04]  /*23e30*/  LDL.LU R10, [R1+0xb38] ;  /* 0x000b3800010a7983 */ /* 0x000ea80000300800 */
[----:B------:R1:W-:Y:S01]  /*23e40*/  LDGSTS.E [R4+0x2b00], desc[UR18][R6.64], P0 ;  /* 0x02b0000006047fae */ /* 0x0003e20008121852 */
[-C--:B---3--:R-:W-:Y:S02]  /*23e50*/  IADD3 R13, P1, R13, R0.reuse, RZ ;  /* 0x000000000d0d7210 */ /* 0x088fe40007f3e0ff */
[----:B------:R-:W-:-:S03]  /*23e60*/  IADD3 R11, P2, R11, R0, RZ ;  /* 0x000000000b0b7210 */ /* 0x000fc60007f5e0ff */
[----:B------:R3:W-:Y:S01]  /*23e70*/  STL [R1+0xa40], R13 ;  /* 0x000a400d01007387 */ /* 0x0007e20000100800 */
[----:B-1----:R-:W-:Y:S02]  /*23e80*/  IMAD.MOV.U32 R6, RZ, RZ, R13 ;  /* 0x000000ffff067224 */ /* 0x002fe400078e000d */
[----:B------:R-:W-:-:S05]  /*23e90*/  IMAD.X R16, R16, 0x1, R2, P1 ;  /* 0x0000000110107824 */ /* 0x000fca00008e0602 */
[----:B------:R-:W-:Y:S01]  /*23ea0*/  STL [R1+0xa3c], R16 ;  /* 0x000a3c1001007387 */ /* 0x000fe20000100800 */
[----:B------:R-:W-:-:S03]  /*23eb0*/  IADD3.X R12, R12, R2, RZ, P2, !PT ;  /* 0x000000020c0c7210 */ /* 0x000fc600017fe4ff */
[----:B------:R1:W-:Y:S04]  /*23ec0*/  STL [R1+0xa48], R11 ;  /* 0x000a480b01007387 */ /* 0x0003e80000100800 */
[----:B------:R-:W2:Y:S04]  /*23ed0*/  LDL.LU R18, [R1+0xb2c] ;  /* 0x000b2c0001127983 */ /* 0x000ea80000300800 */
[----:B------:R1:W-:Y:S04]  /*23ee0*/  STL [R1+0xa44], R12 ;  /* 0x000a440c01007387 */ /* 0x0003e80000100800 */
[----:B---3--:R-:W3:Y:S01]  /*23ef0*/  LDL.LU R13, [R1+0xb34] ;  /* 0x000b3400010d7983 */ /* 0x008ee20000300800 */
[----:B------:R-:W-:-:S05]  /*23f00*/  IMAD.MOV.U32 R7, RZ, RZ, R16 ;  /* 0x000000ffff077224 */ /* 0x000fca00078e0010 */
[----:B------:R1:W-:Y:S02]  /*23f10*/  LDGSTS.E [R4+0x2c00], desc[UR18][R6.64], P0 ;  /* 0x02c0000006047fae */ /* 0x0003e40008121852 */
[----:B-1----:R-:W-:Y:S01]  /*23f20*/  MOV R6, R11 ;  /* 0x0000000b00067202 */ /* 0x002fe20000000f00 */
[----:B------:R-:W-:Y:S01]  /*23f30*/  IMAD.MOV.U32 R7, RZ, RZ, R12 ;  /* 0x000000ffff077224 */ /* 0x000fe200078e000c */
[----:B------:R-:W3:Y:S04]  /*23f40*/  LDL.LU R11, [R1+0xb40] ;  /* 0x000b4000010b7983 */ /* 0x000ee80000300800 */
[----:B------:R-:W3:Y:S04]  /*23f50*/  LDL.LU R12, [R1+0xb48] ;  /* 0x000b4800010c7983 */ /* 0x000ee80000300800 */
[----:B------:R1:W-:Y:S01]  /*23f60*/  LDGSTS.E [R4+0x2d00], desc[UR18][R6.64], P0 ;  /* 0x02d0000006047fae */ /* 0x0003e20008121852 */
[----:B----4-:R-:W-:-:S05]  /*23f70*/  IADD3 R8, P1, R8, R0, RZ ;  /* 0x0000000008087210 */ /* 0x010fca0007f3e0ff */
[----:B------:R-:W-:Y:S01]  /*23f80*/  STL [R1+0xa50], R8 ;  /* 0x000a500801007387 */ /* 0x000fe20000100800 */
[----:B------:R-:W-:-:S04]  /*23f90*/  IMAD.X R15, R15, 0x1, R2, P1 ;  /* 0x000000010f0f7824 */ /* 0x000fc800008e0602 */
[----:B-1----:R-:W-:Y:S01]  /*23fa0*/  IMAD.MOV.U32 R7, RZ, RZ, R15 ;  /* 0x000000ffff077224 */ /* 0x002fe200078e000f */
[----:B------:R1:W-:Y:S04]  /*23fb0*/  STL [R1+0xa4c], R15 ;  /* 0x000a4c0f01007387 */ /* 0x0003e80000100800 */
[----:B-1----:R-:W4:Y:S04]  /*23fc0*/  LDL.LU R15, [R1+0xb3c] ;  /* 0x000b3c00010f7983 */ /* 0x002f280000300800 */
[----:B------:R-:W4:Y:S01]  /*23fd0*/  LDL.LU R19, [R1+0xb44] ;  /* 0x000b440001137983 */ /* 0x000f220000300800 */
[----:B------:R-:W-:Y:S01]  /*23fe0*/  UISETP.GT.AND UP1, UPT, UR11, 0x9, UPT ;  /* 0x000000090b00788c */ /* 0x000fe2000bf24270 */
[----:B------:R-:W-:-:S02]  /*23ff0*/  MOV R6, R8 ;  /* 0x0000000800067202 */ /* 0x000fc40000000f00 */
[----:B------:R-:W4:Y:S01]  /*24000*/  LDL.LU R16, [R1+0xb50] ;  /* 0x000b500001107983 */ /* 0x000f220000300800 */
[-C--:B--2---:R-:W-:Y:S01]  /*24010*/  IADD3 R17, P2, R17, R0.reuse, RZ ;  /* 0x0000000011117210 */ /* 0x084fe20007f5e0ff */
[----:B------:R-:W-:Y:S02]  /*24020*/  USEL UR10, URZ, 0x4, !UP1 ;  /* 0x000000043f0a7887 */ /* 0x000fe4000c800000 */
[----:B------:R1:W-:Y:S02]  /*24030*/  LDGSTS.E [R4+0x2e00], desc[UR18][R6.64], P0 ;  /* 0x02e0000006047fae */ /* 0x0003e40008121852 */
[----:B------:R-:W-:Y:S02]  /*24040*/  USEL UR10, UR10, URZ, !UP0 ;  /* 0x0000003f0a0a7287 */ /* 0x000fe4000c000000 */
[----:B------:R-:W2:Y:S01]  /*24050*/  LDL.LU R8, [R1+0xb58] ;  /* 0x000b580001087983 */ /* 0x000ea20000300800 */
[----:B------:R-:W-:Y:S01]  /*24060*/  IMAD.X R20, R20, 0x1, R2, P2 ;  /* 0x0000000114147824 */ /* 0x000fe200010e0602 */
[----:B------:R-:W-:Y:S01]  /*24070*/  IADD3 R21, P3, R21, R0, RZ ;  /* 0x0000000015157210 */ /* 0x000fe20007f7e0ff */
[----:B-1----:R-:W-:-:S02]  /*24080*/  IMAD.MOV.U32 R6, RZ, RZ, R17 ;  /* 0x000000ffff067224 */ /* 0x002fc400078e0011 */
[----:B------:R-:W-:Y:S01]  /*24090*/  IMAD.MOV.U32 R7, RZ, RZ, R20 ;  /* 0x000000ffff077224 */ /* 0x000fe200078e0014 */
[----:B------:R-:W-:Y:S01]  /*240a0*/  ISETP.NE.U32.AND P1, PT, RZ, UR10, PT ;  /* 0x0000000aff007c0c */ /* 0x000fe2000bf25070 */
[----:B------:R-:W-:Y:S01]  /*240b0*/  STL [R1+0xa58], R17 ;  /* 0x000a581101007387 */ /* 0x000fe20000100800 */
[----:B------:R-:W-:-:S03]  /*240c0*/  IADD3.X R22, R22, R2, RZ, P3, !PT ;  /* 0x0000000216167210 */ /* 0x000fc60001ffe4ff */
[----:B------:R1:W-:Y:S04]  /*240d0*/  STL [R1+0xa54], R20 ;  /* 0x000a541401007387 */ /* 0x0003e80000100800 */
[----:B------:R1:W-:Y:S04]  /*240e0*/  LDGSTS.E [R4+0x2f00], desc[UR18][R6.64], P0 ;  /* 0x02f0000006047fae */ /* 0x0003e80008121852 */
[----:B------:R-:W-:Y:S01]  /*240f0*/  STL [R1+0xb28], R21 ;  /* 0x000b281501007387 */ /* 0x000fe20000100800 */
[----:B------:R-:W-:-:S03]  /*24100*/  IADD3 R14, P0, R14, R0, RZ ;  /* 0x000000000e0e7210 */ /* 0x000fc60007f1e0ff */
[----:B-1----:R-:W2:Y:S01]  /*24110*/  LDL.LU R20, [R1+0xb4c] ;  /* 0x000b4c0001147983 */ /* 0x002ea20000300800 */
[----:B------:R-:W-:Y:S02]  /*24120*/  IADD3 R10, P2, R10, R0, RZ ;  /* 0x000000000a0a7210 */ /* 0x000fe40007f5e0ff */
[----:B------:R-:W-:Y:S01]  /*24130*/  MOV R6, R21 ;  /* 0x0000001500067202 */ /* 0x000fe20000000f00 */
[----:B------:R-:W-:Y:S01]  /*24140*/  IMAD.MOV.U32 R7, RZ, RZ, R22 ;  /* 0x000000ffff077224 */ /* 0x000fe200078e0016 */
[----:B------:R-:W-:Y:S04]  /*24150*/  STL [R1+0xb24], R22 ;  /* 0x000b241601007387 */ /* 0x000fe80000100800 */
[----:B------:R-:W2:Y:S04]  /*24160*/  LDL.LU R17, [R1+0xb54] ;  /* 0x000b540001117983 */ /* 0x000ea80000300800 */
[----:B------:R1:W-:Y:S04]  /*24170*/  STL [R1+0xb30], R14 ;  /* 0x000b300e01007387 */ /* 0x0003e80000100800 */
[----:B------:R1:W-:Y:S02]  /*24180*/  LDGSTS.E [R4+0x4800], desc[UR18][R6.64], P1 ;  /* 0x0480000006047fae */ /* 0x0003e40008921852 */
[----:B-1----:R-:W-:-:S02]  /*24190*/  IMAD.MOV.U32 R6, RZ, RZ, R14 ;  /* 0x000000ffff067224 */ /* 0x002fc400078e000e */
[----:B------:R-:W-:-:S05]  /*241a0*/  IMAD.X R18, R18, 0x1, R2, P0 ;  /* 0x0000000112127824 */ /* 0x000fca00000e0602 */
[----:B------:R1:W-:Y:S01]  /*241b0*/  STL [R1+0xb2c], R18 ;  /* 0x000b2c1201007387 */ /* 0x0003e20000100800 */
[----:B---3--:R-:W-:-:S03]  /*241c0*/  IADD3.X R13, R13, R2, RZ, P2, !PT ;  /* 0x000000020d0d7210 */ /* 0x008fc600017fe4ff */
[----:B------:R-:W-:Y:S04]  /*241d0*/  STL [R1+0xb38], R10 ;  /* 0x000b380a01007387 */ /* 0x000fe80000100800 */
[----:B------:R-:W3:Y:S01]  /*241e0*/  LDL.LU R14, [R1+0xb60] ;  /* 0x000b6000010e7983 */ /* 0x000ee20000300800 */
[----:B------:R-:W-:-:S03]  /*241f0*/  IMAD.MOV.U32 R7, RZ, RZ, R18 ;  /* 0x000000ffff077224 */ /* 0x000fc600078e0012 */
[----:B------:R1:W-:Y:S04]  /*24200*/  STL [R1+0xb34], R13 ;  /* 0x000b340d01007387 */ /* 0x0003e80000100800 */
[----:B-1----:R-:W3:Y:S04]  /*24210*/  LDL.LU R18, [R1+0xb5c] ;  /* 0x000b5c0001127983 */ /* 0x002ee80000300800 */
[----:B------:R1:W-:Y:S01]  /*24220*/  LDGSTS.E [R4+0x4900], desc[UR18][R6.64], P1 ;  /* 0x0490000006047fae */ /* 0x0003e20008921852 */
[-C--:B------:R-:W-:Y:S02]  /*24230*/  IADD3 R11, P0, R11, R0.reuse, RZ ;  /* 0x000000000b0b7210 */ /* 0x080fe40007f1e0ff */
[----:B------:R-:W-:-:S02]  /*24240*/  IADD3 R12, P2, R12, R0, RZ ;  /* 0x000000000c0c7210 */ /* 0x000fc40007f5e0ff */
[----:B-1----:R-:W-:Y:S01]  /*24250*/  MOV R6, R10 ;  /* 0x0000000a00067202 */ /* 0x002fe20000000f00 */
[----:B------:R-:W-:Y:S02]  /*24260*/  IMAD.MOV.U32 R7, RZ, RZ, R13 ;  /* 0x000000ffff077224 */ /* 0x000fe400078e000d */
[----:B------:R-:W3:Y:S04]  /*24270*/  LDL.LU R13, [R1+0xc28] ;  /* 0x000c2800010d7983 */ /* 0x000ee80000300800 */
[----:B------:R-:W3:Y:S04]  /*24280*/  LDL.LU R10, [R1+0xc30] ;  /* 0x000c3000010a7983 */ /* 0x000ee80000300800 */
[----:B------:R-:W-:Y:S04]  /*24290*/  STL [R1+0xb40], R11 ;  /* 0x000b400b01007387 */ /* 0x000fe80000100800 */
[----:B------:R1:W-:Y:S02]  /*242a0*/  LDGSTS.E [R4+0x4a00], desc[UR18][R6.64], P1 ;  /* 0x04a0000006047fae */ /* 0x0003e40008921852 */
[----:B-1----:R-:W-:-:S02]  /*242b0*/  IMAD.MOV.U32 R6, RZ, RZ, R11 ;  /* 0x000000ffff067224 */ /* 0x002fc400078e000b */
[----:B----4-:R-:W-:-:S04]  /*242c0*/  IMAD.X R15, R15, 0x1, R2, P0 ;  /* 0x000000010f0f7824 */ /* 0x010fc800000e0602 */
[----:B------:R-:W-:Y:S01]  /*242d0*/  IMAD.MOV.U32 R7, RZ, RZ, R15 ;  /* 0x000000ffff077224 */ /* 0x000fe200078e000f */
[----:B------:R1:W-:Y:S01]  /*242e0*/  STL [R1+0xb3c], R15 ;  /* 0x000b3c0f01007387 */ /* 0x0003e20000100800 */
[----:B------:R-:W-:-:S03]  /*242f0*/  IADD3.X R19, R19, R2, RZ, P2, !PT ;  /* 0x0000000213137210 */ /* 0x000fc600017fe4ff */
[----:B------:R-:W-:Y:S01]  /*24300*/  STL [R1+0xb48], R12 ;  /* 0x000b480c01007387 */ /* 0x000fe20000100800 */
[----:B------:R-:W-:-:S03]  /*24310*/  IADD3 R16, P0, R16, R0, RZ ;  /* 0x0000000010107210 */ /* 0x000fc60007f1e0ff */
[----:B------:R4:W-:Y:S04]  /*24320*/  LDGSTS.E [R4+0x4b00], desc[UR18][R6.64], P1 ;  /* 0x04b0000006047fae */ /* 0x0009e80008921852 */
[----:B-1----:R-:W3:Y:S04]  /*24330*/  LDL.LU R15, [R1+0xc24] ;  /* 0x000c2400010f7983 */ /* 0x002ee80000300800 */
[----:B------:R1:W-:Y:S04]  /*24340*/  STL [R1+0xb44], R19 ;  /* 0x000b441301007387 */ /* 0x0003e80000100800 */
[----:B------:R-:W3:Y:S01]  /*24350*/  LDL.LU R11, [R1+0xc2c] ;  /* 0x000c2c00010b7983 */ /* 0x000ee20000300800 */
[----:B----4-:R-:W-:Y:S01]  /*24360*/  MOV R6, R12 ;  /* 0x0000000c00067202 */ /* 0x010fe20000000f00 */
[----:B------:R-:W-:Y:S01]  /*24370*/  IMAD.MOV.U32 R7, RZ, RZ, R19 ;  /* 0x000000ffff077224 */ /* 0x000fe200078e0013 */
[----:B--2---:R-:W-:Y:S01]  /*24380*/  IADD3 R8, P2, R8, R0, RZ ;  /* 0x0000000008087210 */ /* 0x004fe20007f5e0ff */
[----:B-1----:R-:W2:Y:S04]  /*24390*/  LDL.LU R19, [R1+0xc38] ;  /* 0x000c380001137983 */ /* 0x002ea80000300800 */
[----:B------:R-:W4:Y:S04]  /*243a0*/  LDL.LU R12, [R1+0xc40] ;  /* 0x000c4000010c7983 */ /* 0x000f280000300800 */
[----:B------:R-:W-:Y:S04]  /*243b0*/  STL [R1+0xb50], R16 ;  /* 0x000b501001007387 */ /* 0x000fe80000100800 */
[----:B------:R1:W-:Y:S01]  /*243c0*/  LDGSTS.E [R4+0x4c00], desc[UR18][R6.64], P1 ;  /* 0x04c0000006047fae */ /* 0x0003e20008921852 */
[----:B------:R-:W-:-:S05]  /*243d0*/  IMAD.X R20, R20, 0x1, R2, P0 ;  /* 0x0000000114147824 */ /* 0x000fca00000e0602 */
[----:B------:R1:W-:Y:S04]  /*243e0*/  STL [R1+0xb4c], R20 ;  /* 0x000b4c1401007387 */ /* 0x0003e80000100800 */
[----:B------:R-:W-:Y:S01]  /*243f0*/  STL [R1+0xb58], R8 ;  /* 0x000b580801007387 */ /* 0x000fe20000100800 */
[----:B-1----:R-:W-:Y:S01]  /*24400*/  IMAD.MOV.U32 R7, RZ, RZ, R20 ;  /* 0x000000ffff077224 */ /* 0x002fe200078e0014 */
[----:B------:R-:W-:Y:S01]  /*24410*/  IADD3.X R17, R17, R2, RZ, P2, !PT ;  /* 0x0000000211117210 */ /* 0x000fe200017fe4ff */
[----:B------:R-:W-:Y:S01]  /*24420*/  IMAD.MOV.U32 R6, RZ, RZ, R16 ;  /* 0x000000ffff067224 */ /* 0x000fe200078e0010 */
[----:B------:R-:W4:Y:S04]  /*24430*/  LDL.LU R20, [R1+0xc34] ;  /* 0x000c340001147983 */ /* 0x000f280000300800 */
[----:B------:R1:W-:Y:S04]  /*24440*/  LDGSTS.E [R4+0x4d00], desc[UR18][R6.64], P1 ;  /* 0x04d0000006047fae */ /* 0x0003e80008921852 */
[----:B------:R1:W-:Y:S04]  /*24450*/  STL [R1+0xb54], R17 ;  /* 0x000b541101007387 */ /* 0x0003e80000100800 */
[----:B------:R-:W4:Y:S01]  /*24460*/  LDL.LU R16, [R1+0xc3c] ;  /* 0x000c3c0001107983 */ /* 0x000f220000300800 */
[----:B-1----:R-:W-:Y:S01]  /*24470*/  MOV R6, R8 ;  /* 0x0000000800067202 */ /* 0x002fe20000000f00 */
[----:B------:R-:W-:-:S02]  /*24480*/  IMAD.MOV.U32 R7, RZ, RZ, R17 ;  /* 0x000000ffff077224 */ /* 0x000fc400078e0011 */
[----:B------:R-:W4:Y:S04]  /*24490*/  LDL.LU R17, [R1+0xc48] ;  /* 0x000c480001117983 */ /* 0x000f280000300800 */
[----:B------:R-:W4:Y:S04]  /*244a0*/  LDL.LU R8, [R1+0xc50] ;  /* 0x000c500001087983 */ /* 0x000f280000300800 */
[----:B------:R1:W-:Y:S01]  /*244b0*/  LDGSTS.E [R4+0x4e00], desc[UR18][R6.64], P1 ;  /* 0x04e0000006047fae */ /* 0x0003e20008921852 */
[----:B---3--:R-:W-:-:S05]  /*244c0*/  IADD3 R14, P0, R14, R0, RZ ;  /* 0x000000000e0e7210 */ /* 0x008fca0007f1e0ff */
[----:B------:R-:W-:Y:S01]  /*244d0*/  IMAD.X R18, R18, 0x1, R2, P0 ;  /* 0x0000000112127824 */ /* 0x000fe200000e0602 */
[----:B------:R-:W-:Y:S03]  /*244e0*/  STL [R1+0xb60], R14 ;  /* 0x000b600e01007387 */ /* 0x000fe60000100800 */
[----:B-1----:R-:W-:Y:S01]  /*244f0*/  IMAD.MOV.U32 R7, RZ, RZ, R18 ;  /* 0x000000ffff077224 */ /* 0x002fe200078e0012 */
[----:B------:R1:W-:Y:S01]  /*24500*/  STL [R1+0xb5c], R18 ;  /* 0x000b5c1201007387 */ /* 0x0003e20000100800 */
[----:B------:R-:W-:-:S05]  /*24510*/  MOV R6, R14 ;  /* 0x0000000e00067202 */ /* 0x000fca0000000f00 */
[----:B------:R3:W-:Y:S04]  /*24520*/  LDGSTS.E [R4+0x4f00], desc[UR18][R6.64], P1 ;  /* 0x04f0000006047fae */ /* 0x0007e80008921852 */
[----:B-1----:R-:W4:Y:S04]  /*24530*/  LDL.LU R18, [R1+0xc44] ;  /* 0x000c440001127983 */ /* 0x002f280000300800 */
[----:B------:R-:W4:Y:S01]  /*24540*/  LDL.LU R14, [R1+0xc4c] ;  /* 0x000c4c00010e7983 */ /* 0x000f220000300800 */
[-C--:B------:R-:W-:Y:S02]  /*24550*/  IADD3 R13, P1, R13, R0.reuse, RZ ;  /* 0x000000000d0d7210 */ /* 0x080fe40007f3e0ff */
[----:B------:R-:W-:-:S03]  /*24560*/  IADD3 R10, P2, R10, R0, RZ ;  /* 0x000000000a0a7210 */ /* 0x000fc60007f5e0ff */
[----:B------:R1:W-:Y:S01]  /*24570*/  STL [R1+0xc28], R13 ;  /* 0x000c280d01007387 */ /* 0x0003e20000100800 */
[----:B---3--:R-:W-:Y:S02]  /*24580*/  IMAD.MOV.U32 R6, RZ, RZ, R13 ;  /* 0x000000ffff067224 */ /* 0x008fe400078e000d */
[----:B------:R-:W-:-:S05]  /*24590*/  IMAD.X R15, R15, 0x1, R2, P1 ;  /* 0x000000010f0f7824 */ /* 0x000fca00008e0602 */
[----:B------:R3:W-:Y:S01]  /*245a0*/  STL [R1+0xc24], R15 ;  /* 0x000c240f01007387 */ /* 0x0007e20000100800 */
[----:B------:R-:W-:-:S03]  /*245b0*/  IADD3.X R11, R11, R2, RZ, P2, !PT ;  /* 0x000000020b0b7210 */ /* 0x000fc600017fe4ff */
[----:B------:R4:W-:Y:S04]  /*245c0*/  STL [R1+0xc30], R10 ;  /* 0x000c300a01007387 */ /* 0x0009e80000100800 */
[----:B-1----:R-:W4:Y:S01]  /*245d0*/  LDL.LU R13, [R1+0xc58] ;  /* 0x000c5800010d7983 */ /* 0x002f220000300800 */
[----:B------:R-:W-:-:S03]  /*245e0*/  IMAD.MOV.U32 R7, RZ, RZ, R15 ;  /* 0x000000ffff077224 */ /* 0x000fc600078e000f */
[----:B------:R1:W-:Y:S04]  /*245f0*/  STL [R1+0xc2c], R11 ;  /* 0x000c2c0b01007387 */ /* 0x0003e80000100800 */
[----:B---3--:R-:W3:Y:S01]  /*24600*/  LDL.LU R15, [R1+0xc54] ;  /* 0x000c5400010f7983 */ /* 0x008ee20000300800 */
[----:B------:R-:W-:-:S04]  /*24610*/  UISETP.GT.AND UP1, UPT, UR11, 0xd, UPT ;  /* 0x0000000d0b00788c */ /* 0x000fc8000bf24270 */
[----:B------:R-:W-:-:S04]  /*24620*/  USEL UR10, URZ, 0x4, !UP1 ;  /* 0x000000043f0a7887 */ /* 0x000fc8000c800000 */
[----:B------:R-:W-:-:S06]  /*24630*/  USEL UR10, UR10, URZ, !UP0 ;  /* 0x0000003f0a0a7287 */ /* 0x000fcc000c000000 */
[----:B------:R-:W-:Y:S02]  /*24640*/  ISETP.NE.U32.AND P0, PT, RZ, UR10, PT ;  /* 0x0000000aff007c0c */ /* 0x000fe4000bf05070 */
[-C--:B--2---:R-:W-:Y:S02]  /*24650*/  IADD3 R19, P1, R19, R0.reuse, RZ ;  /* 0x0000000013137210 */ /* 0x084fe40007f3e0ff */
[----:B----4-:R-:W-:-:S03]  /*24660*/  IADD3 R12, P2, R12, R0, RZ ;  /* 0x000000000c0c7210 */ /* 0x010fc60007f5e0ff */
[----:B------:R-:W-:-:S06]  /*24670*/  IMAD.X R20, R20, 0x1, R2, P1 ;  /* 0x0000000114147824 */ /* 0x000fcc00008e0602 */
[----:B------:R2:W-:Y:S02]  /*24680*/  LDGSTS.E [R4+0x6800], desc[UR18][R6.64], P0 ;  /* 0x0680000006047fae */ /* 0x0005e40008121852 */
[----:B--2---:R-:W-:Y:S01]  /*24690*/  MOV R6, R10 ;  /* 0x0000000a00067202 */ /* 0x004fe20000000f00 */
[----:B------:R-:W-:Y:S01]  /*246a0*/  IMAD.MOV.U32 R7, RZ, RZ, R11 ;  /* 0x000000ffff077224 */ /* 0x000fe200078e000b */
[----:B------:R-:W2:Y:S04]  /*246b0*/  LDL.LU R10, [R1+0xc60] ;  /* 0x000c6000010a7983 */ /* 0x000ea80000300800 */
[----:B-1----:R-:W4:Y:S04]  /*246c0*/  LDL.LU R11, [R1+0xd28] ;  /* 0x000d2800010b7983 */ /* 0x002f280000300800 */
[----:B------:R-:W-:Y:S04]  /*246d0*/  STL [R1+0xc38], R19 ;  /* 0x000c381301007387 */ /* 0x000fe80000100800 */
[----:B------:R1:W-:Y:S04]  /*246e0*/  LDGSTS.E [R4+0x6900], desc[UR18][R6.64], P0 ;  /* 0x0690000006047fae */ /* 0x0003e80008121852 */
[----:B------:R1:W-:Y:S04]  /*246f0*/  STL [R1+0xc34], R20 ;  /* 0x000c341401007387 */ /* 0x0003e80000100800 */
[----:B------:R-:W-:Y:S01]  /*24700*/  STL [R1+0xc40], R12 ;  /* 0x000c400c01007387 */ /* 0x000fe20000100800 */
[----:B-1----:R-:W-:-:S03]  /*24710*/  IMAD.MOV.U32 R7, RZ, RZ, R20 ;  /* 0x000000ffff077224 */ /* 0x002fc600078e0014 */
[----:B------:R-:W4:Y:S01]  /*24720*/  LDL.LU R20, [R1+0xc5c] ;  /* 0x000c5c0001147983 */ /* 0x000f220000300800 */
[----:B------:R-:W-:Y:S01]  /*24730*/  IMAD.MOV.U32 R6, RZ, RZ, R19 ;  /* 0x000000ffff067224 */ /* 0x000fe200078e0013 */
[----:B------:R-:W-:Y:S02]  /*24740*/  IADD3.X R16, R16, R2, RZ, P2, !PT ;  /* 0x0000000210107210 */ /* 0x000fe400017fe4ff */
[-C--:B------:R-:W-:Y:S02]  /*24750*/  IADD3 R17, P1, R17, R0.reuse, RZ ;  /* 0x0000000011117210 */ /* 0x080fe40007f3e0ff */
[----:B------:R1:W-:Y:S01]  /*24760*/  LDGSTS.E [R4+0x6a00], desc[UR18][R6.64], P0 ;  /* 0x06a0000006047fae */ /* 0x0003e20008121852 */
[----:B------:R-:W-:-:S03]  /*24770*/  IADD3 R8, P2, R8, R0, RZ ;  /* 0x0000000008087210 */ /* 0x000fc60007f5e0ff */
[----:B------:R1:W-:Y:S04]  /*24780*/  STL [R1+0xc3c], R16 ;  /* 0x000c3c1001007387 */ /* 0x0003e80000100800 */
[----:B------:R-:W4:Y:S01]  /*24790*/  LDL.LU R19, [R1+0xd24] ;  /* 0x000d240001137983 */ /* 0x000f220000300800 */
[----:B-1----:R-:W-:Y:S01]  /*247a0*/  MOV R6, R12 ;  /* 0x0000000c00067202 */ /* 0x002fe20000000f00 */
[----:B------:R-:W-:Y:S02]  /*247b0*/  IMAD.MOV.U32 R7, RZ, RZ, R16 ;  /* 0x000000ffff077224 */ /* 0x000fe400078e0010 */
[----:B------:R-:W4:Y:S04]  /*247c0*/  LDL.LU R16, [R1+0xd30] ;  /* 0x000d300001107983 */ /* 0x000f280000300800 */
[----:B------:R-:W4:Y:S01]  /*247d0*/  LDL.LU R12, [R1+0xd38] ;  /* 0x000d3800010c7983 */ /* 0x000f220000300800 */
[----:B------:R-:W-:-:S03]  /*247e0*/  IMAD.X R18, R18, 0x1, R2, P1 ;  /* 0x0000000112127824 */ /* 0x000fc600008e0602 */
[----:B------:R-:W-:Y:S04]  /*247f0*/  STL [R1+0xc48], R17 ;  /* 0x000c481101007387 */ /* 0x000fe80000100800 */
[----:B------:R1:W-:Y:S01]  /*24800*/  LDGSTS.E [R4+0x6b00], desc[UR18][R6.64], P0 ;  /* 0x06b0000006047fae */ /* 0x0003e20008121852 */
[----:B------:R-:W-:-:S03]  /*24810*/  IADD3.X R14, R14, R2, RZ, P2, !PT ;  /* 0x000000020e0e7210 */ /* 0x000fc600017fe4ff */
[----:B------:R1:W-:Y:S04]  /*24820*/  STL [R1+0xc44], R18 ;  /* 0x000c441201007387 */ /* 0x0003e80000100800 */
[----:B------:R-:W-:Y:S01]  /*24830*/  STL [R1+0xc50], R8 ;  /* 0x000c500801007387 */ /* 0x000fe20000100800 */
[----:B-1----:R-:W-:-:S03]  /*24840*/  IMAD.MOV.U32 R7, RZ, RZ, R18 ;  /* 0x000000ffff077224 */ /* 0x002fc600078e0012 */
[----:B------:R-:W4:Y:S01]  /*24850*/  LDL.LU R18, [R1+0xd2c] ;  /* 0x000d2c0001127983 */ /* 0x000f220000300800 */
[----:B------:R-:W-:-:S03]  /*24860*/  IMAD.MOV.U32 R6, RZ, RZ, R17 ;  /* 0x000000ffff067224 */ /* 0x000fc600078e0011 */
[----:B------:R1:W-:Y:S04]  /*24870*/  STL [R1+0xc4c], R14 ;  /* 0x000c4c0e01007387 */ /* 0x0003e80000100800 */
[----:B------:R-:W4:Y:S04]  /*24880*/  LDL.LU R17, [R1+0xd34] ;  /* 0x000d340001117983 */ /* 0x000f280000300800 */
[----:B------:R1:W-:Y:S02]  /*24890*/  LDGSTS.E [R4+0x6c00], desc[UR18][R6.64], P0 ;  /* 0x06c0000006047fae */ /* 0x0003e40008121852 */
[----:B-1----:R-:W-:Y:S01]  /*248a0*/  MOV R6, R8 ;  /* 0x0000000800067202 */ /* 0x002fe20000000f00 */
[----:B------:R-:W-:-:S02]  /*248b0*/  IMAD.MOV.U32 R7, RZ, RZ, R14 ;  /* 0x000000ffff077224 */ /* 0x000fc400078e000e */
[----:B------:R-:W4:Y:S04]  /*248c0*/  LDL.LU R14, [R1+0xd40] ;  /* 0x000d4000010e7983 */ /* 0x000f280000300800 */
[----:B------:R-:W4:Y:S04]  /*248d0*/  LDL.LU R8, [R1+0xd48] ;  /* 0x000d480001087983 */ /* 0x000f280000300800 */
[----:B------:R1:W-:Y:S01]  /*248e0*/  LDGSTS.E [R4+0x6d00], desc[UR18][R6.64], P0 ;  /* 0x06d0000006047fae */ /* 0x0003e20008121852 */
[----:B------:R-:W-:-:S05]  /*248f0*/  IADD3 R13, P1, R13, R0, RZ ;  /* 0x000000000d0d7210 */ /* 0x000fca0007f3e0ff */
[----:B---3--:R-:W-:Y:S01]  /*24900*/  IMAD.X R15, R15, 0x1, R2, P1 ;  /* 0x000000010f0f7824 */ /* 0x008fe200008e0602 */
[----:B------:R-:W-:Y:S03]  /*24910*/  STL [R1+0xc58], R13 ;  /* 0x000c580d01007387 */ /* 0x000fe60000100800 */
[----:B-1----:R-:W-:Y:S01]  /*24920*/  IMAD.MOV.U32 R7, RZ, RZ, R15 ;  /* 0x000000ffff077224 */ /* 0x002fe200078e000f */
[----:B------:R1:W-:Y:S01]  /*24930*/  STL [R1+0xc54], R15 ;  /* 0x000c540f01007387 */ /* 0x0003e20000100800 */
[----:B------:R-:W-:Y:S01]  /*24940*/  MOV R6, R13 ;  /* 0x0000000d00067202 */ /* 0x000fe20000000f00 */
[----:B------:R-:W-:Y:S02]  /*24950*/  UISETP.GT.AND UP1, UPT, UR11, 0x11, UPT ;  /* 0x000000110b00788c */ /* 0x000fe4000bf24270 */
[----:B-1----:R-:W3:Y:S04]  /*24960*/  LDL.LU R15, [R1+0xd3c] ;  /* 0x000d3c00010f7983 */ /* 0x002ee80000300800 */
[----:B------:R-:W3:Y:S01]  /*24970*/  LDL.LU R13, [R1+0xd44] ;  /* 0x000d4400010d7983 */ /* 0x000ee20000300800 */
[----:B------:R-:W-:-:S03]  /*24980*/  USEL UR10, URZ, 0x4, !UP1 ;  /* 0x000000043f0a7887 */ /* 0x000fc6000c800000 */
[----:B------:R1:W-:Y:S01]  /*24990*/  LDGSTS.E [R4+0x6e00], desc[UR18][R6.64], P0 ;  /* 0x06e0000006047fae */ /* 0x0003e20008121852 */
[----:B------:R-:W-:-:S06]  /*249a0*/  USEL UR10, UR10, URZ, !UP0 ;  /* 0x0000003f0a0a7287 */ /* 0x000fcc000c000000 */
[----:B------:R-:W-:Y:S02]  /*249b0*/  ISETP.NE.U32.AND P1, PT, RZ, UR10, PT ;  /* 0x0000000aff007c0c */ /* 0x000fe4000bf25070 */
[-C--:B--2---:R-:W-:Y:S02]  /*249c0*/  IADD3 R10, P2, R10, R0.reuse, RZ ;  /* 0x000000000a0a7210 */ /* 0x084fe40007f5e0ff */
[----:B----4-:R-:W-:-:S03]  /*249d0*/  IADD3 R11, P3, R11, R0, RZ ;  /* 0x000000000b0b7210 */ /* 0x010fc60007f7e0ff */
[----:B-1----:R-:W-:Y:S01]  /*249e0*/  IMAD.MOV.U32 R6, RZ, RZ, R10 ;  /* 0x000000ffff067224 */ /* 0x002fe200078e000a */
[----:B------:R1:W-:Y:S01]  /*249f0*/  STL [R1+0xc60], R10 ;  /* 0x000c600a01007387 */ /* 0x0003e20000100800 */
[----:B------:R-:W-:-:S04]  /*24a00*/  IMAD.X R20, R20, 0x1, R2, P2 ;  /* 0x0000000114147824 */ /* 0x000fc800010e0602 */
[----:B------:R-:W-:Y:S01]  /*24a10*/  IMAD.MOV.U32 R7, RZ, RZ, R20 ;  /* 0x000000ffff077224 */ /* 0x000fe200078e0014 */
[----:B------:R-:W-:Y:S04]  /*24a20*/  STL [R1+0xc5c], R20 ;  /* 0x000c5c1401007387 */ /* 0x000fe80000100800 */
[----:B------:R2:W-:Y:S04]  /*24a30*/  LDGSTS.E [R4+0x6f00], desc[UR18][R6.64], P0 ;  /* 0x06f0000006047fae */ /* 0x0005e80008121852 */
[----:B------:R4:W-:Y:S01]  /*24a40*/  STL [R1+0xd28], R11 ;  /* 0x000d280b01007387 */ /* 0x0009e20000100800 */
[----:B------:R-:W-:-:S03]  /*24a50*/  IADD3.X R19, R19, R2, RZ, P3, !PT ;  /* 0x0000000213137210 */ /* 0x000fc60001ffe4ff */
[----:B------:R-:W3:Y:S01]  /*24a60*/  LDL.LU R21, [R1+0xd50] ;  /* 0x000d500001157983 */ /* 0x000ee20000300800 */
[----:B------:R-:W-:-:S03]  /*24a70*/  IADD3 R16, P0, R16, R0, RZ ;  /* 0x0000000010107210 */ /* 0x000fc60007f1e0ff */
[----:B------:R-:W-:Y:S01]  /*24a80*/  STL [R1+0xd24], R19 ;  /* 0x000d241301007387 */ /* 0x000fe20000100800 */
[----:B--2---:R-:W-:Y:S01]  /*24a90*/  MOV R6, R11 ;  /* 0x0000000b00067202 */ /* 0x004fe20000000f00 */
[----:B------:R-:W-:Y:S01]  /*24aa0*/  IMAD.MOV.U32 R7, RZ, RZ, R19 ;  /* 0x000000ffff077224 */ /* 0x000fe200078e0013 */
[----:B------:R-:W-:Y:S01]  /*24ab0*/  IADD3 R12, P2, R12, R0, RZ ;  /* 0x000000000c0c7210 */ /* 0x000fe20007f5e0ff */
[----:B-1----:R-:W2:Y:S04]  /*24ac0*/  LDL.LU R10, [R1+0xd58] ;  /* 0x000d5800010a7983 */ /* 0x002ea80000300800 */
[----:B------:R-:W2:Y:S04]  /*24ad0*/  LDL.LU R22, [R1+0xd4c] ;  /* 0x000d4c0001167983 */ /* 0x000ea80000300800 */
[----:B----4-:R-:W4:Y:S04]  /*24ae0*/  LDL.LU R11, [R1+0xd54] ;  /* 0x000d5400010b7983 */ /* 0x010f280000300800 */
[----:B------:R1:W-:Y:S04]  /*24af0*/  LDGSTS.E [R4+0x8800], desc[UR18][R6.64], P1 ;  /* 0x0880000006047fae */ /* 0x0003e80008921852 */
[----:B------:R1:W-:Y:S01]  /*24b00*/  STL [R1+0xd30], R16 ;  /* 0x000d301001007387 */ /* 0x0003e20000100800 */
[----:B------:R-:W-:-:S02]  /*24b10*/  IMAD.X R18, R18, 0x1, R2, P0 ;  /* 0x0000000112127824 */ /* 0x000fc400000e0602 */
[----:B-1----:R-:W-:Y:S02]  /*24b20*/  IMAD.MOV.U32 R6, RZ, RZ, R16 ;  /* 0x000000ffff067224 */ /* 0x002fe400078e0010 */
[----:B------:R-:W-:Y:S01]  /*24b30*/  IMAD.MOV.U32 R7, RZ, RZ, R18 ;  /* 0x000000ffff077224 */ /* 0x000fe200078e0012 */
[----:B------:R-:W-:Y:S01]  /*24b40*/  STL [R1+0xd2c], R18 ;  /* 0x000d2c1201007387 */ /* 0x000fe20000100800 */
[----:B------:R-:W-:-:S03]  /*24b50*/  IADD3.X R17, R17, R2, RZ, P2, !PT ;  /* 0x0000000211117210 */ /* 0x000fc600017fe4ff */
[----:B------:R-:W-:Y:S04]  /*24b60*/  STL [R1+0xd38], R12 ;  /* 0x000d380c01007387 */ /* 0x000fe80000100800 */
[----:B------:R-:W4:Y:S04]  /*24b70*/  LDL.LU R16, [R1+0xd60] ;  /* 0x000d600001107983 */ /* 0x000f280000300800 */
[----:B------:R1:W-:Y:S04]  /*24b80*/  LDGSTS.E [R4+0x8900], desc[UR18][R6.64], P1 ;  /* 0x0890000006047fae */ /* 0x0003e80008921852 */
[----:B------:R1:W-:Y:S02]  /*24b90*/  STL [R1+0xd34], R17 ;  /* 0x000d341101007387 */ /* 0x0003e40000100800 */
[----:B-1----:R-:W-:-:S02]  /*24ba0*/  IMAD.MOV.U32 R7, RZ, RZ, R17 ;  /* 0x000000ffff077224 */ /* 0x002fc400078e0011 */
[----:B------:R-:W4:Y:S01]  /*24bb0*/  LDL.LU R17, [R1+0xd5c] ;  /* 0x000d5c0001117983 */ /* 0x000f220000300800 */
[----:B------:R-:W-:Y:S02]  /*24bc0*/  IADD3 R14, P0, R14, R0, RZ ;  /* 0x000000000e0e7210 */ /* 0x000fe40007f1e0ff */
[----:B------:R-:W-:Y:S01]  /*24bd0*/  MOV R6, R12 ;  /* 0x0000000c00067202 */ /* 0x000fe20000000f00 */
[----:B------:R-:W4:Y:S01]  /*24be0*/  LDL.LU R19, [R1+0xe28] ;  /* 0x000e280001137983 */ /* 0x000f220000300800 */
[----:B------:R-:W-:-:S03]  /*24bf0*/  IADD3 R8, P2, R8, R0, RZ ;  /* 0x0000000008087210 */ /* 0x000fc60007f5e0ff */
[----:B------:R-:W4:Y:S04]  /*24c00*/  LDL.LU R12, [R1+0xe30] ;  /* 0x000e3000010c7983 */ /* 0x000f280000300800 */
[----:B------:R1:W-:Y:S04]  /*24c10*/  STL [R1+0xd40], R14 ;  /* 0x000d400e01007387 */ /* 0x0003e80000100800 */
[----:B------:R1:W-:Y:S02]  /*24c20*/  LDGSTS.E [R4+0x8a00], desc[UR18][R6.64], P1 ;  /* 0x08a0000006047fae */ /* 0x0003e40008921852 */
[----:B-1----:R-:W-:-:S02]  /*24c30*/  IMAD.MOV.U32 R6, RZ, RZ, R14 ;  /* 0x000000ffff067224 */ /* 0x002fc400078e000e */
[----:B---3--:R-:W-:Y:S01]  /*24c40*/  IMAD.X R15, R15, 0x1, R2, P0 ;  /* 0x000000010f0f7824 */ /* 0x008fe200000e0602 */
[----:B------:R-:W-:-:S04]  /*24c50*/  IADD3.X R13, R13, R2, RZ, P2, !PT ;  /* 0x000000020d0d7210 */ /* 0x000fc800017fe4ff */
[----:B------:R-:W-:Y:S01]  /*24c60*/  STL [R1+0xd3c], R15 ;  /* 0x000d3c0f01007387 */ /* 0x000fe20000100800 */
[----:B------:R-:W-:-:S03]  /*24c70*/  IMAD.MOV.U32 R7, RZ, RZ, R15 ;  /* 0x000000ffff077224 */ /* 0x000fc600078e000f */
[----:B------:R-:W-:Y:S04]  /*24c80*/  STL [R1+0xd48], R8 ;  /* 0x000d480801007387 */ /* 0x000fe80000100800 */
[----:B------:R-:W3:Y:S04]  /*24c90*/  LDL.LU R20, [R1+0xe24] ;  /* 0x000e240001147983 */ /* 0x000ee80000300800 */
[----:B------:R1:W-:Y:S04]  /*24ca0*/  STL [R1+0xd44], R13 ;  /* 0x000d440d01007387 */ /* 0x0003e80000100800 */
[----:B------:R-:W3:Y:S04]  /*24cb0*/  LDL.LU R14, [R1+0xe2c] ;  /* 0x000e2c00010e7983 */ /* 0x000ee80000300800 */
[----:B------:R1:W-:Y:S04]  /*24cc0*/  LDGSTS.E [R4+0x8b00], desc[UR18][R6.64], P1 ;  /* 0x08b0000006047fae */ /* 0x0003e80008921852 */
[----:B------:R-:W3:Y:S01]  /*24cd0*/  LDL.LU R18, [R1+0xe34] ;  /* 0x000e340001127983 */ /* 0x000ee20000300800 */
[----:B-1----:R-:W-:-:S03]  /*24ce0*/  IMAD.MOV.U32 R7, RZ, RZ, R13 ;  /* 0x000000ffff077224 */ /* 0x002fc600078e000d */
[----:B------:R-:W3:Y:S01]  /*24cf0*/  LDL.LU R13, [R1+0xe38] ;  /* 0x000e3800010d7983 */ /* 0x000ee20000300800 */
[----:B------:R-:W-:-:S03]  /*24d00*/  MOV R6, R8 ;  /* 0x0000000800067202 */ /* 0x000fc60000000f00 */
[----:B------:R-:W3:Y:S04]  /*24d10*/  LDL.LU R15, [R1+0xe3c] ;  /* 0x000e3c00010f7983 */ /* 0x000ee80000300800 */
[----:B------:R-:W3:Y:S04]  /*24d20*/  LDL.LU R8, [R1+0xe40] ;  /* 0x000e400001087983 */ /* 0x000ee80000300800 */
[----:B------:R1:W-:Y:S01]  /*24d30*/  LDGSTS.E [R4+0x8c00], desc[UR18][R6.64], P1 ;  /* 0x08c0000006047fae */ /* 0x0003e20008921852 */
[----:B------:R-:W-:-:S05]  /*24d40*/  IADD3 R21, P0, R21, R0, RZ ;  /* 0x0000000015157210 */ /* 0x000fca0007f1e0ff */
[----:B-1----:R-:W-:Y:S01]  /*24d50*/  IMAD.MOV.U32 R6, RZ, RZ, R21 ;  /* 0x000000ffff067224 */ /* 0x002fe200078e0015 */
[----:B--2---:R-:W-:Y:S01]  /*24d60*/  IADD3 R10, P2, R10, R0, RZ ;  /* 0x000000000a0a7210 */ /* 0x004fe20007f5e0ff */
[----:B------:R-:W-:-:S04]  /*24d70*/  IMAD.X R22, R22, 0x1, R2, P0 ;  /* 0x0000000116167824 */ /* 0x000fc800000e0602 */
[----:B------:R-:W-:Y:S01]  /*24d80*/  IMAD.MOV.U32 R7, RZ, RZ, R22 ;  /* 0x000000ffff077224 */ /* 0x000fe200078e0016 */
[----:B----4-:R-:W-:Y:S01]  /*24d90*/  IADD3.X R11, R11, R2, RZ, P2, !PT ;  /* 0x000000020b0b7210 */ /* 0x010fe200017fe4ff */
[----:B------:R-:W-:Y:S04]  /*24da0*/  STL [R1+0xd50], R21 ;  /* 0x000d501501007387 */ /* 0x000fe80000100800 */
[----:B------:R-:W-:Y:S04]  /*24db0*/  STL [R1+0xd4c], R22 ;  /* 0x000d4c1601007387 */ /* 0x000fe80000100800 */
[----:B------:R1:W-:Y:S04]  /*24dc0*/  LDGSTS.E [R4+0x8d00], desc[UR18][R6.64], P1 ;  /* 0x08d0000006047fae */ /* 0x0003e80008921852 */
[----:B------:R2:W-:Y:S04]  /*24dd0*/  STL [R1+0xd58], R10 ;  /* 0x000d580a01007387 */ /* 0x0005e80000100800 */
[----:B------:R4:W-:Y:S01]  /*24de0*/  STL [R1+0xd54], R11 ;  /* 0x000d540b01007387 */ /* 0x0009e20000100800 */
[----:B-1----:R-:W-:Y:S01]  /*24df0*/  MOV R6, R10 ;  /* 0x0000000a00067202 */ /* 0x002fe20000000f00 */
[----:B------:R-:W-:-:S02]  /*24e00*/  IMAD.MOV.U32 R7, RZ, RZ, R11 ;  /* 0x000000ffff077224 */ /* 0x000fc400078e000b */
[----:B--2---:R-:W2:Y:S01]  /*24e10*/  LDL.LU R10, [R1+0xe48] ;  /* 0x000e4800010a7983 */ /* 0x004ea20000300800 */
[----:B------:R-:W-:-:S03]  /*24e20*/  IADD3 R16, P0, R16, R0, RZ ;  /* 0x0000000010107210 */ /* 0x000fc60007f1e0ff */
[----:B----4-:R-:W4:Y:S01]  /*24e30*/  LDL.LU R11, [R1+0xe50] ;  /* 0x000e5000010b7983 */ /* 0x010f220000300800 */
[----:B------:R-:W-:-:S03]  /*24e40*/  UISETP.GT.AND UP1, UPT, UR11, 0x15, UPT ;  /* 0x000000150b00788c */ /* 0x000fc6000bf24270 */
[----:B------:R1:W-:Y:S04]  /*24e50*/  LDGSTS.E [R4+0x8e00], desc[UR18][R6.64], P1 ;  /* 0x08e0000006047fae */ /* 0x0003e80008921852 */
[----:B------:R-:W-:Y:S01]  /*24e60*/  STL [R1+0xd60], R16 ;  /* 0x000d601001007387 */ /* 0x000fe20000100800 */
[----:B------:R-:W-:-:S04]  /*24e70*/  IMAD.X R17, R17, 0x1, R2, P0 ;  /* 0x0000000111117824 */ /* 0x000fc800000e0602 */
[----:B-1----:R-:W-:Y:S01]  /*24e80*/  IMAD.MOV.U32 R7, RZ, RZ, R17 ;  /* 0x000000ffff077224 */ /* 0x002fe200078e0011 */
[----:B------:R1:W-:Y:S01]  /*24e90*/  STL [R1+0xd5c], R17 ;  /* 0x000d5c1101007387 */ /* 0x0003e20000100800 */
[----:B------:R-:W-:Y:S01]  /*24ea0*/  USEL UR10, URZ, 0x4, !UP1 ;  /* 0x000000043f0a7887 */ /* 0x000fe2000c800000 */
[----:B------:R-:W-:Y:S02]  /*24eb0*/  MOV R6, R16 ;  /* 0x0000001000067202 */ /* 0x000fe40000000f00 */
[----:B-1----:R-:W4:Y:S01]  /*24ec0*/  LDL.LU R17, [R1+0xe44] ;  /* 0x000e440001117983 */ /* 0x002f220000300800 */
[----:B------:R-:W-:-:S03]  /*24ed0*/  USEL UR10, UR10, URZ, !UP0 ;  /* 0x0000003f0a0a7287 */ /* 0x000fc6000c000000 */
[----:B------:R-:W4:Y:S04]  /*24ee0*/  LDL.LU R16, [R1+0xe4c] ;  /* 0x000e4c0001107983 */ /* 0x000f280000300800 */
[----:B------:R1:W-:Y:S01]  /*24ef0*/  LDGSTS.E [R4+0x8f00], desc[UR18][R6.64], P1 ;  /* 0x08f0000006047fae */ /* 0x0003e20008921852 */
[-C--:B------:R-:W-:Y:S02]  /*24f00*/  IADD3 R19, P1, R19, R0.reuse, RZ ;  /* 0x0000000013137210 */ /* 0x080fe40007f3e0ff */
[----:B------:R-:W-:Y:S02]  /*24f10*/  ISETP.NE.U32.AND P0, PT, RZ, UR10, PT ;  /* 0x0000000aff007c0c */ /* 0x000fe4000bf05070 */
[----:B------:R-:W-:Y:S01]  /*24f20*/  IADD3 R12, P2, R12, R0, RZ ;  /* 0x000000000c0c7210 */ /* 0x000fe20007f5e0ff */
[----:B------:R-:W-:Y:S01]  /*24f30*/  STL [R1+0xe28], R19 ;  /* 0x000e281301007387 */ /* 0x000fe20000100800 */
[----:B-1----:R-:W-:-:S02]  /*24f40*/  IMAD.MOV.U32 R6, RZ, RZ, R19 ;  /* 0x000000ffff067224 */ /* 0x002fc400078e0013 */
[----:B---3--:R-:W-:-:S04]  /*24f50*/  IMAD.X R20, R20, 0x1, R2, P1 ;  /* 0x0000000114147824 */ /* 0x008fc800008e0602 */
[----:B------:R-:W-:Y:S01]  /*24f60*/  IMAD.MOV.U32 R7, RZ, RZ, R20 ;  /* 0x000000ffff077224 */ /* 0x000fe200078e0014 */
[----:B------:R-:W-:-:S04]  /*24f70*/  IADD3.X R14, R14, R2, RZ, P2, !PT ;  /* 0x000000020e0e7210 */ /* 0x000fc800017fe4ff */
[----:B------:R1:W-:Y:S04]  /*24f80*/  LDGSTS.E [R4+0xa800], desc[UR18][R6.64], P0 ;  /* 0x0a80000006047fae */ /* 0x0003e80008121852 */
[----:B------:R-:W-:Y:S04]  /*24f90*/  STL [R1+0xe24], R20 ;  /* 0x000e241401007387 */ /* 0x000fe80000100800 */
[----:B------:R-:W-:Y:S01]  /*24fa0*/  STL [R1+0xe30], R12 ;  /* 0x000e300c01007387 */ /* 0x000fe20000100800 */
[----:B-1----:R-:W-:Y:S01]  /*24fb0*/  MOV R6, R12 ;  /* 0x0000000c00067202 */ /* 0x002fe20000000f00 */
[----:B------:R-:W-:Y:S01]  /*24fc0*/  IMAD.MOV.U32 R7, RZ, RZ, R14 ;  /* 0x000000ffff077224 */ /* 0x000fe200078e000e */
[-C--:B------:R-:W-:Y:S01]  /*24fd0*/  IADD3 R13, P1, R13, R0.reuse, RZ ;  /* 0x000000000d0d7210 */ /* 0x080fe20007f3e0ff */
[----:B------:R1:W-:Y:S04]  /*24fe0*/  STL [R1+0xe2c], R14 ;  /* 0x000e2c0e01007387 */ /* 0x0003e80000100800 */
[----:B------:R-:W-:Y:S01]  /*24ff0*/  IMAD.X R18, R18, 0x1, R2, P1 ;  /* 0x0000000112127824 */ /* 0x000fe200008e0602 */
[----:B------:R3:W-:Y:S01]  /*25000*/  LDGSTS.E [R4+0xa900], desc[UR18][R6.64], P0 ;  /* 0x0a90000006047fae */ /* 0x0007e20008121852 */
[----:B------:R-:W-:-:S03]  /*25010*/  IADD3 R8, P2, R8, R0, RZ ;  /* 0x0000000008087210 */ /* 0x000fc60007f5e0ff */
[----:B-1----:R-:W4:Y:S01]  /*25020*/  LDL.LU R14, [R1+0xe54] ;  /* 0x000e5400010e7983 */ /* 0x002f220000300800 */
[----:B------:R-:W-:-:S03]  /*25030*/  IADD3.X R15, R15, R2, RZ, P2, !PT ;  /* 0x000000020f0f7210 */ /* 0x000fc600017fe4ff */
[----:B------:R-:W4:Y:S01]  /*25040*/  LDL.LU R12, [R1+0xe58] ;  /* 0x000e5800010c7983 */ /* 0x000f220000300800 */
[----:B---3--:R-:W-:-:S03]  /*25050*/  IMAD.MOV.U32 R6, RZ, RZ, R13 ;  /* 0x000000ffff067224 */ /* 0x008fc600078e000d */
[----:B------:R1:W-:Y:S01]  /*25060*/  STL [R1+0xe38], R13 ;  /* 0x000e380d01007387 */ /* 0x0003e20000100800 */
[----:B------:R-:W-:-:S03]  /*25070*/  IMAD.MOV.U32 R7, RZ, RZ, R18 ;  /* 0x000000ffff077224 */ /* 0x000fc600078e0012 */
[----:B------:R-:W-:Y:S04]  /*25080*/  STL [R1+0xe34], R18 ;  /* 0x000e341201007387 */ /* 0x000fe80000100800 */
[----:B------:R-:W-:Y:S04]  /*25090*/  STL [R1+0xe40], R8 ;  /* 0x000e400801007387 */ /* 0x000fe80000100800 */
[----:B-1----:R-:W3:Y:S04]  /*250a0*/  LDL.LU R13, [R1+0xe60] ;  /* 0x000e6000010d7983 */ /* 0x002ee80000300800 */
[----:B------:R1:W-:Y:S04]  /*250b0*/  STL [R1+0xe3c], R15 ;  /* 0x000e3c0f01007387 */ /* 0x0003e80000100800 */
[----:B------:R1:W-:Y:S04]  /*250c0*/  LDGSTS.E [R4+0xaa00], desc[UR18][R6.64], P0 ;  /* 0x0aa0000006047fae */ /* 0x0003e80008121852 */
[----:B------:R-:W3:Y:S01]  /*250d0*/  LDL.LU R21, [R1+0xf28] ;  /* 0x000f280001157983 */ /* 0x000ee20000300800 */
[----:B-1----:R-:W-:-:S03]  /*250e0*/  IMAD.MOV.U32 R7, RZ, RZ, R15 ;  /* 0x000000ffff077224 */ /* 0x002fc600078e000f */
[----:B------:R-:W3:Y:S04]  /*250f0*/  LDL.LU R15, [R1+0xe5c] ;  /* 0x000e5c00010f7983 */ /* 0x000ee80000300800 */
[----:B------:R-:W3:Y:S01]  /*25100*/  LDL.LU R22, [R1+0xf24] ;  /* 0x000f240001167983 */ /* 0x000ee20000300800 */
[----:B------:R-:W-:-:S03]  /*25110*/  MOV R6, R8 ;  /* 0x0000000800067202 */ /* 0x000fc60000000f00 */
[----:B------:R-:W3:Y:S04]  /*25120*/  LDL.LU R19, [R1+0xf30] ;  /* 0x000f300001137983 */ /* 0x000ee80000300800 */
[----:B------:R-:W3:Y:S04]  /*25130*/  LDL.LU R8, [R1+0xf38] ;  /* 0x000f380001087983 */ /* 0x000ee80000300800 */
[----:B------:R1:W-:Y:S01]  /*25140*/  LDGSTS.E [R4+0xab00], desc[UR18][R6.64], P0 ;  /* 0x0ab0000006047fae */ /* 0x0003e20008121852 */
[-C--:B--2---:R-:W-:Y:S02]  /*25150*/  IADD3 R10, P1, R10, R0.reuse, RZ ;  /* 0x000000000a0a7210 */ /* 0x084fe40007f3e0ff */
[----:B----4-:R-:W-:-:S03]  /*25160*/  IADD3 R11, P2, R11, R0, RZ ;  /* 0x000000000b0b7210 */ /* 0x010fc60007f5e0ff */
[----:B------:R2:W-:Y:S01]  /*25170*/  STL [R1+0xe48], R10 ;  /* 0x000e480a01007387 */ /* 0x0005e20000100800 */
[----:B-1----:R-:W-:Y:S02]  /*25180*/  IMAD.MOV.U32 R6, RZ, RZ, R10 ;  /* 0x000000ffff067224 */ /* 0x002fe400078e000a */
[----:B------:R-:W-:Y:S01]  /*25190*/  IMAD.X R17, R17, 0x1, R2, P1 ;  /* 0x0000000111117824 */ /* 0x000fe200008e0602 */
[----:B------:R-:W-:-:S04]  /*251a0*/  IADD3.X R16, R16, R2, RZ, P2, !PT ;  /* 0x0000000210107210 */ /* 0x000fc800017fe4ff */
[----:B------:R1:W-:Y:S04]  /*251b0*/  STL [R1+0xe44], R17 ;  /* 0x000e441101007387 */ /* 0x0003e80000100800 */
[----:B------:R-:W-:Y:S04]  /*251c0*/  STL [R1+0xe50], R11 ;  /* 0x000e500b01007387 */ /* 0x000fe80000100800 */
[----:B------:R-:W4:Y:S04]  /*251d0*/  LDL.LU R20, [R1+0xf2c] ;  /* 0x000f2c0001147983 */ /* 0x000f280000300800 */
[----:B------:R1:W-:Y:S04]  /*251e0*/  STL [R1+0xe4c], R16 ;  /* 0x000e4c1001007387 */ /* 0x0003e80000100800 */
[----:B--2---:R-:W2:Y:S01]  /*251f0*/  LDL.LU R10, [R1+0xf34] ;  /* 0x000f3400010a7983 */ /* 0x004ea20000300800 */
[----:B------:R-:W-:-:S03]  /*25200*/  IMAD.MOV.U32 R7, RZ, RZ, R17 ;  /* 0x000000ffff077224 */ /* 0x000fc600078e0011 */
[----:B------:R-:W2:Y:S04]  /*25210*/  LDL.LU R18, [R1+0xf3c] ;  /* 0x000f3c0001127983 */ /* 0x000ea80000300800 */
[----:B------:R1:W-:Y:S04]  /*25220*/  LDGSTS.E [R4+0xac00], desc[UR18][R6.64], P0 ;  /* 0x0ac0000006047fae */ /* 0x0003e80008121852 */
[----:B-1----:R-:W2:Y:S01]  /*25230*/  LDL.LU R17, [R1+0xf40] ;  /* 0x000f400001117983 */ /* 0x002ea20000300800 */
[----:B------:R-:W-:Y:S01]  /*25240*/  IMAD.MOV.U32 R7, RZ, RZ, R16 ;  /* 0x000000ffff077224 */ /* 0x000fe200078e0010 */
[----:B------:R-:W-:-:S02]  /*25250*/  MOV R6, R11 ;  /* 0x0000000b00067202 */ /* 0x000fc40000000f00 */
[----:B------:R-:W2:Y:S04]  /*25260*/  LDL.LU R16, [R1+0xf44] ;  /* 0x000f440001107983 */ /* 0x000ea80000300800 */
[----:B------:R-:W2:Y:S04]  /*25270*/  LDL.LU R11, [R1+0xf48] ;  /* 0x000f4800010b7983 */ /* 0x000ea80000300800 */
[----:B------:R1:W-:Y:S01]  /*25280*/  LDGSTS.E [R4+0xad00], desc[UR18][R6.64], P0 ;  /* 0x0ad0000006047fae */ /* 0x0003e20008121852 */
[----:B------:R-:W-:-:S05]  /*25290*/  IADD3 R12, P1, R12, R0, RZ ;  /* 0x000000000c0c7210 */ /* 0x000fca0007f3e0ff */
[----:B------:R-:W-:Y:S01]  /*252a0*/  IMAD.X R14, R14, 0x1, R2, P1 ;  /* 0x000000010e0e7824 */ /* 0x000fe200008e0602 */
[----:B------:R-:W-:Y:S01]  /*252b0*/  STL [R1+0xe58], R12 ;  /* 0x000e580c01007387 */ /* 0x000fe20000100800 */
[----:B-1----:R-:W-:Y:S02]  /*252c0*/  MOV R6, R12 ;  /* 0x0000000c00067202 */ /* 0x002fe40000000f00 */
[----:B------:R-:W-:Y:S01]  /*252d0*/  IMAD.MOV.U32 R7, RZ, RZ, R14 ;  /* 0x000000ffff077224 */ /* 0x000fe200078e000e */
[----:B------:R1:W-:Y:S04]  /*252e0*/  STL [R1+0xe54], R14 ;  /* 0x000e540e01007387 */ /* 0x0003e80000100800 */
[----:B------:R1:W-:Y:S01]  /*252f0*/  LDGSTS.E [R4+0xae00], desc[UR18][R6.64], P0 ;  /* 0x0ae0000006047fae */ /* 0x0003e20008121852 */
[----:B---3--:R-:W-:-:S03]  /*25300*/  IADD3 R13, P2, R13, R0, RZ ;  /* 0x000000000d0d7210 */ /* 0x008fc60007f5e0ff */
[----:B-1----:R-:W3:Y:S04]  /*25310*/  LDL.LU R14, [R1+0xf50] ;  /* 0x000f5000010e7983 */ /* 0x002ee80000300800 */
[----:B------:R-:W3:Y:S01]  /*25320*/  LDL.LU R12, [R1+0xf58] ;  /* 0x000f5800010c7983 */ /* 0x000ee20000300800 */
[----:B------:R-:W-:-:S03]  /*25330*/  IADD3 R21, P3, R21, R0, RZ ;  /* 0x0000000015157210 */ /* 0x000fc60007f7e0ff */
[----:B------:R-:W-:Y:S01]  /*25340*/  STL [R1+0xe60], R13 ;  /* 0x000e600d01007387 */ /* 0x000fe20000100800 */
[----:B------:R-:W-:Y:S01]  /*25350*/  IMAD.X R15, R15, 0x1, R2, P2 ;  /* 0x000000010f0f7824 */ /* 0x000fe200010e0602 */
[----:B------:R-:W-:-:S04]  /*25360*/  IADD3.X R22, R22, R2, RZ, P3, !PT ;  /* 0x0000000216167210 */ /* 0x000fc80001ffe4ff */
[----:B------:R1:W-:Y:S01]  /*25370*/  STL [R1+0xe5c], R15 ;  /* 0x000e5c0f01007387 */ /* 0x0003e20000100800 */
[----:B------:R-:W-:-:S03]  /*25380*/  IMAD.MOV.U32 R7, RZ, RZ, R15 ;  /* 0x000000ffff077224 */ /* 0x000fc600078e000f */
[----:B------:R-:W-:Y:S01]  /*25390*/  STL [R1+0xf28], R21 ;  /* 0x000f281501007387 */ /* 0x000fe20000100800 */
[----:B------:R-:W-:-:S03]  /*253a0*/  IMAD.MOV.U32 R6, RZ, RZ, R13 ;  /* 0x000000ffff067224 */ /* 0x000fc600078e000d */
[----:B-1----:R-:W3:Y:S04]  /*253b0*/  LDL.LU R15, [R1+0xf4c] ;  /* 0x000f4c00010f7983 */ /* 0x002ee80000300800 */
[----:B------:R-:W-:Y:S04]  /*253c0*/  STL [R1+0xf24], R22 ;  /* 0x000f241601007387 */ /* 0x000fe80000100800 */
[----:B------:R-:W3:Y:S01]  /*253d0*/  LDL.LU R13, [R1+0xf54] ;  /* 0x000f5400010d7983 */ /* 0x000ee20000300800 */
[----:B------:R-:W-:-:S03]  /*253e0*/  UISETP.GT.AND UP1, UPT, UR11, 0x19, UPT ;  /* 0x000000190b00788c */ /* 0x000fc6000bf24270 */
[----:B------:R1:W-:Y:S01]  /*253f0*/  LDGSTS.E [R4+0xaf00], desc[UR18][R6.64], P0 ;  /* 0x0af0000006047fae */ /* 0x0003e20008121852 */
[----:B------:R-:W-:-:S04]  /*25400*/  USEL UR10, URZ, 0x4, !UP1 ;  /* 0x000000043f0a7887 */ /* 0x000fc8000c800000 */
[----:B------:R-:W-:Y:S01]  /*25410*/  USEL UR10, UR10, URZ, !UP0 ;  /* 0x0000003f0a0a7287 */ /* 0x000fe2000c000000 */
[----:B------:R-:W-:-:S05]  /*25420*/  IADD3 R19, P0, R19, R0, RZ ;  /* 0x0000000013137210 */ /* 0x000fca0007f1e0ff */
[----:B------:R-:W-:Y:S01]  /*25430*/  ISETP.NE.U32.AND P1, PT, RZ, UR10, PT ;  /* 0x0000000aff007c0c */ /* 0x000fe2000bf25070 */
[----:B-1----:R-:W-:Y:S01]  /*25440*/  IMAD.MOV.U32 R7, RZ, RZ, R22 ;  /* 0x000000ffff077224 */ /* 0x002fe200078e0016 */
[----:B------:R-:W-:Y:S02]  /*25450*/  MOV R6, R21 ;  /* 0x0000001500067202 */ /* 0x000fe40000000f00 */
[----:B------:R-:W-:Y:S01]  /*25460*/  IADD3 R8, P2, R8, R0, RZ ;  /* 0x0000000008087210 */ /* 0x000fe20007f5e0ff */
[----:B------:R-:W-:Y:S08]  /*25470*/  STL [R1+0xf30], R19 ;  /* 0x000f301301007387 */ /* 0x000ff00000100800 */
[----:B------:R1:W-:Y:S02]  /*25480*/  LDGSTS.E [R4+0xc800], desc[UR18][R6.64], P1 ;  /* 0x0c80000006047fae */ /* 0x0003e40008921852 */
[----:B-1----:R-:W-:-:S02]  /*25490*/  IMAD.MOV.U32 R6, RZ, RZ, R19 ;  /* 0x000000ffff067224 */ /* 0x002fc400078e0013 */
[----:B----4-:R-:W-:-:S04]  /*254a0*/  IMAD.X R20, R20, 0x1, R2, P0 ;  /* 0x0000000114147824 */ /* 0x010fc800000e0602 */
[----:B------:R-:W-:Y:S01]  /*254b0*/  IMAD.MOV.U32 R7, RZ, RZ, R20 ;  /* 0x000000ffff077224 */ /* 0x000fe200078e0014 */
[----:B------:R-:W-:Y:S01]  /*254c0*/  STL [R1+0xf2c], R20 ;  /* 0x000f2c1401007387 */ /* 0x000fe20000100800 */
[----:B--2---:R-:W-:-:S03]  /*254d0*/  IADD3.X R10, R10, R2, RZ, P2, !PT ;  /* 0x000000020a0a7210 */ /* 0x004fc600017fe4ff */
[----:B------:R-:W-:Y:S04]  /*254e0*/  STL [R1+0xf38], R8 ;  /* 0x000f380801007387 */ /* 0x000fe80000100800 */
[----:B------:R1:W-:Y:S04]  /*254f0*/  LDGSTS.E [R4+0xc900], desc[UR18][R6.64], P1 ;  /* 0x0c90000006047fae */ /* 0x0003e80008921852 */
[----:B------:R2:W-:Y:S01]  /*25500*/  STL [R1+0xf34], R10 ;  /* 0x000f340a01007387 */ /* 0x0005e20000100800 */
[----:B-1----:R-:W-:Y:S01]  /*25510*/  IMAD.MOV.U32 R7, RZ, RZ, R10 ;  /* 0x000000ffff077224 */ /* 0x002fe200078e000a */
[----:B------:R-:W-:-:S02]  /*25520*/  MOV R6, R8 ;  /* 0x0000000800067202 */ /* 0x000fc40000000f00 */
[----:B--2---:R-:W2:Y:S04]  /*25530*/  LDL.LU R10, [R1+0xf5c] ;  /* 0x000f5c00010a7983 */ /* 0x004ea80000300800 */
[----:B------:R-:W4:Y:S01]  /*25540*/  LDL.LU R8, [R1+0xf60] ;  /* 0x000f600001087983 */ /* 0x000f220000300800 */
[-C--:B------:R-:W-:Y:S02]  /*25550*/  IADD3 R17, P0, R17, R0.reuse, RZ ;  /* 0x0000000011117210 */ /* 0x080fe40007f1e0ff */
[----:B------:R-:W-:Y:S01]  /*25560*/  IADD3 R11, P2, R11, R0, RZ ;  /* 0x000000000b0b7210 */ /* 0x000fe20007f5e0ff */
[----:B------:R1:W-:Y:S02]  /*25570*/  LDGSTS.E [R4+0xca00], desc[UR18][R6.64], P1 ;  /* 0x0ca0000006047fae */ /* 0x0003e40008921852 */
[----:B------:R-:W-:Y:S01]  /*25580*/  IMAD.X R18, R18, 0x1, R2, P0 ;  /* 0x0000000112127824 */ /* 0x000fe200000e0602 */
[----:B------:R-:W-:Y:S01]  /*25590*/  IADD3.X R16, R16, R2, RZ, P2, !PT ;  /* 0x0000000210107210 */ /* 0x000fe200017fe4ff */
[----:B------:R-:W-:Y:S04]  /*255a0*/  STL [R1+0xf40], R17 ;  /* 0x000f401101007387 */ /* 0x000fe80000100800 */
[----:B------:R-:W-:Y:S04]  /*255b0*/  STL [R1+0xf3c], R18 ;  /* 0x000f3c1201007387 */ /* 0x000fe80000100800 */
[----:B------:R1:W-:Y:S04]  /*255c0*/  STL [R1+0xf48], R11 ;  /* 0x000f480b01007387 */ /* 0x0003e80000100800 */
[----:B------:R-:W-:Y:S04]  /*255d0*/  STL [R1+0xf44], R16 ;  /* 0x000f441001007387 */ /* 0x000fe80000100800 */
[----:B------:R-:W2:Y:S04]  /*255e0*/  LDL.LU R24, [R1+0x1024] ;  /* 0x0010240001187983 */ /* 0x000ea80000300800 */
[----:B------:R-:W2:Y:S01]  /*255f0*/  LDL.LU R23, [R1+0x1028] ;  /* 0x0010280001177983 */ /* 0x000ea20000300800 */
[----:B-1----:R-:W-:-:S02]  /*25600*/  IMAD.MOV.U32 R6, RZ, RZ, R17 ;  /* 0x000000ffff067224 */ /* 0x002fc400078e0011 */
[----:B------:R-:W-:Y:S01]  /*25610*/  IMAD.MOV.U32 R7, RZ, RZ, R18 ;  /* 0x000000ffff077224 */ /* 0x000fe200078e0012 */
[----:B------:R-:W2:Y:S04]  /*25620*/  LDL.LU R22, [R1+0x102c] ;  /* 0x00102c0001167983 */ /* 0x000ea80000300800 */
[----:B------:R-:W2:Y:S04]  /*25630*/  LDL.LU R21, [R1+0x1030] ;  /* 0x0010300001157983 */ /* 0x000ea80000300800 */
[----:B------:R1:W-:Y:S04]  /*25640*/  LDGSTS.E [R4+0xcb00], desc[UR18][R6.64], P1 ;  /* 0x0cb0000006047fae */ /* 0x0003e80008921852 */
[----:B------:R-:W2:Y:S01]  /*25650*/  LDL.LU R19, [R1+0x1038] ;  /* 0x0010380001137983 */ /* 0x000ea20000300800 */
[----:B-1----:R-:W-:Y:S01]  /*25660*/  MOV R6, R11 ;  /* 0x0000000b00067202 */ /* 0x002fe20000000f00 */
[----:B------:R-:W-:-:S02]  /*25670*/  IMAD.MOV.U32 R7, RZ, RZ, R16 ;  /* 0x000000ffff077224 */ /* 0x000fc400078e0010 */
[----:B------:R-:W2:Y:S04]  /*25680*/  LDL.LU R11, [R1+0x1040] ;  /* 0x00104000010b7983 */ /* 0x000ea80000300800 */
[----:B------:R1:W-:Y:S01]  /*25690*/  LDGSTS.E [R4+0xcc00], desc[UR18][R6.64], P1 ;  /* 0x0cc0000006047fae */ /* 0x0003e20008921852 */
[-C--:B---3--:R-:W-:Y:S02]  /*256a0*/  IADD3 R14, P0, R14, R0.reuse, RZ ;  /* 0x000000000e0e7210 */ /* 0x088fe40007f1e0ff */
[----:B------:R-:W-:-:S03]  /*256b0*/  IADD3 R12, P2, R12, R0, RZ ;  /* 0x000000000c0c7210 */ /* 0x000fc60007f5e0ff */
[----:B------:R3:W-:Y:S01]  /*256c0*/  STL [R1+0xf50], R14 ;  /* 0x000f500e01007387 */ /* 0x0007e20000100800 */
[----:B-1----:R-:W-:Y:S02]  /*256d0*/  IMAD.MOV.U32 R6, RZ, RZ, R14 ;  /* 0x000000ffff067224 */ /* 0x002fe400078e000e */
[----:B------:R-:W-:-:S04]  /*256e0*/  IMAD.X R15, R15, 0x1, R2, P0 ;  /* 0x000000010f0f7824 */ /* 0x000fc800000e0602 */
[----:B------:R-:W-:Y:S01]  /*256f0*/  IMAD.MOV.U32 R7, RZ, RZ, R15 ;  /* 0x000000ffff077224 */ /* 0x000fe200078e000f */
[----:B------:R-:W-:Y:S01]  /*25700*/  STL [R1+0xf4c], R15 ;  /* 0x000f4c0f01007387 */ /* 0x000fe20000100800 */
[----:B------:R-:W-:-:S03]  /*25710*/  IADD3.X R13, R13, R2, RZ, P2, !PT ;  /* 0x000000020d0d7210 */ /* 0x000fc600017fe4ff */
[----:B------:R1:W-:Y:S04]  /*25720*/  STL [R1+0xf58], R12 ;  /* 0x000f580c01007387 */ /* 0x0003e80000100800 */
[----:B------:R-:W2:Y:S04]  /*25730*/  LDL.LU R20, [R1+0x1034] ;  /* 0x0010340001147983 */ /* 0x000ea80000300800 */
[----:B------:R-:W-:Y:S04]  /*25740*/  STL [R1+0xf54], R13 ;  /* 0x000f540d01007387 */ /* 0x000fe80000100800 */
[----:B------:R-:W2:Y:S04]  /*25750*/  LDL.LU R18, [R1+0x103c] ;  /* 0x00103c0001127983 */ /* 0x000ea80000300800 */
[----:B------:R1:W-:Y:S04]  /*25760*/  LDGSTS.E [R4+0xcd00], desc[UR18][R6.64], P1 ;  /* 0x0cd0000006047fae */ /* 0x0003e80008921852 */
[----:B---3--:R-:W3:Y:S01]  /*25770*/  LDL.LU R14, [R1+0x1044] ;  /* 0x00104400010e7983 */ /* 0x008ee20000300800 */
[----:B-1----:R-:W-:-:S03]  /*25780*/  MOV R6, R12 ;  /* 0x0000000c00067202 */ /* 0x002fc60000000f00 */
[----:B------:R-:W3:Y:S04]  /*25790*/  LDL.LU R12, [R1+0x1048] ;  /* 0x00104800010c7983 */ /* 0x000ee80000300800 */
[----:B------:R-:W3:Y:S04]  /*257a0*/  LDL.LU R17, [R1+0x104c] ;  /* 0x00104c0001117983 */ /* 0x000ee80000300800 */
[----:B------:R-:W3:Y:S01]  /*257b0*/  LDL.LU R15, [R1+0x1050] ;  /* 0x00105000010f7983 */ /* 0x000ee20000300800 */
[----:B------:R-:W-:Y:S01]  /*257c0*/  IMAD.MOV.U32 R7, RZ, RZ, R13 ;  /* 0x000000ffff077224 */ /* 0x000fe200078e000d */
[----:B------:R-:W-:-:S04]  /*257d0*/  UISETP.GT.AND UP1, UPT, UR11, 0x1d, UPT ;  /* 0x0000001d0b00788c */ /* 0x000fc8000bf24270 */
[----:B------:R-:W-:Y:S01]  /*257e0*/  USEL UR10, URZ, 0x4, !UP1 ;  /* 0x000000043f0a7887 */ /* 0x000fe2000c800000 */
[----:B------:R1:W-:Y:S03]  /*257f0*/  LDGSTS.E [R4+0xce00], desc[UR18][R6.64], P1 ;  /* 0x0ce0000006047fae */ /* 0x0003e60008921852 */
[----:B------:R-:W-:Y:S01]  /*25800*/  USEL UR10, UR10, URZ, !UP0 ;  /* 0x0000003f0a0a7287 */ /* 0x000fe2000c000000 */
[----:B----4-:R-:W-:-:S05]  /*25810*/  IADD3 R8, P0, R8, R0, RZ ;  /* 0x0000000008087210 */ /* 0x010fca0007f1e0ff */
[----:B--2---:R-:W-:Y:S01]  /*25820*/  IMAD.X R10, R10, 0x1, R2, P0 ;  /* 0x000000010a0a7824 */ /* 0x004fe200000e0602 */
[----:B------:R-:W-:Y:S01]  /*25830*/  STL [R1+0xf60], R8 ;  /* 0x000f600801007387 */ /* 0x000fe20000100800 */
[----:B-1----:R-:W-:Y:S02]  /*25840*/  MOV R6, R8 ;  /* 0x0000000800067202 */ /* 0x002fe40000000f00 */
[----:B------:R-:W-:Y:S01]  /*25850*/  IMAD.MOV.U32 R7, RZ, RZ, R10 ;  /* 0x000000ffff077224 */ /* 0x000fe200078e000a */
[----:B------:R1:W-:Y:S04]  /*25860*/  STL [R1+0xf5c], R10 ;  /* 0x000f5c0a01007387 */ /* 0x0003e80000100800 */
[----:B------:R-:W2:Y:S01]  /*25870*/  LDL.LU R16, [R1+0x1054] ;  /* 0x0010540001107983 */ /* 0x000ea20000300800 */
[----:B------:R-:W-:-:S03]  /*25880*/  ISETP.NE.U32.AND P0, PT, RZ, UR10, PT ;  /* 0x0000000aff007c0c */ /* 0x000fc6000bf05070 */
[----:B------:R4:W-:Y:S04]  /*25890*/  LDGSTS.E [R4+0xcf00], desc[UR18][R6.64], P1 ;  /* 0x0cf0000006047fae */ /* 0x0009e80008921852 */
[----:B-1----:R-:W2:Y:S04]  /*258a0*/  LDL.LU R10, [R1+0x1058] ;  /* 0x00105800010a7983 */ /* 0x002ea80000300800 */
[----:B------:R-:W2:Y:S01]  /*258b0*/  LDL.LU R13, [R1+0x105c] ;  /* 0x00105c00010d7983 */ /* 0x000ea20000300800 */
[----:B------:R-:W-:-:S03]  /*258c0*/  IADD3 R23, P1, R23, R0, RZ ;  /* 0x0000000017177210 */ /* 0x000fc60007f3e0ff */
[----:B------:R-:W2:Y:S02]  /*258d0*/  LDL.LU R8, [R1+0x1060] ;  /* 0x0010600001087983 */ /* 0x000ea40000300800 */
[----:B------:R-:W-:Y:S01]  /*258e0*/  IMAD.X R24, R24, 0x1, R2, P1 ;  /* 0x0000000118187824 */ /* 0x000fe200008e0602 */
[----:B------:R-:W-:Y:S01]  /*258f0*/  IADD3 R21, P2, R21, R0, RZ ;  /* 0x0000000015157210 */ /* 0x000fe20007f5e0ff */
[----:B----4-:R-:W-:Y:S02]  /*25900*/  IMAD.MOV.U32 R6, RZ, RZ, R23 ;  /* 0x000000ffff067224 */ /* 0x010fe400078e0017 */
[----:B------:R-:W-:Y:S01]  /*25910*/  IMAD.MOV.U32 R7, RZ, RZ, R24 ;  /* 0x000000ffff077224 */ /* 0x000fe200078e0018 */
[----:B------:R-:W-:Y:S02]  /*25920*/  IADD3.X R22, R22, R2, RZ, P2, !PT ;  /* 0x0000000216167210 */ /* 0x000fe400017fe4ff */
[-C--:B------:R-:W-:Y:S02]  /*25930*/  IADD3 R19, P1, R19, R0.reuse, RZ ;  /* 0x0000000013137210 */ /* 0x080fe40007f3e0ff */
[----:B------:R1:W-:Y:S04]  /*25940*/  LDGSTS.E [R4+0xe800], desc[UR18][R6.64], P0 ;  /* 0x0e80000006047fae */ /* 0x0003e80008121852 */
[----:B------:R-:W-:Y:S01]  /*25950*/  STL [R1+0x1028], R23 ;  /* 0x0010281701007387 */ /* 0x000fe20000100800 */
[----:B------:R-:W-:-:S02]  /*25960*/  IADD3 R11, P2, R11, R0, RZ ;  /* 0x000000000b0b7210 */ /* 0x000fc40007f5e0ff */
[----:B-1----:R-:W-:Y:S01]  /*25970*/  MOV R6, R21 ;  /* 0x0000001500067202 */ /* 0x002fe20000000f00 */
[----:B------:R-:W-:Y:S01]  /*25980*/  IMAD.MOV.U32 R7, RZ, RZ, R22 ;  /* 0x000000ffff077224 */ /* 0x000fe200078e0016 */
[----:B------:R-:W-:Y:S04]  /*25990*/  STL [R1+0x1024], R24 ;  /* 0x0010241801007387 */ /* 0x000fe80000100800 */
[----:B------:R1:W-:Y:S04]  /*259a0*/  LDGSTS.E [R4+0xe900], desc[UR18][R6.64], P0 ;  /* 0x0e90000006047fae */ /* 0x0003e80008121852 */
[----:B------:R-:W-:Y:S04]  /*259b0*/  STL [R1+0x1030], R21 ;  /* 0x0010301501007387 */ /* 0x000fe80000100800 */
[----:B------:R-:W-:Y:S01]  /*259c0*/  STL [R1+0x102c], R22 ;  /* 0x00102c1601007387 */ /* 0x000fe20000100800 */
[----:B-1----:R-:W-:-:S03]  /*259d0*/  IMAD.MOV.U32 R6, RZ, RZ, R19 ;  /* 0x000000ffff067224 */ /* 0x002fc600078e0013 */
[----:B------:R1:W-:Y:S01]  /*259e0*/  STL [R1+0x1038], R19 ;  /* 0x0010381301007387 */ /* 0x0003e20000100800 */
[----:B------:R-:W-:-:S04]  /*259f0*/  IMAD.X R20, R20, 0x1, R2, P1 ;  /* 0x0000000114147824 */ /* 0x000fc800008e0602 */
[----:B------:R-:W-:Y:S01]  /*25a00*/  IMAD.MOV.U32 R7, RZ, RZ, R20 ;  /* 0x000000ffff077224 */ /* 0x000fe200078e0014 */
[----:B------:R-:W-:Y:S01]  /*25a10*/  STL [R1+0x1034], R20 ;  /* 0x0010341401007387 */ /* 0x000fe20000100800 */
[----:B------:R-:W-:-:S03]  /*25a20*/  IADD3.X R18, R18, R2, RZ, P2, !PT ;  /* 0x0000000212127210 */ /* 0x000fc600017fe4ff */
[----:B------:R4:W-:Y:S04]  /*25a30*/  STL [R1+0x1040], R11 ;  /* 0x0010400b01007387 */ /* 0x0009e80000100800 */
[----:B------:R4:W-:Y:S04]  /*25a40*/  LDGSTS.E [R4+0xea00], desc[UR18][R6.64], P0 ;  /* 0x0ea0000006047fae */ /* 0x0009e80008121852 */
[----:B------:R-:W-:Y:S04]  /*25a50*/  STL [R1+0x103c], R18 ;  /* 0x00103c1201007387 */ /* 0x000fe80000100800 */
[----:B-1----:R-:W2:Y:S01]  /*25a60*/  LDL.LU R19, [R1+0x954] ;  /* 0x0009540001137983 */ /* 0x002ea20000300800 */
[----:B---3--:R-:W-:Y:S01]  /*25a70*/  IADD3 R12, P1, R12, R0, RZ ;  /* 0x000000000c0c7210 */ /* 0x008fe20007f3e0ff */
[----:B----4-:R-:W-:Y:S01]  /*25a80*/  IMAD.MOV.U32 R7, RZ, RZ, R18 ;  /* 0x000000ffff077224 */ /* 0x010fe200078e0012 */
[----:B------:R-:W-:-:S02]  /*25a90*/  MOV R6, R11 ;  /* 0x0000000b00067202 */ /* 0x000fc40000000f00 */
[----:B------:R-:W3:Y:S01]  /*25aa0*/  LDL.LU R11, [R1+0x958] ;  /* 0x00095800010b7983 */ /* 0x000ee20000300800 */
[----:B------:R-:W-:Y:S01]  /*25ab0*/  IMAD.X R14, R14, 0x1, R2, P1 ;  /* 0x000000010e0e7824 */ /* 0x000fe200008e0602 */
[----:B------:R-:W-:Y:S02]  /*25ac0*/  IADD3 R15, P2, R15, R0, RZ ;  /* 0x000000000f0f7210 */ /* 0x000fe40007f5e0ff */
[----:B------:R1:W-:Y:S02]  /*25ad0*/  STL [R1+0x1048], R12 ;  /* 0x0010480c01007387 */ /* 0x0003e40000100800 */
[----:B------:R-:W-:Y:S02]  /*25ae0*/  IADD3.X R17, R17, R2, RZ, P2, !PT ;  /* 0x0000000211117210 */ /* 0x000fe400017fe4ff */
[----:B------:R4:W-:Y:S04]  /*25af0*/  LDGSTS.E [R4+0xeb00], desc[UR18][R6.64], P0 ;  /* 0x0eb0000006047fae */ /* 0x0009e80008121852 */
[----:B------:R1:W-:Y:S04]  /*25b00*/  STL [R1+0x1044], R14 ;  /* 0x0010440e01007387 */ /* 0x0003e80000100800 */
[----:B------:R1:W-:Y:S01]  /*25b10*/  STL [R1+0x1050], R15 ;  /* 0x0010500f01007387 */ /* 0x0003e20000100800 */
[----:B----4-:R-:W-:-:S03]  /*25b20*/  IMAD.MOV.U32 R6, RZ, RZ, R12 ;  /* 0x000000ffff067224 */ /* 0x010fc600078e000c */
[----:B-1----:R-:W4:Y:S01]  /*25b30*/  LDL.LU R12, [R1+0x960] ;  /* 0x00096000010c7983 */ /* 0x002f220000300800 */
[----:B------:R-:W-:-:S03]  /*25b40*/  IMAD.MOV.U32 R7, RZ, RZ, R14 ;  /* 0x000000ffff077224 */ /* 0x000fc600078e000e */
[----:B------:R-:W-:Y:S04]  /*25b50*/  STL [R1+0x104c], R17 ;  /* 0x00104c1101007387 */ /* 0x000fe80000100800 */
[----:B------:R-:W4:Y:S04]  /*25b60*/  LDL.LU R14, [R1+0x968] ;  /* 0x00096800010e7983 */ /* 0x000f280000300800 */
[----:B------:R-:W4:Y:S04]  /*25b70*/  LDL.LU R18, [R1+0x95c] ;  /* 0x00095c0001127983 */ /* 0x000f280000300800 */
[----:B------:R1:W-:Y:S02]  /*25b80*/  LDGSTS.E [R4+0xec00], desc[UR18][R6.64], P0 ;  /* 0x0ec0000006047fae */ /* 0x0003e40008121852 */
[----:B-1----:R-:W-:-:S02]  /*25b90*/  MOV R6, R15 ;  /* 0x0000000f00067202 */ /* 0x002fc40000000f00 */
[----:B------:R-:W4:Y:S01]  /*25ba0*/  LDL.LU R15, [R1+0x964] ;  /* 0x00096400010f7983 */ /* 0x000f220000300800 */
[----:B------:R-:W-:-:S05]  /*25bb0*/  IMAD.MOV.U32 R7, RZ, RZ, R17 ;  /* 0x000000ffff077224 */ /* 0x000fca00078e0011 */
[----:B------:R1:W-:Y:S01]  /*25bc0*/  LDGSTS.E [R4+0xed00], desc[UR18][R6.64], P0 ;  /* 0x0ed0000006047fae */ /* 0x0003e20008121852 */
[----:B--2---:R-:W-:-:S05]  /*25bd0*/  IADD3 R10, P1, R10, R0, RZ ;  /* 0x000000000a0a7210 */ /* 0x004fca0007f3e0ff */
[----:B------:R-:W-:Y:S01]  /*25be0*/  IMAD.X R16, R16, 0x1, R2, P1 ;  /* 0x0000000110107824 */ /* 0x000fe200008e0602 */
[----:B------:R-:W-:Y:S01]  /*25bf0*/  IADD3 R8, P2, R8, R0, RZ ;  /* 0x0000000008087210 */ /* 0x000fe20007f5e0ff */
[----:B------:R-:W-:Y:S02]  /*25c00*/  STL [R1+0x1058], R10 ;  /* 0x0010580a01007387 */ /* 0x000fe40000100800 */
[----:B-1----:R-:W-:Y:S01]  /*25c10*/  IMAD.MOV.U32 R7, RZ, RZ, R16 ;  /* 0x000000ffff077224 */ /* 0x002fe200078e0010 */
[----:B------:R-:W-:Y:S01]  /*25c20*/  IADD3.X R13, R13, R2, RZ, P2, !PT ;  /* 0x000000020d0d7210 */ /* 0x000fe200017fe4ff */
[----:B------:R1:W-:Y:S01]  /*25c30*/  STL [R1+0x1054], R16 ;  /* 0x0010541001007387 */ /* 0x0003e20000100800 */
[----:B------:R-:W-:-:S03]  /*25c40*/  IMAD.MOV.U32 R6, RZ, RZ, R10 ;  /* 0x000000ffff067224 */ /* 0x000fc600078e000a */
[----:B------:R-:W-:Y:S01]  /*25c50*/  STL [R1+0x1060], R8 ;  /* 0x0010600801007387 */ /* 0x000fe20000100800 */
[----:B------:R-:W-:-:S03]  /*25c60*/  UISETP.GT.AND UP1, UPT, UR11, 0x2, UPT ;  /* 0x000000020b00788c */ /* 0x000fc6000bf24270 */
[----:B------:R2:W-:Y:S04]  /*25c70*/  LDGSTS.E [R4+0xee00], desc[UR18][R6.64], P0 ;  /* 0x0ee0000006047fae */ /* 0x0005e80008121852 */
[----:B-1----:R-:W4:Y:S04]  /*25c80*/  LDL.LU R16, [R1+0x970] ;  /* 0x0009700001107983 */ /* 0x002f280000300800 */
[----:B------:R1:W-:Y:S04]  /*25c90*/  STL [R1+0x105c], R13 ;  /* 0x00105c0d01007387 */ /* 0x0003e80000100800 */
[----:B------:R-:W4:Y:S04]  /*25ca0*/  LDL.LU R10, [R1+0x978] ;  /* 0x00097800010a7983 */ /* 0x000f280000300800 */
[----:B------:R-:W4:Y:S01]  /*25cb0*/  LDL.LU R17, [R1+0x96c] ;  /* 0x00096c0001117983 */ /* 0x000f220000300800 */
[----:B--2---:R-:W-:-:S03]  /*25cc0*/  IMAD.MOV.U32 R7, RZ, RZ, R13 ;  /* 0x000000ffff077224 */ /* 0x004fc600078e000d */
[----:B-1----:R-:W2:Y:S01]  /*25cd0*/  LDL.LU R13, [R1+0x974] ;  /* 0x00097400010d7983 */ /* 0x002ea20000300800 */
[----:B------:R-:W-:Y:S01]  /*25ce0*/  USEL UR10, URZ, 0x4, !UP1 ;  /* 0x000000043f0a7887 */ /* 0x000fe2000c800000 */
[----:B------:R-:W-:Y:S02]  /*25cf0*/  MOV R6, R8 ;  /* 0x0000000800067202 */ /* 0x000fe40000000f00 */
[----:B------:R-:W2:Y:S01]  /*25d00*/  LDL.LU R20, [R1+0x980] ;  /* 0x0009800001147983 */ /* 0x000ea20000300800 */
[----:B------:R-:W-:-:S03]  /*25d10*/  USEL UR10, UR10, URZ, !UP0 ;  /* 0x0000003f0a0a7287 */ /* 0x000fc6000c000000 */
[----:B------:R1:W-:Y:S03]  /*25d20*/  LDGSTS.E [R4+0xef00], desc[UR18][R6.64], P0 ;  /* 0x0ef0000006047fae */ /* 0x0003e60008121852 */
[----:B------:R-:W-:Y:S01]  /*25d30*/  ISETP.NE.U32.AND P0, PT, RZ, UR10, PT ;  /* 0x0000000aff007c0c */ /* 0x000fe2000bf05070 */
[----:B------:R-:W2:Y:S01]  /*25d40*/  LDL.LU R8, [R1+0x988] ;  /* 0x0009880001087983 */ /* 0x000ea20000300800 */
[----:B-1----:R-:W-:-:S04]  /*25d50*/  LOP3.LUT R4, R5, 0x40, RZ, 0x3c, !PT ;  /* 0x0000004005047812 */ /* 0x002fc800078e3cff */
[----:B------:R-:W-:Y:S02]  /*25d60*/  IADD3 R4, R4, UR12, RZ ;  /* 0x0000000c04047c10 */ /* 0x000fe4000fffe0ff */
[----:B---3--:R-:W-:-:S05]  /*25d70*/  IADD3 R11, P1, R11, R0, RZ ;  /* 0x000000000b0b7210 */ /* 0x008fca0007f3e0ff */
[----:B------:R-:W-:Y:S01]  /*25d80*/  IMAD.X R19, R19, 0x1, R2, P1 ;  /* 0x0000000113137824 */ /* 0x000fe200008e0602 */
[----:B------:R1:W-:Y:S01]  /*25d90*/  STL [R1+0x958], R11 ;  /* 0x0009580b01007387 */ /* 0x0003e20000100800 */
[----:B------:R-:W-:Y:S02]  /*25da0*/  IMAD.MOV.U32 R6, RZ, RZ, R11 ;  /* 0x000000ffff067224 */ /* 0x000fe400078e000b */
[----:B------:R-:W-:Y:S01]  /*25db0*/  IMAD.MOV.U32 R7, RZ, RZ, R19 ;  /* 0x000000ffff077224 */ /* 0x000fe200078e0013 */
[----:B------:R-:W-:Y:S04]  /*25dc0*/  STL [R1+0x954], R19 ;  /* 0x0009541301007387 */ /* 0x000fe80000100800 */
[----:B------:R-:W3:Y:S04]  /*25dd0*/  LDL.LU R21, [R1+0x97c] ;  /* 0x00097c0001157983 */ /* 0x000ee80000300800 */
[----:B-1----:R-:W3:Y:S04]  /*25de0*/  LDL.LU R11, [R1+0x984] ;  /* 0x00098400010b7983 */ /* 0x002ee80000300800 */
[----:B------:R1:W-:Y:S01]  /*25df0*/  LDGSTS.E [R4+0x1000], desc[UR18][R6.64], P0 ;  /* 0x0100000006047fae */ /* 0x0003e20008121852 */
[----:B----4-:R-:W-:-:S02]  /*25e00*/  IADD3 R12, P1, R12, R0, RZ ;  /* 0x000000000c0c7210 */ /* 0x010fc40007f3e0ff */
[----:B------:R-:W-:Y:S02]  /*25e10*/  IADD3 R14, P2, R14, R0, RZ ;  /* 0x000000000e0e7210 */ /* 0x000fe40007f5e0ff */
[----:B------:R-:W-:Y:S01]  /*25e20*/  IADD3.X R18, R18, R2, RZ, P1, !PT ;  /* 0x0000000212127210 */ /* 0x000fe20000ffe4ff */
[----:B------:R4:W-:Y:S01]  /*25e30*/  STL [R1+0x960], R12 ;  /* 0x0009600c01007387 */ /* 0x0009e20000100800 */
[----:B-1----:R-:W-:Y:S02]  /*25e40*/  IMAD.MOV.U32 R6, RZ, RZ, R12 ;  /* 0x000000ffff067224 */ /* 0x002fe400078e000c */
[----:B------:R-:W-:Y:S01]  /*25e50*/  MOV R7, R18 ;  /* 0x0000001200077202 */ /* 0x000fe20000000f00 */
[----:B------:R-:W-:Y:S04]  /*25e60*/  STL [R1+0x95c], R18 ;  /* 0x00095c1201007387 */ /* 0x000fe80000100800 */
[----:B------:R-:W-:Y:S04]  /*25e70*/  STL [R1+0x968], R14 ;  /* 0x0009680e01007387 */ /* 0x000fe80000100800 */
[----:B----4-:R-:W4:Y:S04]  /*25e80*/  LDL.LU R12, [R1+0x990] ;  /* 0x00099000010c7983 */ /* 0x010f280000300800 */
[----:B------:R1:W-:Y:S01]  /*25e90*/  LDGSTS.E [R4+0x1100], desc[UR18][R6.64], P0 ;  /* 0x0110000006047fae */ /* 0x0003e20008121852 */
[----:B------:R-:W-:-:S05]  /*25ea0*/  IMAD.X R15, R15, 0x1, R2, P2 ;  /* 0x000000010f0f7824 */ /* 0x000fca00010e0602 */
[----:B------:R1:W-:Y:S02]  /*25eb0*/  STL [R1+0x964], R15 ;  /* 0x0009640f01007387 */ /* 0x0003e40000100800 */
[----:B-1----:R-:W-:Y:S02]  /*25ec0*/  IMAD.MOV.U32 R7, RZ, RZ, R15 ;  /* 0x000000ffff077224 */ /* 0x002fe400078e000f */
[----:B------:R-:W4:Y:S01]  /*25ed0*/  LDL.LU R15, [R1+0x98c] ;  /* 0x00098c00010f7983 */ /* 0x000f220000300800 */
[----:B------:R-:W-:-:S03]  /*25ee0*/  IMAD.MOV.U32 R6, RZ, RZ, R14 ;  /* 0x000000ffff067224 */ /* 0x000fc600078e000e */
[----:B------:R-:W4:Y:S04]  /*25ef0*/  LDL.LU R5, [R1+0xa60] ;  /* 0x000a600001057983 */ /* 0x000f280000300800 */
[----:B------:R-:W4:Y:S04]  /*25f00*/  LDL.LU R14, [R1+0xa68] ;  /* 0x000a6800010e7983 */ /* 0x000f280000300800 */
[----:B------:R1:W-:Y:S01]  /*25f10*/  LDGSTS.E [R4+0x1200], desc[UR18][R6.64], P0 ;  /* 0x0120000006047fae */ /* 0x0003e20008121852 */
[----:B------:R-:W-:-:S05]  /*25f20*/  IADD3 R16, P1, R16, R0, RZ ;  /* 0x0000000010107210 */ /* 0x000fca0007f3e0ff */
[----:B------:R-:W-:Y:S01]  /*25f30*/  STL [R1+0x970], R16 ;  /* 0x0009701001007387 */ /* 0x000fe20000100800 */
[----:B------:R-:W-:Y:S02]  /*25f40*/  IADD3 R10, P2, R10, R0, RZ ;  /* 0x000000000a0a7210 */ /* 0x000fe40007f5e0ff */
[----:B------:R-:W-:-:S03]  /*25f50*/  IADD3.X R17, R17, R2, RZ, P1, !PT ;  /* 0x0000000211117210 */ /* 0x000fc60000ffe4ff */
[----:B--2---:R-:W-:Y:S02]  /*25f60*/  IMAD.X R13, R13, 0x1, R2, P2 ;  /* 0x000000010d0d7824 */ /* 0x004fe400010e0602 */
[----:B------:R2:W-:Y:S04]  /*25f70*/  STL [R1+0x96c], R17 ;  /* 0x00096c1101007387 */ /* 0x0005e80000100800 */
[----:B------:R-:W-:Y:S04]  /*25f80*/  STL [R1+0x978], R10 ;  /* 0x0009780a01007387 */ /* 0x000fe80000100800 */
[----:B------:R-:W4:Y:S04]  /*25f90*/  LDL.LU R19, [R1+0xa5c] ;  /* 0x000a5c0001137983 */ /* 0x000f280000300800 */
[----:B------:R2:W-:Y:S04]  /*25fa0*/  STL [R1+0x974], R13 ;  /* 0x0009740d01007387 */ /* 0x0005e80000100800 */
[----:B------:R-:W4:Y:S01]  /*25fb0*/  LDL.LU R18, [R1+0xa64] ;  /* 0x000a640001127983 */ /* 0x000f220000300800 */
[----:B-1----:R-:W-:Y:S01]  /*25fc0*/  IMAD.MOV.U32 R6, RZ, RZ, R16 ;  /* 0x000000ffff067224 */ /* 0x002fe200078e0010 */
[----:B------:R-:W-:-:S02]  /*25fd0*/  MOV R7, R17 ;  /* 0x0000001100077202 */ /* 0x000fc40000000f00 */
[----:B--2---:R-:W2:Y:S01]  /*25fe0*/  LDL.LU R17, [R1+0xa6c] ;  /* 0x000a6c0001117983 */ /* 0x004ea20000300800 */
[----:B------:R-:W-:-:S03]  /*25ff0*/  IADD3 R20, P1, R20, R0, RZ ;  /* 0x0000000014147210 */ /* 0x000fc60007f3e0ff */
[----:B------:R1:W-:Y:S04]  /*26000*/  LDGSTS.E [R4+0x1300], desc[UR18][R6.64], P0 ;  /* 0x0130000006047fae */ /* 0x0003e80008121852 */
[----:B------:R-:W2:Y:S01]  /*26010*/  LDL.LU R16, [R1+0xa70] ;  /* 0x000a700001107983 */ /* 0x000ea20000300800 */
[----:B------:R-:W-:Y:S01]  /*26020*/  IADD3 R8, P2, R8, R0, RZ ;  /* 0x0000000008087210 */ /* 0x000fe20007f5e0ff */
[----:B-1----:R-:W-:Y:S02]  /*26030*/  IMAD.MOV.U32 R7, RZ, RZ, R13 ;  /* 0x000000ffff077224 */ /* 0x002fe400078e000d */
[----:B------:R-:W-:Y:S01]  /*26040*/  IMAD.MOV.U32 R6, RZ, RZ, R10 ;  /* 0x000000ffff067224 */ /* 0x000fe200078e000a */
[----:B------:R-:W2:Y:S04]  /*26050*/  LDL.LU R13, [R1+0xa74] ;  /* 0x000a7400010d7983 */ /* 0x000ea80000300800 */
[----:B------:R-:W2:Y:S04]  /*26060*/  LDL.LU R10, [R1+0xa78] ;  /* 0x000a7800010a7983 */ /* 0x000ea80000300800 */
[----:B------:R1:W-:Y:S04]  /*26070*/  LDGSTS.E [R4+0x1400], desc[UR18][R6.64], P0 ;  /* 0x0140000006047fae */ /* 0x0003e80008121852 */
[----:B------:R-:W-:Y:S01]  /*26080*/  STL [R1+0x980], R20 ;  /* 0x0009801401007387 */ /* 0x000fe20000100800 */
[----:B-1----:R-:W-:Y:S01]  /*26090*/  IMAD.MOV.U32 R6, RZ, RZ, R20 ;  /* 0x000000ffff067224 */ /* 0x002fe200078e0014 */
[----:B---3--:R-:W-:-:S04]  /*260a0*/  IADD3.X R21, R21, R2, RZ, P1, !PT ;  /* 0x0000000215157210 */ /* 0x008fc80000ffe4ff */
[----:B------:R-:W-:Y:S01]  /*260b0*/  MOV R7, R21 ;  /* 0x0000001500077202 */ /* 0x000fe20000000f00 */
[----:B------:R-:W-:Y:S01]  /*260c0*/  IMAD.X R11, R11, 0x1, R2, P2 ;  /* 0x000000010b0b7824 */ /* 0x000fe200010e0602 */
[----:B------:R-:W-:Y:S04]  /*260d0*/  STL [R1+0x97c], R21 ;  /* 0x00097c1501007387 */ /* 0x000fe80000100800 */
[----:B------:R1:W-:Y:S04]  /*260e0*/  LDGSTS.E [R4+0x1500], desc[UR18][R6.64], P0 ;  /* 0x0150000006047fae */ /* 0x0003e80008121852 */
[----:B------:R-:W-:Y:S04]  /*260f0*/  STL [R1+0x988], R8 ;  /* 0x0009880801007387 */ /* 0x000fe80000100800 */
[----:B------:R3:W-:Y:S01]  /*26100*/  STL [R1+0x984], R11 ;  /* 0x0009840b01007387 */ /* 0x0007e20000100800 */
[----:B-1----:R-:W-:-:S02]  /*26110*/  IMAD.MOV.U32 R6, RZ, RZ, R8 ;  /* 0x000000ffff067224 */ /* 0x002fc400078e0008 */
[----:B------:R-:W-:Y:S02]  /*26120*/  IMAD.MOV.U32 R7, RZ, RZ, R11 ;  /* 0x000000ffff077224 */ /* 0x000fe400078e000b */
[----:B---3--:R-:W3:Y:S04]  /*26130*/  LDL.LU R11, [R1+0xa84] ;  /* 0x000a8400010b7983 */ /* 0x008ee80000300800 */
[----:B------:R-:W3:Y:S01]  /*26140*/  LDL.LU R8, [R1+0xa8c] ;  /* 0x000a8c0001087983 */ /* 0x000ee20000300800 */
[----:B----4-:R-:W-:-:S03]  /*26150*/  IADD3 R12, P1, R12, R0, RZ ;  /* 0x000000000c0c7210 */ /* 0x010fc60007f3e0ff */
[----:B------:R1:W-:Y:S04]  /*26160*/  LDGSTS.E [R4+0x1600], desc[UR18][R6.64], P0 ;  /* 0x0160000006047fae */ /* 0x0003e80008121852 */
[----:B------:R-:W-:Y:S01]  /*26170*/  STL [R1+0x990], R12 ;  /* 0x0009900c01007387 */ /* 0x000fe20000100800 */
[----:B------:R-:W-:-:S05]  /*26180*/  IADD3.X R15, R15, R2, RZ, P1, !PT ;  /* 0x000000020f0f7210 */ /* 0x000fca0000ffe4ff */
[----:B------:R4:W-:Y:S01]  /*26190*/  STL [R1+0x98c], R15 ;  /* 0x00098c0f01007387 */ /* 0x0009e20000100800 */
[----:B-1----:R-:W-:Y:S02]  /*261a0*/  IMAD.MOV.U32 R7, RZ, RZ, R15 ;  /* 0x000000ffff077224 */ /* 0x002fe400078e000f */
[----:B------:R-:W-:Y:S01]  /*261b0*/  IMAD.MOV.U32 R6, RZ, RZ, R12 ;  /* 0x000000ffff067224 */ /* 0x000fe200078e000c */
[----:B------:R-:W-:Y:S01]  /*261c0*/  UISETP.GT.AND UP1, UPT, UR11, 0x6, UPT ;  /* 0x000000060b00788c */ /* 0x000fe2000bf24270 */
[----:B----4-:R-:W4:Y:S04]  /*261d0*/  LDL.LU R15, [R1+0xa80] ;  /* 0x000a8000010f7983 */ /* 0x010f280000300800 */
[----:B------:R-:W4:Y:S01]  /*261e0*/  LDL.LU R12, [R1+0xa88] ;  /* 0x000a8800010c7983 */ /* 0x000f220000300800 */
[----:B------:R-:W-:Y:S01]  /*261f0*/  USEL UR10, URZ, 0x4, !UP1 ;  /* 0x000000043f0a7887 */ /* 0x000fe2000c800000 */
[----:B------:R-:W-:-:S02]  /*26200*/  IADD3 R5, P1, R5, R0, RZ ;  /* 0x0000000005057210 */ /* 0x000fc40007f3e0ff */
[----:B------:R1:W-:Y:S01]  /*26210*/  LDGSTS.E [R4+0x1700], desc[UR18][R6.64], P0 ;  /* 0x0170000006047fae */ /* 0x0003e20008121852 */
[----:B------:R-:W-:Y:S01]  /*26220*/  USEL UR10, UR10, URZ, !UP0 ;  /* 0x0000003f0a0a7287 */ /* 0x000fe2000c000000 */
[----:B------:R-:W-:-:S05]  /*26230*/  IADD3 R14, P2, R14, R0, RZ ;  /* 0x000000000e0e7210 */ /* 0x000fca0007f5e0ff */
[----:B------:R-:W-:Y:S01]  /*26240*/  ISETP.NE.U32.AND P0, PT, RZ, UR10, PT ;  /* 0x0000000aff007c0c */ /* 0x000fe2000bf05070 */
[----:B------:R1:W-:Y:S02]  /*26250*/  STL [R1+0xa60], R5 ;  /* 0x000a600501007387 */ /* 0x0003e40000100800 */
[----:B-1----:R-:W-:Y:S01]  /*26260*/  IMAD.MOV.U32 R6, RZ, RZ, R5 ;  /* 0x000000ffff067224 */ /* 0x002fe200078e0005 */
[----:B------:R-:W-:-:S04]  /*26270*/  IADD3.X R19, R19, R2, RZ, P1, !PT ;  /* 0x0000000213137210 */ /* 0x000fc80000ffe4ff */
[----:B------:R-:W-:Y:S01]  /*26280*/  MOV R7, R19 ;  /* 0x0000001300077202 */ /* 0x000fe20000000f00 */
[----:B------:R-:W-:Y:S01]  /*26290*/  STL [R1+0xa5c], R19 ;  /* 0x000a5c1301007387 */ /* 0x000fe20000100800 */
[----:B------:R-:W-:-:S03]  /*262a0*/  IMAD.X R18, R18, 0x1, R2, P2 ;  /* 0x0000000112127824 */ /* 0x000fc600010e0602 */
[----:B------:R1:W-:Y:S04]  /*262b0*/  STL [R1+0xa68], R14 ;  /* 0x000a680e01007387 */ /* 0x0003e80000100800 */
[----:B------:R-:W4:Y:S04]  /*262c0*/  LDL.LU R5, [R1+0xa94] ;  /* 0x000a940001057983 */ /* 0x000f280000300800 */
[----:B------:R1:W-:Y:S04]  /*262d0*/  LDGSTS.E [R4+0x3000], desc[UR18][R6.64], P0 ;  /* 0x0300000006047fae */ /* 0x0003e80008121852 */
[----:B------:R-:W-:Y:S01]  /*262e0*/  STL [R1+0xa64], R18 ;  /* 0x000a641201007387 */ /* 0x000fe20000100800 */
[----:B--2---:R-:W-:Y:S01]  /*262f0*/  IADD3 R16, P1, R16, R0, RZ ;  /* 0x0000000010107210 */ /* 0x004fe20007f3e0ff */
[----:B-1----:R-:W-:-:S02]  /*26300*/  IMAD.MOV.U32 R6, RZ, RZ, R14 ;  /* 0x000000ffff067224 */ /* 0x002fc400078e000e */
[----:B------:R-:W2:Y:S01]  /*26310*/  LDL.LU R14, [R1+0xa90] ;  /* 0x000a9000010e7983 */ /* 0x000ea20000300800 */
[----:B------:R-:W-:Y:S01]  /*26320*/  IMAD.MOV.U32 R7, RZ, RZ, R18 ;  /* 0x000000ffff077224 */ /* 0x000fe200078e0012 */
[----:B------:R-:W-:Y:S02]  /*26330*/  IADD3.X R17, R17, R2, RZ, P1, !PT ;  /* 0x0000000211117210 */ /* 0x000fe40000ffe4ff */
[----:B------:R-:W-:Y:S01]  /*26340*/  IADD3 R10, P2, R10, R0, RZ ;  /* 0x000000000a0a7210 */ /* 0x000fe20007f5e0ff */
[----:B------:R1:W-:Y:S04]  /*26350*/  STL [R1+0xa70], R16 ;  /* 0x000a701001007387 */ /* 0x0003e80000100800 */
[----:B------:R-:W-:Y:S01]  /*26360*/  IMAD.X R13, R13, 0x1, R2, P2 ;  /* 0x000000010d0d7824 */ /* 0x000fe200010e0602 */
[----:B------:R1:W-:Y:S04]  /*26370*/  LDGSTS.E [R4+0x3100], desc[UR18][R6.64], P0 ;  /* 0x0310000006047fae */ /* 0x0003e80008121852 */
[----:B------:R-:W-:Y:S04]  /*26380*/  STL [R1+0xa6c], R17 ;  /* 0x000a6c1101007387 */ /* 0x000fe80000100800 */
[----:B------:R-:W-:Y:S01]  /*26390*/  STL [R1+0xa78], R10 ;  /* 0x000a780a01007387 */ /* 0x000fe20000100800 */
[----:B-1----:R-:W-:-:S03]  /*263a0*/  IMAD.MOV.U32 R6, RZ, RZ, R16 ;  /* 0x000000ffff067224 */ /* 0x002fc600078e0010 */
[----:B------:R-:W2:Y:S04]  /*263b0*/  LDL.LU R16, [R1+0xa9c] ;  /* 0x000a9c0001107983 */ /* 0x000ea80000300800 */
[----:B------:R1:W-:Y:S01]  /*263c0*/  STL [R1+0xa74], R13 ;  /* 0x000a740d01007387 */ /* 0x0003e20000100800 */
[----:B------:R-:W-:-:S03]  /*263d0*/  MOV R7, R17 ;  /* 0x0000001100077202 */ /* 0x000fc60000000f00 */
[----:B------:R-:W2:Y:S04]  /*263e0*/  LDL.LU R20, [R1+0xb68] ;  /* 0x000b680001147983 */ /* 0x000ea80000300800 */
[----:B------:R-:W2:Y:S04]  /*263f0*/  LDL.LU R19, [R1+0xa98] ;  /* 0x000a980001137983 */ /* 0x000ea80000300800 */
[----:B------:R1:W-:Y:S04]  /*26400*/  LDGSTS.E [R4+0x3200], desc[UR18][R6.64], P0 ;  /* 0x0320000006047fae */ /* 0x0003e80008121852 */
[----:B------:R-:W2:Y:S01]  /*26410*/  LDL.LU R21, [R1+0xb64] ;  /* 0x000b640001157983 */ /* 0x000ea20000300800 */
[----:B-1----:R-:W-:-:S02]  /*26420*/  IMAD.MOV.U32 R7, RZ, RZ, R13 ;  /* 0x000000ffff077224 */ /* 0x002fc400078e000d */
[----:B------:R-:W-:Y:S01]  /*26430*/  IMAD.MOV.U32 R6, RZ, RZ, R10 ;  /* 0x000000ffff067224 */ /* 0x000fe200078e000a */
[----:B------:R-:W2:Y:S04]  /*26440*/  LDL.LU R13, [R1+0xb70] ;  /* 0x000b7000010d7983 */ /* 0x000ea80000300800 */
[----:B------:R-:W2:Y:S04]  /*26450*/  LDL.LU R10, [R1+0xb78] ;  /* 0x000b7800010a7983 */ /* 0x000ea80000300800 */
[----:B------:R1:W-:Y:S01]  /*26460*/  LDGSTS.E [R4+0x3300], desc[UR18][R6.64], P0 ;  /* 0x0330000006047fae */ /* 0x0003e20008121852 */
[----:B---3--:R-:W-:-:S02]  /*26470*/  IADD3 R11, P1, R11, R0, RZ ;  /* 0x000000000b0b7210 */ /* 0x008fc40007f3e0ff */
[----:B------:R-:W-:-:S03]  /*26480*/  IADD3 R8, P2, R8, R0, RZ ;  /* 0x0000000008087210 */ /* 0x000fc60007f5e0ff */
[----:B------:R3:W-:Y:S01]  /*26490*/  STL [R1+0xa84], R11 ;  /* 0x000a840b01007387 */ /* 0x0007e20000100800 */
[----:B-1----:R-:W-:Y:S01]  /*264a0*/  IMAD.MOV.U32 R6, RZ, RZ, R11 ;  /* 0x000000ffff067224 */ /* 0x002fe200078e000b */
[----:B----4-:R-:W-:Y:S01]  /*264b0*/  IADD3.X R15, R15, R2, RZ, P1, !PT ;  /* 0x000000020f0f7210 */ /* 0x010fe20000ffe4ff */
[----:B------:R-:W-:-:S04]  /*264c0*/  IMAD.X R12, R12, 0x1, R2, P2 ;  /* 0x000000010c0c7824 */ /* 0x000fc800010e0602 */
[----:B------:R-:W-:Y:S04]  /*264d0*/  STL [R1+0xa80], R15 ;  /* 0x000a800f01007387 */ /* 0x000fe80000100800 */
[----:B------:R-:W-:Y:S04]  /*264e0*/  STL [R1+0xa8c], R8 ;  /* 0x000a8c0801007387 */ /* 0x000fe80000100800 */
[----:B------:R-:W4:Y:S04]  /*264f0*/  LDL.LU R17, [R1+0xb6c] ;  /* 0x000b6c0001117983 */ /* 0x000f280000300800 */
[----:B------:R1:W-:Y:S04]  /*26500*/  STL [R1+0xa88], R12 ;  /* 0x000a880c01007387 */ /* 0x0003e80000100800 */
[----:B---3--:R-:W3:Y:S01]  /*26510*/  LDL.LU R11, [R1+0xb74] ;  /* 0x000b7400010b7983 */ /* 0x008ee20000300800 */
[----:B------:R-:W-:-:S05]  /*26520*/  MOV R7, R15 ;  /* 0x0000000f00077202 */ /* 0x000fca0000000f00 */
[----:B------:R1:W-:Y:S02]  /*26530*/  LDGSTS.E [R4+0x3400], desc[UR18][R6.64], P0 ;  /* 0x0340000006047fae */ /* 0x0003e40008121852 */
[----:B-1----:R-:W-:Y:S02]  /*26540*/  IMAD.MOV.U32 R6, RZ, RZ, R8 ;  /* 0x000000ffff067224 */ /* 0x002fe400078e0008 */
[----:B------:R-:W-:Y:S02]  /*26550*/  IMAD.MOV.U32 R7, RZ, RZ, R12 ;  /* 0x000000ffff077224 */ /* 0x000fe400078e000c */
[----:B------:R-:W3:Y:S01]  /*26560*/  LDL.LU R12, [R1+0xb80] ;  /* 0x000b8000010c7983 */ /* 0x000ee20000300800 */
[----:B------:R-:W-:-:S03]  /*26570*/  IADD3 R5, P1, R5, R0, RZ ;  /* 0x0000000005057210 */ /* 0x000fc60007f3e0ff */
[----:B------:R-:W3:Y:S04]  /*26580*/  LDL.LU R8, [R1+0xb88] ;  /* 0x000b880001087983 */ /* 0x000ee80000300800 */
[----:B------:R1:W-:Y:S04]  /*26590*/  LDGSTS.E [R4+0x3500], desc[UR18][R6.64], P0 ;  /* 0x0350000006047fae */ /* 0x0003e80008121852 */
[----:B------:R-:W-:Y:S01]  /*265a0*/  STL [R1+0xa94], R5 ;  /* 0x000a940501007387 */ /* 0x000fe20000100800 */
[----:B--2---:R-:W-:-:S05]  /*265b0*/  IADD3.X R14, R14, R2, RZ, P1, !PT ;  /* 0x000000020e0e7210 */ /* 0x004fca0000ffe4ff */
[----:B------:R2:W-:Y:S01]  /*265c0*/  STL [R1+0xa90], R14 ;  /* 0x000a900e01007387 */ /* 0x0005e20000100800 */
[----:B-1----:R-:W-:Y:S01]  /*265d0*/  IMAD.MOV.U32 R7, RZ, RZ, R14 ;  /* 0x000000ffff077224 */ /* 0x002fe200078e000e */
[----:B------:R-:W-:Y:S02]  /*265e0*/  UISETP.GT.AND UP1, UPT, UR11, 0xa, UPT ;  /* 0x0000000a0b00788c */ /* 0x000fe4000bf24270 */
[----:B--2---:R-:W2:Y:S04]  /*265f0*/  LDL.LU R14, [R1+0xb7c] ;  /* 0x000b7c00010e7983 */ /* 0x004ea80000300800 */
[----:B------:R-:W2:Y:S01]  /*26600*/  LDL.LU R18, [R1+0xb84] ;  /* 0x000b840001127983 */ /* 0x000ea20000300800 */
[----:B------:R-:W-:Y:S01]  /*26610*/  USEL UR10, URZ, 0x4, !UP1 ;  /* 0x000000043f0a7887 */ /* 0x000fe2000c800000 */
[----:B------:R-:W-:-:S02]  /*26620*/  IMAD.MOV.U32 R6, RZ, RZ, R5 ;  /* 0x000000ffff067224 */ /* 0x000fc400078e0005 */
[----:B------:R-:W2:Y:S01]  /*26630*/  LDL.LU R15, [R1+0xb90] ;  /* 0x000b9000010f7983 */ /* 0x000ea20000300800 */
[-C--:B------:R-:W-:Y:S01]  /*26640*/  IADD3 R16, P2, R16, R0.reuse, RZ ;  /* 0x0000000010107210 */ /* 0x080fe20007f5e0ff */
[----:B------:R-:W-:Y:S02]  /*26650*/  USEL UR10, UR10, URZ, !UP0 ;  /* 0x0000003f0a0a7287 */ /* 0x000fe4000c000000 */
[----:B------:R1:W-:Y:S04]  /*26660*/  LDGSTS.E [R4+0x3600], desc[UR18][R6.64], P0 ;  /* 0x0360000006047fae */ /* 0x0003e80008121852 */
[----:B------:R-:W2:Y:S01]  /*26670*/  LDL.LU R5, [R1+0xb98] ;  /* 0x000b980001057983 */ /* 0x000ea20000300800 */
[----:B------:R-:W-:Y:S02]  /*26680*/  IADD3 R20, P3, R20, R0, RZ ;  /* 0x0000000014147210 */ /* 0x000fe40007f7e0ff */
[----:B------:R-:W-:Y:S01]  /*26690*/  IADD3.X R19, R19, R2, RZ, P2, !PT ;  /* 0x0000000213137210 */ /* 0x000fe200017fe4ff */
[----:B-1----:R-:W-:-:S03]  /*266a0*/  IMAD.MOV.U32 R6, RZ, RZ, R16 ;  /* 0x000000ffff067224 */ /* 0x002fc600078e0010 */
[----:B------:R-:W-:Y:S01]  /*266b0*/  MOV R7, R19 ;  /* 0x0000001300077202 */ /* 0x000fe20000000f00 */
[----:B------:R-:W-:Y:S01]  /*266c0*/  STL [R1+0xa9c], R16 ;  /* 0x000a9c1001007387 */ /* 0x000fe20000100800 */
[----:B------:R-:W-:-:S03]  /*266d0*/  ISETP.NE.U32.AND P1, PT, RZ, UR10, PT ;  /* 0x0000000aff007c0c */ /* 0x000fc6000bf25070 */
[----:B------:R1:W-:Y:S01]  /*266e0*/  STL [R1+0xa98], R19 ;  /* 0x000a981301007387 */ /* 0x0003e20000100800 */
[----:B------:R-:W-:-:S03]  /*266f0*/  IMAD.X R21, R21, 0x1, R2, P3 ;  /* 0x0000000115157824 */ /* 0x000fc600018e0602 */
[----:B------:R-:W-:Y:S04]  /*26700*/  STL [R1+0xb68], R20 ;  /* 0x000b681401007387 */ /* 0x000fe80000100800 */
[----:B------:R1:W-:Y:S01]  /*26710*/  LDGSTS.E [R4+0x3700], desc[UR18][R6.64], P0 ;  /* 0x0370000006047fae */ /* 0x0003e20008121852 */
[----:B------:R-:W-:-:S03]  /*26720*/  IADD3 R13, P0, R13, R0, RZ ;  /* 0x000000000d0d7210 */ /* 0x000fc60007f1e0ff */
[----:B-1----:R-:W2:Y:S01]  /*26730*/  LDL.LU R19, [R1+0xb8c] ;  /* 0x000b8c0001137983 */ /* 0x002ea20000300800 */
[----:B------:R-:W-:-:S03]  /*26740*/  IADD3 R10, P2, R10, R0, RZ ;  /* 0x000000000a0a7210 */ /* 0x000fc60007f5e0ff */
[----:B------:R-:W-:Y:S01]  /*26750*/  STL [R1+0xb64], R21 ;  /* 0x000b641501007387 */ /* 0x000fe20000100800 */
[----:B------:R-:W-:-:S03]  /*26760*/  IMAD.MOV.U32 R6, RZ, RZ, R20 ;  /* 0x000000ffff067224 */ /* 0x000fc600078e0014 */
[----:B------:R-:W2:Y:S01]  /*26770*/  LDL.LU R16, [R1+0xb94] ;  /* 0x000b940001107983 */ /* 0x000ea20000300800 */
[----:B------:R-:W-:-:S03]  /*26780*/  IMAD.MOV.U32 R7, RZ, RZ, R21 ;  /* 0x000000ffff077224 */ /* 0x000fc600078e0015 */
[----:B------:R1:W-:Y:S04]  /*26790*/  STL [R1+0xb70], R13 ;  /* 0x000b700d01007387 */ /* 0x0003e80000100800 */
[----:B------:R1:W-:Y:S02]  /*267a0*/  LDGSTS.E [R4+0x5000], desc[UR18][R6.64], P1 ;  /* 0x0500000006047fae */ /* 0x0003e40008921852 */
[----:B-1----:R-:W-:Y:S01]  /*267b0*/  IMAD.MOV.U32 R6, RZ, RZ, R13 ;  /* 0x000000ffff067224 */ /* 0x002fe200078e000d */
[----:B----4-:R-:W-:-:S05]  /*267c0*/  IADD3.X R17, R17, R2, RZ, P0, !PT ;  /* 0x0000000211117210 */ /* 0x010fca00007fe4ff */
[----:B------:R1:W-:Y:S01]  /*267d0*/  STL [R1+0xb6c], R17 ;  /* 0x000b6c1101007387 */ /* 0x0003e20000100800 */
[----:B---3--:R-:W-:-:S03]  /*267e0*/  IMAD.X R11, R11, 0x1, R2, P2 ;  /* 0x000000010b0b7824 */ /* 0x008fc600010e0602 */
[----:B------:R3:W-:Y:S01]  /*267f0*/  STL [R1+0xb78], R10 ;  /* 0x000b780a01007387 */ /* 0x0007e20000100800 */
[----:B------:R-:W-:-:S03]  /*26800*/  MOV R7, R17 ;  /* 0x0000001100077202 */ /* 0x000fc60000000f00 */
[----:B------:R-:W4:Y:S04]  /*26810*/  LDL.LU R13, [R1+0xba0] ;  /* 0x000ba000010d7983 */ /* 0x000f280000300800 */
[----:B------:R3:W-:Y:S04]  /*26820*/  STL [R1+0xb74], R11 ;  /* 0x000b740b01007387 */ /* 0x0007e80000100800 */
[----:B-1----:R-:W4:Y:S04]  /*26830*/  LDL.LU R17, [R1+0xb9c] ;  /* 0x000b9c0001117983 */ /* 0x002f280000300800 */
[----:B------:R1:W-:Y:S01]  /*26840*/  LDGSTS.E [R4+0x5100], desc[UR18][R6.64], P1 ;  /* 0x0510000006047fae */ /* 0x0003e20008921852 */
[----:B------:R-:W-:-:S02]  /*26850*/  IADD3 R12, P0, R12, R0, RZ ;  /* 0x000000000c0c7210 */ /* 0x000fc40007f1e0ff */
[----:B------:R-:W-:Y:S01]  /*26860*/  IADD3 R8, P2, R8, R0, RZ ;  /* 0x0000000008087210 */ /* 0x000fe20007f5e0ff */
[----:B-1----:R-:W-:Y:S02]  /*26870*/  IMAD.MOV.U32 R6, RZ, RZ, R10 ;  /* 0x000000ffff067224 */ /* 0x002fe400078e000a */
[----:B------:R-:W-:Y:S01]  /*26880*/  IMAD.MOV.U32 R7, RZ, RZ, R11 ;  /* 0x000000ffff077224 */ /* 0x000fe200078e000b */
[----:B---3--:R-:W3:Y:S04]  /*26890*/  LDL.LU R10, [R1+0xc68] ;  /* 0x000c6800010a7983 */ /* 0x008ee80000300800 */
[----:B------:R-:W3:Y:S04]  /*268a0*/  LDL.LU R11, [R1+0xc70] ;  /* 0x000c7000010b7983 */ /* 0x000ee80000300800 */
[----:B------:R-:W-:Y:S04]  /*268b0*/  STL [R1+0xb80], R12 ;  /* 0x000b800c01007387 */ /* 0x000fe80000100800 */
[----:B------:R1:W-:Y:S01]  /*268c0*/  LDGSTS.E [R4+0x5200], desc[UR18][R6.64], P1 ;  /* 0x0520000006047fae */ /* 0x0003e20008921852 */
[----:B--2---:R-:W-:Y:S01]  /*268d0*/  IADD3.X R14, R14, R2, RZ, P0, !PT ;  /* 0x000000020e0e7210 */ /* 0x004fe200007fe4ff */
[----:B------:R-:W-:-:S04]  /*268e0*/  IMAD.X R18, R18, 0x1, R2, P2 ;  /* 0x0000000112127824 */ /* 0x000fc800010e0602 */
[----:B------:R2:W-:Y:S01]  /*268f0*/  STL [R1+0xb7c], R14 ;  /* 0x000b7c0e01007387 */ /* 0x0005e20000100800 */
[----:B-1----:R-:W-:-:S03]  /*26900*/  MOV R7, R14 ;  /* 0x0000000e00077202 */ /* 0x002fc60000000f00 */
[----:B------:R-:W-:Y:S01]  /*26910*/  STL [R1+0xb88], R8 ;  /* 0x000b880801007387 */ /* 0x000fe20000100800 */
[----:B------:R-:W-:-:S03]  /*26920*/  IMAD.MOV.U32 R6, RZ, RZ, R12 ;  /* 0x000000ffff067224 */ /* 0x000fc600078e000c */
[----:B--2---:R-:W2:Y:S04]  /*26930*/  LDL.LU R14, [R1+0xc64] ;  /* 0x000c6400010e7983 */ /* 0x004ea80000300800 */
[----:B------:R1:W-:Y:S04]  /*26940*/  STL [R1+0xb84], R18 ;  /* 0x000b841201007387 */ /* 0x0003e80000100800 */
[----:B------:R-:W2:Y:S01]  /*26950*/  LDL.LU R12, [R1+0xc6c] ;  /* 0x000c6c00010c7983 */ /* 0x000ea20000300800 */
[----:B------:R-:W-:-:S03]  /*26960*/  IADD3 R15, P0, R15, R0, RZ ;  /* 0x000000000f0f7210 */ /* 0x000fc60007f1e0ff */
[----:B------:R1:W-:Y:S01]  /*26970*/  LDGSTS.E [R4+0x5300], desc[UR18][R6.64], P1 ;  /* 0x0530000006047fae */ /* 0x0003e20008921852 */
[----:B------:R-:W-:Y:S01]  /*26980*/  IADD3 R5, P2, R5, R0, RZ ;  /* 0x0000000005057210 */ /* 0x000fe20007f5e0ff */
[----:B-1----:R-:W-:Y:S02]  /*26990*/  IMAD.MOV.U32 R6, RZ, RZ, R8 ;  /* 0x000000ffff067224 */ /* 0x002fe400078e0008 */
[----:B------:R-:W-:Y:S01]  /*269a0*/  IMAD.MOV.U32 R7, RZ, RZ, R18 ;  /* 0x000000ffff077224 */ /* 0x000fe200078e0012 */
[----:B------:R-:W-:Y:S01]  /*269b0*/  IADD3.X R19, R19, R2, RZ, P0, !PT ;  /* 0x0000000213137210 */ /* 0x000fe200007fe4ff */
[----:B------:R-:W2:Y:S04]  /*269c0*/  LDL.LU R18, [R1+0xc78] ;  /* 0x000c780001127983 */ /* 0x000ea80000300800 */
[----:B------:R-:W2:Y:S04]  /*269d0*/  LDL.LU R8, [R1+0xc80] ;  /* 0x000c800001087983 */ /* 0x000ea80000300800 */
[----:B------:R-:W-:Y:S04]  /*269e0*/  STL [R1+0xb90], R15 ;  /* 0x000b900f01007387 */ /* 0x000fe80000100800 */
[----:B------:R1:W-:Y:S04]  /*269f0*/  LDGSTS.E [R4+0x5400], desc[UR18][R6.64], P1 ;  /* 0x0540000006047fae */ /* 0x0003e80008921852 */
[----:B------:R1:W-:Y:S01]  /*26a00*/  STL [R1+0xb8c], R19 ;  /* 0x000b8c1301007387 */ /* 0x0003e20000100800 */
[----:B------:R-:W-:-:S03]  /*26a10*/  IMAD.X R16, R16, 0x1, R2, P2 ;  /* 0x0000000110107824 */ /* 0x000fc600010e0602 */
[----:B------:R-:W-:Y:S01]  /*26a20*/  STL [R1+0xb98], R5 ;  /* 0x000b980501007387 */ /* 0x000fe20000100800 */
[----:B-1----:R-:W-:Y:S01]  /*26a30*/  MOV R7, R19 ;  /* 0x0000001300077202 */ /* 0x002fe20000000f00 */
[----:B------:R-:W-:Y:S02]  /*26a40*/  IMAD.MOV.U32 R6, RZ, RZ, R15 ;  /* 0x000000ffff067224 */ /* 0x000fe400078e000f */
[----:B------:R-:W2:Y:S04]  /*26a50*/  LDL.LU R19, [R1+0xc74] ;  /* 0x000c740001137983 */ /* 0x000ea80000300800 */
[----:B------:R1:W-:Y:S04]  /*26a60*/  LDGSTS.E [R4+0x5500], desc[UR18][R6.64], P1 ;  /* 0x0550000006047fae */ /* 0x0003e80008921852 */
[----:B------:R1:W-:Y:S04]  /*26a70*/  STL [R1+0xb94], R16 ;  /* 0x000b941001007387 */ /* 0x0003e80000100800 */
[----:B------:R-:W2:Y:S01]  /*26a80*/  LDL.LU R15, [R1+0xc7c] ;  /* 0x000c7c00010f7983 */ /* 0x000ea20000300800 */
[----:B-1----:R-:W-:-:S02]  /*26a90*/  IMAD.MOV.U32 R6, RZ, RZ, R5 ;  /* 0x000000ffff067224 */ /* 0x002fc400078e0005 */
[----:B------:R-:W-:Y:S02]  /*26aa0*/  IMAD.MOV.U32 R7, RZ, RZ, R16 ;  /* 0x000000ffff077224 */ /* 0x000fe400078e0010 */
[----:B------:R-:W2:Y:S04]  /*26ab0*/  LDL.LU R16, [R1+0xc88] ;  /* 0x000c880001107983 */ /* 0x000ea80000300800 */
[----:B------:R-:W2:Y:S04]  /*26ac0*/  LDL.LU R5, [R1+0xc90] ;  /* 0x000c900001057983 */ /* 0x000ea80000300800 */
[----:B------:R1:W-:Y:S01]  /*26ad0*/  LDGSTS.E [R4+0x5600], desc[UR18][R6.64], P1 ;  /* 0x0560000006047fae */ /* 0x0003e20008921852 */
[----:B----4-:R-:W-:-:S04]  /*26ae0*/  IADD3 R13, P0, R13, R0, RZ ;  /* 0x000000000d0d7210 */ /* 0x010fc80007f1e0ff */
[----:B------:R-:W-:Y:S01]  /*26af0*/  IADD3.X R17, R17, R2, RZ, P0, !PT ;  /* 0x0000000211117210 */ /* 0x000fe200007fe4ff */
[----:B------:R-:W-:Y:S04]  /*26b00*/  STL [R1+0xba0], R13 ;  /* 0x000ba00d01007387 */ /* 0x000fe80000100800 */
[----:B------:R4:W-:Y:S01]  /*26b10*/  STL [R1+0xb9c], R17 ;  /* 0x000b9c1101007387 */ /* 0x0009e20000100800 */
[----:B-1----:R-:W-:Y:S02]  /*26b20*/  IMAD.MOV.U32 R7, RZ, RZ, R17 ;  /* 0x000000ffff077224 */ /* 0x002fe400078e0011 */
[----:B------:R-:W-:Y:S01]  /*26b30*/  IMAD.MOV.U32 R6, RZ, RZ, R13 ;  /* 0x000000ffff067224 */ /* 0x000fe200078e000d */
[----:B------:R-:W-:-:S04]  /*26b40*/  UISETP.GT.AND UP1, UPT, UR11, 0xe, UPT ;  /* 0x0000000e0b00788c */ /* 0x000fc8000bf24270 */
[----:B------:R1:W-:Y:S04]  /*26b50*/  LDGSTS.E [R4+0x5700], desc[UR18][R6.64], P1 ;  /* 0x0570000006047fae */ /* 0x0003e80008921852 */
[----:B----4-:R-:W4:Y:S04]  /*26b60*/  LDL.LU R17, [R1+0xc84] ;  /* 0x000c840001117983 */ /* 0x010f280000300800 */
[----:B------:R-:W4:Y:S01]  /*26b70*/  LDL.LU R13, [R1+0xc8c] ;  /* 0x000c8c00010d7983 */ /* 0x000f220000300800 */
[-C--:B---3--:R-:W-:Y:S01]  /*26b80*/  IADD3 R10, P1, R10, R0.reuse, RZ ;  /* 0x000000000a0a7210 */ /* 0x088fe20007f3e0ff */
[----:B------:R-:W-:Y:S01]  /*26b90*/  USEL UR10, URZ, 0x4, !UP1 ;  /* 0x000000043f0a7887 */ /* 0x000fe2000c800000 */
[----:B------:R-:W-:-:S03]  /*26ba0*/  IADD3 R11, P2, R11, R0, RZ ;  /* 0x000000000b0b7210 */ /* 0x000fc60007f5e0ff */
[----:B------:R3:W-:Y:S01]  /*26bb0*/  STL [R1+0xc68], R10 ;  /* 0x000c680a01007387 */ /* 0x0007e20000100800 */
[----:B------:R-:W-:Y:S01]  /*26bc0*/  USEL UR10, UR10, URZ, !UP0 ;  /* 0x0000003f0a0a7287 */ /* 0x000fe2000c000000 */
[----:B-1----:R-:W-:-:S05]  /*26bd0*/  IMAD.MOV.U32 R6, RZ, RZ, R10 ;  /* 0x000000ffff067224 */ /* 0x002fca00078e000a */
[----:B------:R-:W-:Y:S02]  /*26be0*/  ISETP.NE.U32.AND P0, PT, RZ, UR10, PT ;  /* 0x0000000aff007c0c */ /* 0x000fe4000bf05070 */
[----:B--2---:R-:W-:-:S05]  /*26bf0*/  IADD3.X R14, R14, R2, RZ, P1, !PT ;  /* 0x000000020e0e7210 */ /* 0x004fca0000ffe4ff */
[----:B------:R1:W-:Y:S01]  /*26c00*/  STL [R1+0xc64], R14 ;  /* 0x000c640e01007387 */ /* 0x0003e20000100800 */
[----:B------:R-:W-:-:S03]  /*26c10*/  IMAD.X R12, R12, 0x1, R2, P2 ;  /* 0x000000010c0c7824 */ /* 0x000fc600010e0602 */
[----:B------:R2:W-:Y:S01]  /*26c20*/  STL [R1+0xc70], R11 ;  /* 0x000c700b01007387 */ /* 0x0005e20000100800 */
[----:B------:R-:W-:-:S03]  /*26c30*/  MOV R7, R14 ;  /* 0x0000000e00077202 */ /* 0x000fc60000000f00 */
[----:B---3--:R-:W3:Y:S04]  /*26c40*/  LDL.LU R10, [R1+0xc98] ;  /* 0x000c9800010a7983 */ /* 0x008ee80000300800 */
[----:B------:R2:W-:Y:S04]  /*26c50*/  STL [R1+0xc6c], R12 ;  /* 0x000c6c0c01007387 */ /* 0x0005e80000100800 */
[----:B-1----:R-:W3:Y:S04]  /*26c60*/  LDL.LU R14, [R1+0xc94] ;  /* 0x000c9400010e7983 */ /* 0x002ee80000300800 */
[----:B------:R1:W-:Y:S01]  /*26c70*/  LDGSTS.E [R4+0x7000], desc[UR18][R6.64], P0 ;  /* 0x0700000006047fae */ /* 0x0003e20008121852 */
[----:B------:R-:W-:-:S02]  /*26c80*/  IADD3 R18, P1, R18, R0, RZ ;  /* 0x0000000012127210 */ /* 0x000fc40007f3e0ff */
[----:B------:R-:W-:Y:S01]  /*26c90*/  IADD3 R8, P2, R8, R0, RZ ;  /* 0x0000000008087210 */ /* 0x000fe20007f5e0ff */
[----:B-1----:R-:W-:Y:S02]  /*26ca0*/  IMAD.MOV.U32 R6, RZ, RZ, R11 ;  /* 0x000000ffff067224 */ /* 0x002fe400078e000b */
[----:B------:R-:W-:Y:S01]  /*26cb0*/  IMAD.MOV.U32 R7, RZ, RZ, R12 ;  /* 0x000000ffff077224 */ /* 0x000fe200078e000c */
[----:B--2---:R-:W2:Y:S04]  /*26cc0*/  LDL.LU R11, [R1+0xca0] ;  /* 0x000ca000010b7983 */ /* 0x004ea80000300800 */
[----:B------:R-:W2:Y:S04]  /*26cd0*/  LDL.LU R12, [R1+0xd68] ;  /* 0x000d6800010c7983 */ /* 0x000ea80000300800 */
[----:B------:R-:W-:Y:S04]  /*26ce0*/  STL [R1+0xc78], R18 ;  /* 0x000c781201007387 */ /* 0x000fe80000100800 */
[----:B------:R1:W-:Y:S01]  /*26cf0*/  LDGSTS.E [R4+0x7100], desc[UR18][R6.64], P0 ;  /* 0x0710000006047fae */ /* 0x0003e20008121852 */
[----:B------:R-:W-:-:S05]  /*26d00*/  IADD3.X R19, R19, R2, RZ, P1, !PT ;  /* 0x0000000213137210 */ /* 0x000fca0000ffe4ff */
[----:B------:R1:W-:Y:S04]  /*26d10*/  STL [R1+0xc74], R19 ;  /* 0x000c741301007387 */ /* 0x0003e80000100800 */
[----:B------:R-:W-:Y:S01]  /*26d20*/  STL [R1+0xc80], R8 ;  /* 0x000c800801007387 */ /* 0x000fe20000100800 */
[----:B-1----:R-:W-:Y:S01]  /*26d30*/  MOV R7, R19 ;  /* 0x0000001300077202 */ /* 0x002fe20000000f00 */
[----:B------:R-:W-:Y:S02]  /*26d40*/  IMAD.MOV.U32 R6, RZ, RZ, R18 ;  /* 0x000000ffff067224 */ /* 0x000fe400078e0012 */
[----:B------:R-:W-:Y:S01]  /*26d50*/  IMAD.X R15, R15, 0x1, R2, P2 ;  /* 0x000000010f0f7824 */ /* 0x000fe200010e0602 */
[----:B------:R-:W2:Y:S01]  /*26d60*/  LDL.LU R19, [R1+0xc9c] ;  /* 0x000c9c0001137983 */ /* 0x000ea20000300800 */
[----:B------:R-:W-:-:S03]  /*26d70*/  IADD3 R16, P1, R16, R0, RZ ;  /* 0x0000000010107210 */ /* 0x000fc60007f3e0ff */
[----:B------:R1:W-:Y:S04]  /*26d80*/  STL [R1+0xc7c], R15 ;  /* 0x000c7c0f01007387 */ /* 0x0003e80000100800 */
[----:B------:R1:W-:Y:S01]  /*26d90*/  LDGSTS.E [R4+0x7200], desc[UR18][R6.64], P0 ;  /* 0x0720000006047fae */ /* 0x0003e20008121852 */
[----:B------:R-:W-:-:S03]  /*26da0*/  IADD3 R5, P2, R5, R0, RZ ;  /* 0x0000000005057210 */ /* 0x000fc60007f5e0ff */
[----:B------:R-:W2:Y:S01]  /*26db0*/  LDL.LU R18, [R1+0xd64] ;  /* 0x000d640001127983 */ /* 0x000ea20000300800 */
[----:B-1----:R-:W-:Y:S02]  /*26dc0*/  IMAD.MOV.U32 R6, RZ, RZ, R8 ;  /* 0x000000ffff067224 */ /* 0x002fe400078e0008 */
[----:B------:R-:W-:Y:S02]  /*26dd0*/  IMAD.MOV.U32 R7, RZ, RZ, R15 ;  /* 0x000000ffff077224 */ /* 0x000fe400078e000f */
[----:B------:R-:W2:Y:S04]  /*26de0*/  LDL.LU R15, [R1+0xd70] ;  /* 0x000d7000010f7983 */ /* 0x000ea80000300800 */
[----:B------:R-:W2:Y:S04]  /*26df0*/  LDL.LU R8, [R1+0xd78] ;  /* 0x000d780001087983 */ /* 0x000ea80000300800 */
[----:B------:R-:W-:Y:S04]  /*26e00*/  STL [R1+0xc88], R16 ;  /* 0x000c881001007387 */ /* 0x000fe80000100800 */
[----:B------:R1:W-:Y:S02]  /*26e10*/  LDGSTS.E [R4+0x7300], desc[UR18][R6.64], P0 ;  /* 0x0730000006047fae */ /* 0x0003e40008121852 */
[----:B-1----:R-:W-:Y:S01]  /*26e20*/  IMAD.MOV.U32 R6, RZ, RZ, R16 ;  /* 0x000000ffff067224 */ /* 0x002fe200078e0010 */
[----:B----4-:R-:W-:Y:S01]  /*26e30*/  IADD3.X R17, R17, R2, RZ, P1, !PT ;  /* 0x0000000211117210 */ /* 0x010fe20000ffe4ff */
[----:B------:R-:W-:-:S04]  /*26e40*/  IMAD.X R13, R13, 0x1, R2, P2 ;  /* 0x000000010d0d7824 */ /* 0x000fc800010e0602 */
[----:B------:R1:W-:Y:S01]  /*26e50*/  STL [R1+0xc84], R17 ;  /* 0x000c841101007387 */ /* 0x0003e20000100800 */
[----:B------:R-:W-:-:S03]  /*26e60*/  MOV R7, R17 ;  /* 0x0000001100077202 */ /* 0x000fc60000000f00 */
[----:B------:R-:W-:Y:S04]  /*26e70*/  STL [R1+0xc90], R5 ;  /* 0x000c900501007387 */ /* 0x000fe80000100800 */
[----:B------:R4:W-:Y:S04]  /*26e80*/  LDGSTS.E [R4+0x7400], desc[UR18][R6.64], P0 ;  /* 0x0740000006047fae */ /* 0x0009e80008121852 */
[----:B-1----:R-:W2:Y:S04]  /*26e90*/  LDL.LU R17, [R1+0xd6c] ;  /* 0x000d6c0001117983 */ /* 0x002ea80000300800 */
[----:B------:R1:W-:Y:S04]  /*26ea0*/  STL [R1+0xc8c], R13 ;  /* 0x000c8c0d01007387 */ /* 0x0003e80000100800 */
[----:B------:R-:W2:Y:S01]  /*26eb0*/  LDL.LU R16, [R1+0xd74] ;  /* 0x000d740001107983 */ /* 0x000ea20000300800 */
[----:B----4-:R-:W-:-:S02]  /*26ec0*/  IMAD.MOV.U32 R6, RZ, RZ, R5 ;  /* 0x000000ffff067224 */ /* 0x010fc400078e0005 */
[----:B------:R-:W-:Y:S02]  /*26ed0*/  IMAD.MOV.U32 R7, RZ, RZ, R13 ;  /* 0x000000ffff077224 */ /* 0x000fe400078e000d */
[----:B-1----:R-:W4:Y:S04]  /*26ee0*/  LDL.LU R13, [R1+0xd80] ;  /* 0x000d8000010d7983 */ /* 0x002f280000300800 */
[----:B------:R-:W4:Y:S04]  /*26ef0*/  LDL.LU R5, [R1+0xd88] ;  /* 0x000d880001057983 */ /* 0x000f280000300800 */
[----:B------:R1:W-:Y:S01]  /*26f00*/  LDGSTS.E [R4+0x7500], desc[UR18][R6.64], P0 ;  /* 0x0750000006047fae */ /* 0x0003e20008121852 */
[----:B---3--:R-:W-:-:S04]  /*26f10*/  IADD3 R10, P1, R10, R0, RZ ;  /* 0x000000000a0a7210 */ /* 0x008fc80007f3e0ff */
[----:B------:R-:W-:Y:S01]  /*26f20*/  IADD3.X R14, R14, R2, RZ, P1, !PT ;  /* 0x000000020e0e7210 */ /* 0x000fe20000ffe4ff */
[----:B------:R-:W-:Y:S04]  /*26f30*/  STL [R1+0xc98], R10 ;  /* 0x000c980a01007387 */ /* 0x000fe80000100800 */
[----:B------:R3:W-:Y:S01]  /*26f40*/  STL [R1+0xc94], R14 ;  /* 0x000c940e01007387 */ /* 0x0007e20000100800 */
[----:B-1----:R-:W-:Y:S01]  /*26f50*/  IMAD.MOV.U32 R7, RZ, RZ, R14 ;  /* 0x000000ffff077224 */ /* 0x002fe200078e000e */
[----:B------:R-:W-:Y:S01]  /*26f60*/  UISETP.GT.AND UP1, UPT, UR11, 0x12, UPT ;  /* 0x000000120b00788c */ /* 0x000fe2000bf24270 */
[----:B------:R-:W-:Y:S01]  /*26f70*/  IMAD.MOV.U32 R6, RZ, RZ, R10 ;  /* 0x000000ffff067224 */ /* 0x000fe200078e000a */
[----:B---3--:R-:W3:Y:S02]  /*26f80*/  LDL.LU R14, [R1+0xd7c] ;  /* 0x000d7c00010e7983 */ /* 0x008ee40000300800 */
[----:B------:R-:W-:-:S02]  /*26f90*/  USEL UR10, URZ, 0x4, !UP1 ;  /* 0x000000043f0a7887 */ /* 0x000fc4000c800000 */
[----:B------:R-:W3:Y:S01]  /*26fa0*/  LDL.LU R10, [R1+0xd84] ;  /* 0x000d8400010a7983 */ /* 0x000ee20000300800 */
[-C--:B--2---:R-:W-:Y:S01]  /*26fb0*/  IADD3 R11, P2, R11, R0.reuse, RZ ;  /* 0x000000000b0b7210 */ /* 0x084fe20007f5e0ff */
[----:B------:R-:W-:Y:S01]  /*26fc0*/  USEL UR10, UR10, URZ, !UP0 ;  /* 0x0000003f0a0a7287 */ /* 0x000fe2000c000000 */
[----:B------:R-:W-:Y:S01]  /*26fd0*/  IADD3 R12, P3, R12, R0, RZ ;  /* 0x000000000c0c7210 */ /* 0x000fe20007f7e0ff */
[----:B------:R1:W-:Y:S04]  /*26fe0*/  LDGSTS.E [R4+0x7600], desc[UR18][R6.64], P0 ;  /* 0x0760000006047fae */ /* 0x0003e80008121852 */
[----:B------:R-:W-:Y:S01]  /*26ff0*/  ISETP.NE.U32.AND P1, PT, RZ, UR10, PT ;  /* 0x0000000aff007c0c */ /* 0x000fe2000bf25070 */
[----:B------:R2:W-:Y:S01]  /*27000*/  STL [R1+0xca0], R11 ;  /* 0x000ca00b01007387 */ /* 0x0005e20000100800 */
[----:B-1----:R-:W-:Y:S01]  /*27010*/  IMAD.MOV.U32 R6, RZ, RZ, R11 ;  /* 0x000000ffff067224 */ /* 0x002fe200078e000b */
[----:B------:R-:W-:-:S04]  /*27020*/  IADD3.X R19, R19, R2, RZ, P2, !PT ;  /* 0x0000000213137210 */ /* 0x000fc800017fe4ff */
[----:B------:R-:W-:Y:S01]  /*27030*/  MOV R7, R19 ;  /* 0x0000001300077202 */ /* 0x000fe20000000f00 */
[----:B------:R-:W-:Y:S04]  /*27040*/  STL [R1+0xc9c], R19 ;  /* 0x000c9c1301007387 */ /* 0x000fe80000100800 */
[----:B------:R1:W-:Y:S04]  /*27050*/  STL [R1+0xd68], R12 ;  /* 0x000d680c01007387 */ /* 0x0003e80000100800 */
[----:B------:R1:W-:Y:S01]  /*27060*/  LDGSTS.E [R4+0x7700], desc[UR18][R6.64], P0 ;  /* 0x0770000006047fae */ /* 0x0003e20008121852 */
[----:B------:R-:W-:-:S03]  /*27070*/  IMAD.X R18, R18, 0x1, R2, P3 ;  /* 0x0000000112127824 */ /* 0x000fc600018e0602 */
[----:B------:R-:W3:Y:S04]  /*27080*/  LDL.LU R20, [R1+0xd90] ;  /* 0x000d900001147983 */ /* 0x000ee80000300800 */
[----:B------:R-:W-:Y:S01]  /*27090*/  STL [R1+0xd64], R18 ;  /* 0x000d641201007387 */ /* 0x000fe20000100800 */
[-C--:B------:R-:W-:Y:S01]  /*270a0*/  IADD3 R15, P0, R15, R0.reuse, RZ ;  /* 0x000000000f0f7210 */ /* 0x080fe20007f1e0ff */
[----:B-1----:R-:W-:Y:S02]  /*270b0*/  IMAD.MOV.U32 R6, RZ, RZ, R12 ;  /* 0x000000ffff067224 */ /* 0x002fe400078e000c */
[----:B--2---:R-:W2:Y:S01]  /*270c0*/  LDL.LU R11, [R1+0xd98] ;  /* 0x000d9800010b7983 */ /* 0x004ea20000300800 */
[----:B------:R-:W-:Y:S01]  /*270d0*/  IMAD.MOV.U32 R7, RZ, RZ, R18 ;  /* 0x000000ffff077224 */ /* 0x000fe200078e0012 */
[----:B------:R-:W-:-:S02]  /*270e0*/  IADD3 R8, P2, R8, R0, RZ ;  /* 0x0000000008087210 */ /* 0x000fc40007f5e0ff */
[----:B------:R-:W2:Y:S04]  /*270f0*/  LDL.LU R21, [R1+0xd8c] ;  /* 0x000d8c0001157983 */ /* 0x000ea80000300800 */
[----:B------:R-:W2:Y:S04]  /*27100*/  LDL.LU R12, [R1+0xd94] ;  /* 0x000d9400010c7983 */ /* 0x000ea80000300800 */
[----:B------:R1:W-:Y:S04]  /*27110*/  LDGSTS.E [R4+0x9000], desc[UR18][R6.64], P1 ;  /* 0x0900000006047fae */ /* 0x0003e80008921852 */
[----:B------:R1:W-:Y:S02]  /*27120*/  STL [R1+0xd70], R15 ;  /* 0x000d700f01007387 */ /* 0x0003e40000100800 */
[----:B-1----:R-:W-:Y:S01]  /*27130*/  IMAD.MOV.U32 R6, RZ, RZ, R15 ;  /* 0x000000ffff067224 */ /* 0x002fe200078e000f */
[----:B------:R-:W-:-:S04]  /*27140*/  IADD3.X R17, R17, R2, RZ, P0, !PT ;  /* 0x0000000211117210 */ /* 0x000fc800007fe4ff */
[----:B------:R-:W-:Y:S01]  /*27150*/  MOV R7, R17 ;  /* 0x0000001100077202 */ /* 0x000fe20000000f00 */
[----:B------:R-:W-:Y:S01]  /*27160*/  STL [R1+0xd6c], R17 ;  /* 0x000d6c1101007387 */ /* 0x000fe20000100800 */
[----:B------:R-:W-:-:S03]  /*27170*/  IMAD.X R16, R16, 0x1, R2, P2 ;  /* 0x0000000110107824 */ /* 0x000fc600010e0602 */
[----:B------:R-:W-:Y:S04]  /*27180*/  STL [R1+0xd78], R8 ;  /* 0x000d780801007387 */ /* 0x000fe80000100800 */
[----:B------:R-:W2:Y:S04]  /*27190*/  LDL.LU R15, [R1+0xda0] ;  /* 0x000da000010f7983 */ /* 0x000ea80000300800 */
[----:B------:R1:W-:Y:S04]  /*271a0*/  LDGSTS.E [R4+0x9100], desc[UR18][R6.64], P1 ;  /* 0x0910000006047fae */ /* 0x0003e80008921852 */
[----:B------:R4:W-:Y:S01]  /*271b0*/  STL [R1+0xd74], R16 ;  /* 0x000d741001007387 */ /* 0x0009e20000100800 */
[----:B-1----:R-:W-:-:S03]  /*271c0*/  IMAD.MOV.U32 R7, RZ, RZ, R16 ;  /* 0x000000ffff077224 */ /* 0x002fc600078e0010 */
[----:B----4-:R-:W4:Y:S01]  /*271d0*/  LDL.LU R16, [R1+0xd9c] ;  /* 0x000d9c0001107983 */ /* 0x010f220000300800 */
[-C--:B------:R-:W-:Y:S01]  /*271e0*/  IADD3 R13, P0, R13, R0.reuse, RZ ;  /* 0x000000000d0d7210 */ /* 0x080fe20007f1e0ff */
[----:B------:R-:W-:Y:S01]  /*271f0*/  IMAD.MOV.U32 R6, RZ, RZ, R8 ;  /* 0x000000ffff067224 */ /* 0x000fe200078e0008 */
[----:B------:R-:W-:Y:S01]  /*27200*/  IADD3 R5, P2, R5, R0, RZ ;  /* 0x0000000005057210 */ /* 0x000fe20007f5e0ff */
[----:B------:R-:W4:Y:S04]  /*27210*/  LDL.LU R18, [R1+0xe68] ;  /* 0x000e680001127983 */ /* 0x000f280000300800 */
[----:B------:R-:W4:Y:S04]  /*27220*/  LDL.LU R8, [R1+0xe70] ;  /* 0x000e700001087983 */ /* 0x000f280000300800 */
[----:B------:R1:W-:Y:S04]  /*27230*/  STL [R1+0xd80], R13 ;  /* 0x000d800d01007387 */ /* 0x0003e80000100800 */
[----:B------:R1:W-:Y:S01]  /*27240*/  LDGSTS.E [R4+0x9200], desc[UR18][R6.64], P1 ;  /* 0x0920000006047fae */ /* 0x0003e20008921852 */
[----:B---3--:R-:W-:Y:S01]  /*27250*/  IADD3.X R14, R14, R2, RZ, P0, !PT ;  /* 0x000000020e0e7210 */ /* 0x008fe200007fe4ff */
[----:B-1----:R-:W-:-:S04]  /*27260*/  IMAD.MOV.U32 R6, RZ, RZ, R13 ;  /* 0x000000ffff067224 */ /* 0x002fc800078e000d */
[----:B------:R-:W-:Y:S01]  /*27270*/  STL [R1+0xd7c], R14 ;  /* 0x000d7c0e01007387 */ /* 0x000fe20000100800 */
[----:B------:R-:W-:Y:S01]  /*27280*/  IMAD.X R10, R10, 0x1, R2, P2 ;  /* 0x000000010a0a7824 */ /* 0x000fe200010e0602 */
[----:B------:R-:W-:Y:S02]  /*27290*/  MOV R7, R14 ;  /* 0x0000000e00077202 */ /* 0x000fe40000000f00 */
        /* <DEDUP_REMOVED lines=8> */
[----:B------:R-:W-:-:S03]  /*27320*/  IMAD.MOV.U32 R6, RZ, RZ, R5 ;  /* 0x000000ffff067224 */ /* 0x000fc600078e0005 */
[----:B------:R-:W3:Y:S04]  /*27330*/  LDL.LU R14, [R1+0xe7c] ;  /* 0x000e7c00010e7983 */ /* 0x000ee80000300800 */
[----:B------:R-:W3:Y:S01]  /*27340*/  LDL.LU R5, [R1+0xe80] ;  /* 0x000e800001057983 */ /* 0x000ee20000300800 */
[----:B------:R-:W-:-:S03]  /*27350*/  IADD3 R20, P0, R20, R0, RZ ;  /* 0x0000000014147210 */ /* 0x000fc60007f1e0ff */
[----:B------:R1:W-:Y:S01]  /*27360*/  LDGSTS.E [R4+0x9400], desc[UR18][R6.64], P1 ;  /* 0x0940000006047fae */ /* 0x0003e20008921852 */
[----:B--2---:R-:W-:Y:S02]  /*27370*/  IADD3 R11, P2, R11, R0, RZ ;  /* 0x000000000b0b7210 */ /* 0x004fe40007f5e0ff */
[----:B------:R-:W-:Y:S01]  /*27380*/  IADD3.X R21, R21, R2, RZ, P0, !PT ;  /* 0x0000000215157210 */ /* 0x000fe200007fe4ff */
[----:B-1----:R-:W-:-:S03]  /*27390*/  IMAD.MOV.U32 R6, RZ, RZ, R20 ;  /* 0x000000ffff067224 */ /* 0x002fc600078e0014 */
[----:B------:R-:W-:Y:S01]  /*273a0*/  MOV R7, R21 ;  /* 0x0000001500077202 */ /* 0x000fe20000000f00 */
[----:B------:R-:W-:Y:S01]  /*273b0*/  IMAD.X R12, R12, 0x1, R2, P2 ;  /* 0x000000010c0c7824 */ /* 0x000fe200010e0602 */
[----:B------:R-:W-:Y:S04]  /*273c0*/  STL [R1+0xd90], R20 ;  /* 0x000d901401007387 */ /* 0x000fe80000100800 */
[----:B------:R1:W-:Y:S04]  /*273d0*/  LDGSTS.E [R4+0x9500], desc[UR18][R6.64], P1 ;  /* 0x0950000006047fae */ /* 0x0003e80008921852 */
[----:B------:R-:W-:Y:S04]  /*273e0*/  STL [R1+0xd8c], R21 ;  /* 0x000d8c1501007387 */ /* 0x000fe80000100800 */
[----:B------:R-:W-:Y:S01]  /*273f0*/  STL [R1+0xd98], R11 ;  /* 0x000d980b01007387 */ /* 0x000fe20000100800 */
[----:B-1----:R-:W-:-:S02]  /*27400*/  IMAD.MOV.U32 R6, RZ, RZ, R11 ;  /* 0x000000ffff067224 */ /* 0x002fc400078e000b */
[----:B------:R-:W-:Y:S01]  /*27410*/  IMAD.MOV.U32 R7, RZ, RZ, R12 ;  /* 0x000000ffff077224 */ /* 0x000fe200078e000c */
[----:B------:R1:W-:Y:S04]  /*27420*/  STL [R1+0xd94], R12 ;  /* 0x000d940c01007387 */ /* 0x0003e80000100800 */
[----:B------:R2:W-:Y:S04]  /*27430*/  LDGSTS.E [R4+0x9600], desc[UR18][R6.64], P1 ;  /* 0x0960000006047fae */ /* 0x0005e80008921852 */
[----:B-1----:R-:W3:Y:S04]  /*27440*/  LDL.LU R12, [R1+0xe88] ;  /* 0x000e8800010c7983 */ /* 0x002ee80000300800 */
[----:B------:R-:W3:Y:S01]  /*27450*/  LDL.LU R11, [R1+0xe90] ;  /* 0x000e9000010b7983 */ /* 0x000ee20000300800 */
[----:B------:R-:W-:-:S05]  /*27460*/  IADD3 R15, P0, R15, R0, RZ ;  /* 0x000000000f0f7210 */ /* 0x000fca0007f1e0ff */
[----:B------:R-:W-:Y:S01]  /*27470*/  STL [R1+0xda0], R15 ;  /* 0x000da00f01007387 */ /* 0x000fe20000100800 */
[----:B--2---:R-:W-:Y:S01]  /*27480*/  IMAD.MOV.U32 R6, RZ, RZ, R15 ;  /* 0x000000ffff067224 */ /* 0x004fe200078e000f */
[----:B----4-:R-:W-:-:S05]  /*27490*/  IADD3.X R16, R16, R2, RZ, P0, !PT ;  /* 0x0000000210107210 */ /* 0x010fca00007fe4ff */
[----:B------:R1:W-:Y:S01]  /*274a0*/  STL [R1+0xd9c], R16 ;  /* 0x000d9c1001007387 */ /* 0x0003e20000100800 */
[----:B------:R-:W-:Y:S01]  /*274b0*/  IMAD.MOV.U32 R7, RZ, RZ, R16 ;  /* 0x000000ffff077224 */ /* 0x000fe200078e0010 */
[----:B------:R-:W-:Y:S02]  /*274c0*/  UISETP.GT.AND UP1, UPT, UR11, 0x16, UPT ;  /* 0x000000160b00788c */ /* 0x000fe4000bf24270 */
[----:B-1----:R-:W2:Y:S04]  /*274d0*/  LDL.LU R16, [R1+0xe84] ;  /* 0x000e840001107983 */ /* 0x002ea80000300800 */
[----:B------:R-:W4:Y:S01]  /*274e0*/  LDL.LU R15, [R1+0xe8c] ;  /* 0x000e8c00010f7983 */ /* 0x000f220000300800 */
[----:B------:R-:W-:-:S03]  /*274f0*/  USEL UR10, URZ, 0x4, !UP1 ;  /* 0x000000043f0a7887 */ /* 0x000fc6000c800000 */
[----:B------:R1:W-:Y:S01]  /*27500*/  LDGSTS.E [R4+0x9700], desc[UR18][R6.64], P1 ;  /* 0x0970000006047fae */ /* 0x0003e20008921852 */
[----:B------:R-:W-:Y:S01]  /*27510*/  USEL UR10, UR10, URZ, !UP0 ;  /* 0x0000003f0a0a7287 */ /* 0x000fe2000c000000 */
[----:B------:R-:W-:-:S05]  /*27520*/  IADD3 R18, P1, R18, R0, RZ ;  /* 0x0000000012127210 */ /* 0x000fca0007f3e0ff */
[----:B------:R-:W-:Y:S02]  /*27530*/  ISETP.NE.U32.AND P0, PT, RZ, UR10, PT ;  /* 0x0000000aff007c0c */ /* 0x000fe4000bf05070 */
[----:B------:R-:W-:Y:S01]  /*27540*/  IADD3 R8, P2, R8, R0, RZ ;  /* 0x0000000008087210 */ /* 0x000fe20007f5e0ff */
[----:B-1----:R-:W-:Y:S01]  /*27550*/  IMAD.MOV.U32 R6, RZ, RZ, R18 ;  /* 0x000000ffff067224 */ /* 0x002fe200078e0012 */
[----:B---3--:R-:W-:-:S04]  /*27560*/  IADD3.X R19, R19, R2, RZ, P1, !PT ;  /* 0x0000000213137210 */ /* 0x008fc80000ffe4ff */
[----:B------:R-:W-:Y:S01]  /*27570*/  MOV R7, R19 ;  /* 0x0000001300077202 */ /* 0x000fe20000000f00 */
[----:B------:R-:W-:Y:S01]  /*27580*/  STL [R1+0xe68], R18 ;  /* 0x000e681201007387 */ /* 0x000fe20000100800 */
[----:B------:R-:W-:-:S03]  /*27590*/  IMAD.X R13, R13, 0x1, R2, P2 ;  /* 0x000000010d0d7824 */ /* 0x000fc600010e0602 */
[----:B------:R1:W-:Y:S04]  /*275a0*/  LDGSTS.E [R4+0xb000], desc[UR18][R6.64], P0 ;  /* 0x0b00000006047fae */ /* 0x0003e80008121852 */
[----:B------:R-:W-:Y:S04]  /*275b0*/  STL [R1+0xe64], R19 ;  /* 0x000e641301007387 */ /* 0x000fe80000100800 */
[----:B------:R-:W-:Y:S01]  /*275c0*/  STL [R1+0xe70], R8 ;  /* 0x000e700801007387 */ /* 0x000fe20000100800 */
[----:B-1----:R-:W-:Y:S02]  /*275d0*/  IMAD.MOV.U32 R6, RZ, RZ, R8 ;  /* 0x000000ffff067224 */ /* 0x002fe400078e0008 */
[----:B------:R-:W-:Y:S01]  /*275e0*/  IMAD.MOV.U32 R7, RZ, RZ, R13 ;  /* 0x000000ffff077224 */ /* 0x000fe200078e000d */
[----:B------:R-:W-:Y:S01]  /*275f0*/  IADD3 R10, P1, R10, R0, RZ ;  /* 0x000000000a0a7210 */ /* 0x000fe20007f3e0ff */
[----:B------:R1:W-:Y:S03]  /*27600*/  STL [R1+0xe6c], R13 ;  /* 0x000e6c0d01007387 */ /* 0x0003e60000100800 */
[----:B------:R-:W-:Y:S01]  /*27610*/  IADD3.X R17, R17, R2, RZ, P1, !PT ;  /* 0x0000000211117210 */ /* 0x000fe20000ffe4ff */
[----:B------:R3:W-:Y:S01]  /*27620*/  LDGSTS.E [R4+0xb100], desc[UR18][R6.64], P0 ;  /* 0x0b10000006047fae */ /* 0x0007e20008121852 */
[----:B------:R-:W-:-:S03]  /*27630*/  IADD3 R5, P2, R5, R0, RZ ;  /* 0x0000000005057210 */ /* 0x000fc60007f5e0ff */
[----:B-1----:R-:W4:Y:S02]  /*27640*/  LDL.LU R13, [R1+0xe94] ;  /* 0x000e9400010d7983 */ /* 0x002f240000300800 */
[----:B------:R-:W-:Y:S02]  /*27650*/  IMAD.X R14, R14, 0x1, R2, P2 ;  /* 0x000000010e0e7824 */ /* 0x000fe400010e0602 */
[----:B------:R-:W4:Y:S01]  /*27660*/  LDL.LU R8, [R1+0xe98] ;  /* 0x000e980001087983 */ /* 0x000f220000300800 */
[----:B---3--:R-:W-:Y:S01]  /*27670*/  IMAD.MOV.U32 R6, RZ, RZ, R10 ;  /* 0x000000ffff067224 */ /* 0x008fe200078e000a */
[----:B------:R-:W-:Y:S02]  /*27680*/  MOV R7, R17 ;  /* 0x0000001100077202 */ /* 0x000fe40000000f00 */
[----:B------:R1:W-:Y:S04]  /*27690*/  STL [R1+0xe78], R10 ;  /* 0x000e780a01007387 */ /* 0x0003e80000100800 */
        /* <DEDUP_REMOVED lines=9> */
[-C--:B------:R-:W-:Y:S01]  /*27730*/  IADD3 R12, P1, R12, R0.reuse, RZ ;  /* 0x000000000c0c7210 */ /* 0x080fe20007f3e0ff */
[----:B------:R-:W-:Y:S02]  /*27740*/  IMAD.MOV.U32 R6, RZ, RZ, R5 ;  /* 0x000000ffff067224 */ /* 0x000fe400078e0005 */
[----:B------:R-:W3:Y:S01]  /*27750*/  LDL.LU R18, [R1+0xf70] ;  /* 0x000f700001127983 */ /* 0x000ee20000300800 */
[----:B------:R-:W-:-:S03]  /*27760*/  IADD3 R11, P2, R11, R0, RZ ;  /* 0x000000000b0b7210 */ /* 0x000fc60007f5e0ff */
[----:B------:R-:W3:Y:S04]  /*27770*/  LDL.LU R5, [R1+0xf78] ;  /* 0x000f780001057983 */ /* 0x000ee80000300800 */
[----:B------:R1:W-:Y:S04]  /*27780*/  STL [R1+0xe88], R12 ;  /* 0x000e880c01007387 */ /* 0x0003e80000100800 */
[----:B------:R1:W-:Y:S02]  /*27790*/  LDGSTS.E [R4+0xb300], desc[UR18][R6.64], P0 ;  /* 0x0b30000006047fae */ /* 0x0003e40008121852 */
[----:B-1----:R-:W-:Y:S01]  /*277a0*/  IMAD.MOV.U32 R6, RZ, RZ, R12 ;  /* 0x000000ffff067224 */ /* 0x002fe200078e000c */
[----:B--2---:R-:W-:Y:S01]  /*277b0*/  IADD3.X R16, R16, R2, RZ, P1, !PT ;  /* 0x0000000210107210 */ /* 0x004fe20000ffe4ff */
[----:B----4-:R-:W-:-:S04]  /*277c0*/  IMAD.X R15, R15, 0x1, R2, P2 ;  /* 0x000000010f0f7824 */ /* 0x010fc800010e0602 */
[----:B------:R1:W-:Y:S04]  /*277d0*/  STL [R1+0xe84], R16 ;  /* 0x000e841001007387 */ /* 0x0003e80000100800 */
[----:B------:R-:W-:Y:S04]  /*277e0*/  STL [R1+0xe90], R11 ;  /* 0x000e900b01007387 */ /* 0x000fe80000100800 */
[----:B------:R-:W2:Y:S04]  /*277f0*/  LDL.LU R19, [R1+0xf6c] ;  /* 0x000f6c0001137983 */ /* 0x000ea80000300800 */
[----:B------:R4:W-:Y:S04]  /*27800*/  STL [R1+0xe8c], R15 ;  /* 0x000e8c0f01007387 */ /* 0x0009e80000100800 */
[----:B------:R-:W2:Y:S01]  /*27810*/  LDL.LU R12, [R1+0xf74] ;  /* 0x000f7400010c7983 */ /* 0x000ea20000300800 */
[----:B------:R-:W-:-:S03]  /*27820*/  MOV R7, R16 ;  /* 0x0000001000077202 */ /* 0x000fc60000000f00 */
[----:B------:R-:W2:Y:S04]  /*27830*/  LDL.LU R17, [R1+0xf7c] ;  /* 0x000f7c0001117983 */ /* 0x000ea80000300800 */
[----:B------:R4:W-:Y:S04]  /*27840*/  LDGSTS.E [R4+0xb400], desc[UR18][R6.64], P0 ;  /* 0x0b40000006047fae */ /* 0x0009e80008121852 */
[----:B-1----:R-:W2:Y:S01]  /*27850*/  LDL.LU R16, [R1+0xf80] ;  /* 0x000f800001107983 */ /* 0x002ea20000300800 */
[----:B----4-:R-:W-:Y:S02]  /*27860*/  IMAD.MOV.U32 R7, RZ, RZ, R15 ;  /* 0x000000ffff077224 */ /* 0x010fe400078e000f */
[----:B------:R-:W-:Y:S01]  /*27870*/  IMAD.MOV.U32 R6, RZ, RZ, R11 ;  /* 0x000000ffff067224 */ /* 0x000fe200078e000b */
[----:B------:R-:W4:Y:S04]  /*27880*/  LDL.LU R15, [R1+0xf84] ;  /* 0x000f8400010f7983 */ /* 0x000f280000300800 */
[----:B------:R-:W4:Y:S01]  /*27890*/  LDL.LU R11, [R1+0xf88] ;  /* 0x000f8800010b7983 */ /* 0x000f220000300800 */
[----:B------:R-:W-:-:S03]  /*278a0*/  UISETP.GT.AND UP1, UPT, UR11, 0x1a, UPT ;  /* 0x0000001a0b00788c */ /* 0x000fc6000bf24270 */
[----:B------:R1:W-:Y:S01]  /*278b0*/  LDGSTS.E [R4+0xb500], desc[UR18][R6.64], P0 ;  /* 0x0b50000006047fae */ /* 0x0003e20008121852 */
[----:B------:R-:W-:Y:S01]  /*278c0*/  USEL UR10, URZ, 0x4, !UP1 ;  /* 0x000000043f0a7887 */ /* 0x000fe2000c800000 */
[----:B------:R-:W-:-:S04]  /*278d0*/  IADD3 R8, P1, R8, R0, RZ ;  /* 0x0000000008087210 */ /* 0x000fc80007f3e0ff */
[----:B------:R-:W-:Y:S01]  /*278e0*/  IADD3.X R13, R13, R2, RZ, P1, !PT ;  /* 0x000000020d0d7210 */ /* 0x000fe20000ffe4ff */
[----:B------:R-:W-:Y:S01]  /*278f0*/  STL [R1+0xe98], R8 ;  /* 0x000e980801007387 */ /* 0x000fe20000100800 */
[----:B-1----:R-:W-:-:S03]  /*27900*/  IMAD.MOV.U32 R6, RZ, RZ, R8 ;  /* 0x000000ffff067224 */ /* 0x002fc600078e0008 */
[----:B------:R-:W-:Y:S01]  /*27910*/  IMAD.MOV.U32 R7, RZ, RZ, R13 ;  /* 0x000000ffff077224 */ /* 0x000fe200078e000d */
[----:B------:R1:W-:Y:S01]  /*27920*/  STL [R1+0xe94], R13 ;  /* 0x000e940d01007387 */ /* 0x0003e20000100800 */
[----:B---3--:R-:W-:-:S03]  /*27930*/  IADD3 R10, P2, R10, R0, RZ ;  /* 0x000000000a0a7210 */ /* 0x008fc60007f5e0ff */
[----:B------:R3:W-:Y:S04]  /*27940*/  LDGSTS.E [R4+0xb600], desc[UR18][R6.64], P0 ;  /* 0x0b60000006047fae */ /* 0x0007e80008121852 */
[----:B-1----:R-:W4:Y:S04]  /*27950*/  LDL.LU R13, [R1+0xf90] ;  /* 0x000f9000010d7983 */ /* 0x002f280000300800 */
[----:B------:R-:W4:Y:S01]  /*27960*/  LDL.LU R8, [R1+0xf98] ;  /* 0x000f980001087983 */ /* 0x000f220000300800 */
[----:B------:R-:W-:-:S03]  /*27970*/  IADD3 R20, P3, R20, R0, RZ ;  /* 0x0000000014147210 */ /* 0x000fc60007f7e0ff */
[----:B------:R-:W-:Y:S01]  /*27980*/  STL [R1+0xea0], R10 ;  /* 0x000ea00a01007387 */ /* 0x000fe20000100800 */
[----:B------:R-:W-:Y:S01]  /*27990*/  USEL UR10, UR10, URZ, !UP0 ;  /* 0x0000003f0a0a7287 */ /* 0x000fe2000c000000 */
[----:B------:R-:W-:-:S04]  /*279a0*/  IADD3.X R14, R14, R2, RZ, P2, !PT ;  /* 0x000000020e0e7210 */ /* 0x000fc800017fe4ff */
[----:B---3--:R-:W-:Y:S01]  /*279b0*/  MOV R7, R14 ;  /* 0x0000000e00077202 */ /* 0x008fe20000000f00 */
[----:B------:R1:W-:Y:S01]  /*279c0*/  STL [R1+0xe9c], R14 ;  /* 0x000e9c0e01007387 */ /* 0x0003e20000100800 */
[----:B------:R-:W-:-:S03]  /*279d0*/  IMAD.X R21, R21, 0x1, R2, P3 ;  /* 0x0000000115157824 */ /* 0x000fc600018e0602 */
[----:B------:R-:W-:Y:S01]  /*279e0*/  STL [R1+0xf68], R20 ;  /* 0x000f681401007387 */ /* 0x000fe20000100800 */
[----:B------:R-:W-:-:S03]  /*279f0*/  IMAD.MOV.U32 R6, RZ, RZ, R10 ;  /* 0x000000ffff067224 */ /* 0x000fc600078e000a */
[----:B-1----:R-:W3:Y:S01]  /*27a00*/  LDL.LU R14, [R1+0xf8c] ;  /* 0x000f8c00010e7983 */ /* 0x002ee20000300800 */
[----:B------:R-:W-:-:S03]  /*27a10*/  ISETP.NE.U32.AND P1, PT, RZ, UR10, PT ;  /* 0x0000000aff007c0c */ /* 0x000fc6000bf25070 */
[----:B------:R-:W-:Y:S04]  /*27a20*/  STL [R1+0xf64], R21 ;  /* 0x000f641501007387 */ /* 0x000fe80000100800 */
[----:B------:R-:W3:Y:S04]  /*27a30*/  LDL.LU R10, [R1+0xf94] ;  /* 0x000f9400010a7983 */ /* 0x000ee80000300800 */
[----:B------:R1:W-:Y:S01]  /*27a40*/  LDGSTS.E [R4+0xb700], desc[UR18][R6.64], P0 ;  /* 0x0b70000006047fae */ /* 0x0003e20008121852 */
[-C--:B------:R-:W-:Y:S02]  /*27a50*/  IADD3 R18, P0, R18, R0.reuse, RZ ;  /* 0x0000000012127210 */ /* 0x080fe40007f1e0ff */
[----:B------:R-:W-:Y:S01]  /*27a60*/  IADD3 R5, P2, R5, R0, RZ ;  /* 0x0000000005057210 */ /* 0x000fe20007f5e0ff */
[----:B-1----:R-:W-:-:S02]  /*27a70*/  IMAD.MOV.U32 R6, RZ, RZ, R20 ;  /* 0x000000ffff067224 */ /* 0x002fc400078e0014 */
[----:B------:R-:W-:Y:S01]  /*27a80*/  IMAD.MOV.U32 R7, RZ, RZ, R21 ;  /* 0x000000ffff077224 */ /* 0x000fe200078e0015 */
[----:B------:R-:W-:Y:S04]  /*27a90*/  STL [R1+0xf70], R18 ;  /* 0x000f701201007387 */ /* 0x000fe80000100800 */
[----:B------:R1:W-:Y:S02]  /*27aa0*/  LDGSTS.E [R4+0xd000], desc[UR18][R6.64], P1 ;  /* 0x0d00000006047fae */ /* 0x0003e40008921852 */
[----:B-1----:R-:W-:Y:S01]  /*27ab0*/  IMAD.MOV.U32 R6, RZ, RZ, R18 ;  /* 0x000000ffff067224 */ /* 0x002fe200078e0012 */
[----:B--2---:R-:W-:-:S04]  /*27ac0*/  IADD3.X R19, R19, R2, RZ, P0, !PT ;  /* 0x0000000213137210 */ /* 0x004fc800007fe4ff */
[----:B------:R-:W-:Y:S01]  /*27ad0*/  MOV R7, R19 ;  /* 0x0000001300077202 */ /* 0x000fe20000000f00 */
[----:B------:R-:W-:Y:S01]  /*27ae0*/  STL [R1+0xf6c], R19 ;  /* 0x000f6c1301007387 */ /* 0x000fe20000100800 */
[----:B------:R-:W-:-:S03]  /*27af0*/  IMAD.X R12, R12, 0x1, R2, P2 ;  /* 0x000000010c0c7824 */ /* 0x000fc600010e0602 */
[----:B------:R-:W-:Y:S04]  /*27b00*/  STL [R1+0xf78], R5 ;  /* 0x000f780501007387 */ /* 0x000fe80000100800 */
[----:B------:R1:W-:Y:S04]  /*27b10*/  LDGSTS.E [R4+0xd100], desc[UR18][R6.64], P1 ;  /* 0x0d10000006047fae */ /* 0x0003e80008921852 */
[----:B------:R2:W-:Y:S01]  /*27b20*/  STL [R1+0xf74], R12 ;  /* 0x000f740c01007387 */ /* 0x0005e20000100800 */
[----:B-1----:R-:W-:Y:S02]  /*27b30*/  IMAD.MOV.U32 R7, RZ, RZ, R12 ;  /* 0x000000ffff077224 */ /* 0x002fe400078e000c */
[----:B------:R-:W-:Y:S01]  /*27b40*/  IMAD.MOV.U32 R6, RZ, RZ, R5 ;  /* 0x000000ffff067224 */ /* 0x000fe200078e0005 */
[----:B--2---:R-:W2:Y:S04]  /*27b50*/  LDL.LU R12, [R1+0xf9c] ;  /* 0x000f9c00010c7983 */ /* 0x004ea80000300800 */
[----:B------:R-:W2:Y:S01]  /*27b60*/  LDL.LU R5, [R1+0xfa0] ;  /* 0x000fa00001057983 */ /* 0x000ea20000300800 */
[----:B------:R-:W-:-:S02]  /*27b70*/  IADD3 R16, P0, R16, R0, RZ ;  /* 0x0000000010107210 */ /* 0x000fc40007f1e0ff */
[----:B----4-:R-:W-:Y:S01]  /*27b80*/  IADD3 R11, P2, R11, R0, RZ ;  /* 0x000000000b0b7210 */ /* 0x010fe20007f5e0ff */
[----:B------:R1:W-:Y:S01]  /*27b90*/  LDGSTS.E [R4+0xd200], desc[UR18][R6.64], P1 ;  /* 0x0d20000006047fae */ /* 0x0003e20008921852 */
[----:B------:R-:W-:-:S03]  /*27ba0*/  IADD3.X R17, R17, R2, RZ, P0, !PT ;  /* 0x0000000211117210 */ /* 0x000fc600007fe4ff */
[----:B------:R-:W-:Y:S01]  /*27bb0*/  IMAD.X R15, R15, 0x1, R2, P2 ;  /* 0x000000010f0f7824 */ /* 0x000fe200010e0602 */
[----:B------:R-:W-:Y:S04]  /*27bc0*/  STL [R1+0xf80], R16 ;  /* 0x000f801001007387 */ /* 0x000fe80000100800 */
[----:B------:R-:W-:Y:S04]  /*27bd0*/  STL [R1+0xf7c], R17 ;  /* 0x000f7c1101007387 */ /* 0x000fe80000100800 */
[----:B------:R4:W-:Y:S04]  /*27be0*/  STL [R1+0xf88], R11 ;  /* 0x000f880b01007387 */ /* 0x0009e80000100800 */
[----:B------:R-:W-:Y:S04]  /*27bf0*/  STL [R1+0xf84], R15 ;  /* 0x000f840f01007387 */ /* 0x000fe80000100800 */
[----:B------:R-:W2:Y:S04]  /*27c00*/  LDL.LU R23, [R1+0x1064] ;  /* 0x0010640001177983 */ /* 0x000ea80000300800 */
[----:B------:R-:W2:Y:S01]  /*27c10*/  LDL.LU R22, [R1+0x1068] ;  /* 0x0010680001167983 */ /* 0x000ea20000300800 */
[----:B-1----:R-:W-:Y:S01]  /*27c20*/  IMAD.MOV.U32 R6, RZ, RZ, R16 ;  /* 0x000000ffff067224 */ /* 0x002fe200078e0010 */
[----:B------:R-:W-:-:S02]  /*27c30*/  MOV R7, R17 ;  /* 0x0000001100077202 */ /* 0x000fc40000000f00 */
[----:B------:R-:W2:Y:S04]  /*27c40*/  LDL.LU R21, [R1+0x106c] ;  /* 0x00106c0001157983 */ /* 0x000ea80000300800 */
[----:B------:R-:W2:Y:S04]  /*27c50*/  LDL.LU R20, [R1+0x1070] ;  /* 0x0010700001147983 */ /* 0x000ea80000300800 */
[----:B------:R1:W-:Y:S01]  /*27c60*/  LDGSTS.E [R4+0xd300], desc[UR18][R6.64], P1 ;  /* 0x0d30000006047fae */ /* 0x0003e20008921852 */
[----:B------:R-:W-:-:S03]  /*27c70*/  IADD3 R13, P0, R13, R0, RZ ;  /* 0x000000000d0d7210 */ /* 0x000fc60007f1e0ff */
[----:B------:R-:W2:Y:S01]  /*27c80*/  LDL.LU R18, [R1+0x1078] ;  /* 0x0010780001127983 */ /* 0x000ea20000300800 */
[----:B------:R-:W-:Y:S01]  /*27c90*/  IADD3 R8, P2, R8, R0, RZ ;  /* 0x0000000008087210 */ /* 0x000fe20007f5e0ff */
[----:B-1----:R-:W-:Y:S02]  /*27ca0*/  IMAD.MOV.U32 R6, RZ, RZ, R11 ;  /* 0x000000ffff067224 */ /* 0x002fe400078e000b */
[----:B----4-:R-:W4:Y:S01]  /*27cb0*/  LDL.LU R11, [R1+0x1080] ;  /* 0x00108000010b7983 */ /* 0x010f220000300800 */
[----:B------:R-:W-:-:S03]  /*27cc0*/  IMAD.MOV.U32 R7, RZ, RZ, R15 ;  /* 0x000000ffff077224 */ /* 0x000fc600078e000f */
[----:B------:R-:W-:Y:S04]  /*27cd0*/  STL [R1+0xf90], R13 ;  /* 0x000f900d01007387 */ /* 0x000fe80000100800 */
[----:B------:R1:W-:Y:S01]  /*27ce0*/  LDGSTS.E [R4+0xd400], desc[UR18][R6.64], P1 ;  /* 0x0d40000006047fae */ /* 0x0003e20008921852 */
[----:B---3--:R-:W-:-:S05]  /*27cf0*/  IADD3.X R14, R14, R2, RZ, P0, !PT ;  /* 0x000000020e0e7210 */ /* 0x008fca00007fe4ff */
[----:B------:R3:W-:Y:S01]  /*27d00*/  STL [R1+0xf8c], R14 ;  /* 0x000f8c0e01007387 */ /* 0x0007e20000100800 */
[----:B------:R-:W-:-:S03]  /*27d10*/  IMAD.X R10, R10, 0x1, R2, P2 ;  /* 0x000000010a0a7824 */ /* 0x000fc600010e0602 */
[----:B------:R-:W-:Y:S04]  /*27d20*/  STL [R1+0xf98], R8 ;  /* 0x000f980801007387 */ /* 0x000fe80000100800 */
[----:B------:R-:W4:Y:S01]  /*27d30*/  LDL.LU R19, [R1+0x1074] ;  /* 0x0010740001137983 */ /* 0x000f220000300800 */
[----:B-1----:R-:W-:Y:S01]  /*27d40*/  IMAD.MOV.U32 R6, RZ, RZ, R13 ;  /* 0x000000ffff067224 */ /* 0x002fe200078e000d */
[----:B------:R-:W-:Y:S02]  /*27d50*/  MOV R7, R14 ;  /* 0x0000000e00077202 */ /* 0x000fe40000000f00 */
[----:B------:R1:W-:Y:S04]  /*27d60*/  STL [R1+0xf94], R10 ;  /* 0x000f940a01007387 */ /* 0x0003e80000100800 */
[----:B------:R-:W4:Y:S04]  /*27d70*/  LDL.LU R17, [R1+0x107c] ;  /* 0x00107c0001117983 */ /* 0x000f280000300800 */
[----:B---3--:R-:W3:Y:S04]  /*27d80*/  LDL.LU R14, [R1+0x1084] ;  /* 0x00108400010e7983 */ /* 0x008ee80000300800 */
[----:B------:R-:W3:Y:S04]  /*27d90*/  LDL.LU R13, [R1+0x1088] ;  /* 0x00108800010d7983 */ /* 0x000ee80000300800 */
[----:B------:R1:W-:Y:S02]  /*27da0*/  LDGSTS.E [R4+0xd500], desc[UR18][R6.64], P1 ;  /* 0x0d50000006047fae */ /* 0x0003e40008921852 */
[----:B-1----:R-:W-:-:S02]  /*27db0*/  IMAD.MOV.U32 R7, RZ, RZ, R10 ;  /* 0x000000ffff077224 */ /* 0x002fc400078e000a */
[----:B------:R-:W-:Y:S01]  /*27dc0*/  IMAD.MOV.U32 R6, RZ, RZ, R8 ;  /* 0x000000ffff067224 */ /* 0x000fe200078e0008 */
[----:B------:R-:W3:Y:S04]  /*27dd0*/  LDL.LU R10, [R1+0x108c] ;  /* 0x00108c00010a7983 */ /* 0x000ee80000300800 */
[----:B------:R-:W3:Y:S04]  /*27de0*/  LDL.LU R8, [R1+0x1090] ;  /* 0x0010900001087983 */ /* 0x000ee80000300800 */
[----:B------:R1:W-:Y:S01]  /*27df0*/  LDGSTS.E [R4+0xd600], desc[UR18][R6.64], P1 ;  /* 0x0d60000006047fae */ /* 0x0003e20008921852 */
[----:B--2---:R-:W-:-:S04]  /*27e00*/  IADD3 R5, P0, R5, R0, RZ ;  /* 0x0000000005057210 */ /* 0x004fc80007f1e0ff */
[----:B------:R-:W-:Y:S01]  /*27e10*/  IADD3.X R12, R12, R2, RZ, P0, !PT ;  /* 0x000000020c0c7210 */ /* 0x000fe200007fe4ff */
[----:B------:R-:W-:Y:S04]  /*27e20*/  STL [R1+0xfa0], R5 ;  /* 0x000fa00501007387 */ /* 0x000fe80000100800 */
[----:B------:R2:W-:Y:S01]  /*27e30*/  STL [R1+0xf9c], R12 ;  /* 0x000f9c0c01007387 */ /* 0x0005e20000100800 */
[----:B-1----:R-:W-:-:S03]  /*27e40*/  MOV R7, R12 ;  /* 0x0000000c00077202 */ /* 0x002fc60000000f00 */
[----:B------:R-:W3:Y:S01]  /*27e50*/  LDL.LU R16, [R1+0x1094] ;  /* 0x0010940001107983 */ /* 0x000ee20000300800 */
[----:B------:R-:W-:-:S03]  /*27e60*/  IMAD.MOV.U32 R6, RZ, RZ, R5 ;  /* 0x000000ffff067224 */ /* 0x000fc600078e0005 */
[----:B------:R-:W3:Y:S04]  /*27e70*/  LDL.LU R15, [R1+0x1098] ;  /* 0x00109800010f7983 */ /* 0x000ee80000300800 */
[----:B--2---:R-:W2:Y:S04]  /*27e80*/  LDL.LU R12, [R1+0x109c] ;  /* 0x00109c00010c7983 */ /* 0x004ea80000300800 */
[----:B------:R-:W2:Y:S01]  /*27e90*/  LDL.LU R5, [R1+0x10a0] ;  /* 0x0010a00001057983 */ /* 0x000ea20000300800 */
[----:B------:R-:W-:-:S03]  /*27ea0*/  UISETP.GT.AND UP1, UPT, UR11, 0x1e, UPT ;  /* 0x0000001e0b00788c */ /* 0x000fc6000bf24270 */
[----:B------:R1:W-:Y:S01]  /*27eb0*/  LDGSTS.E [R4+0xd700], desc[UR18][R6.64], P1 ;  /* 0x0d70000006047fae */ /* 0x0003e20008921852 */
[----:B------:R-:W-:-:S04]  /*27ec0*/  USEL UR10, URZ, 0x4, !UP1 ;  /* 0x000000043f0a7887 */ /* 0x000fc8000c800000 */
[----:B------:R-:W-:Y:S01]  /*27ed0*/  USEL UR10, UR10, URZ, !UP0 ;  /* 0x0000003f0a0a7287 */ /* 0x000fe2000c000000 */
[----:B------:R-:W-:-:S05]  /*27ee0*/  IADD3 R22, P1, R22, R0, RZ ;  /* 0x0000000016167210 */ /* 0x000fca0007f3e0ff */
[----:B------:R-:W-:Y:S01]  /*27ef0*/  ISETP.NE.U32.AND P0, PT, RZ, UR10, PT ;  /* 0x0000000aff007c0c */ /* 0x000fe2000bf05070 */
[----:B------:R-:W-:Y:S01]  /*27f00*/  IMAD.X R23, R23, 0x1, R2, P1 ;  /* 0x0000000117177824 */ /* 0x000fe200008e0602 */
[----:B------:R-:W-:Y:S01]  /*27f10*/  IADD3 R20, P2, R20, R0, RZ ;  /* 0x0000000014147210 */ /* 0x000fe20007f5e0ff */
[----:B-1----:R-:W-:-:S03]  /*27f20*/  IMAD.MOV.U32 R6, RZ, RZ, R22 ;  /* 0x000000ffff067224 */ /* 0x002fc600078e0016 */
[----:B------:R-:W-:Y:S02]  /*27f30*/  MOV R7, R23 ;  /* 0x0000001700077202 */ /* 0x000fe40000000f00 */
[----:B------:R-:W-:Y:S02]  /*27f40*/  IADD3.X R21, R21, R2, RZ, P2, !PT ;  /* 0x0000000215157210 */ /* 0x000fe400017fe4ff */
[----:B------:R-:W-:-:S03]  /*27f50*/  IADD3 R18, P1, R18, R0, RZ ;  /* 0x0000000012127210 */ /* 0x000fc60007f3e0ff */
[----:B------:R1:W-:Y:S01]  /*27f60*/  LDGSTS.E [R4+0xf000], desc[UR18][R6.64], P0 ;  /* 0x0f00000006047fae */ /* 0x0003e20008121852 */
[----:B----4-:R-:W-:Y:S01]  /*27f70*/  IADD3 R11, P2, R11, R0, RZ ;  /* 0x000000000b0b7210 */ /* 0x010fe20007f5e0ff */
[----:B-1----:R-:W-:Y:S01]  /*27f80*/  IMAD.MOV.U32 R6, RZ, RZ, R20 ;  /* 0x000000ffff067224 */ /* 0x002fe200078e0014 */
[----:B------:R-:W-:Y:S01]  /*27f90*/  MOV R7, R21 ;  /* 0x0000001500077202 */ /* 0x000fe20000000f00 */
[----:B------:R-:W-:Y:S04]  /*27fa0*/  STL [R1+0x1068], R22 ;  /* 0x0010681601007387 */ /* 0x000fe80000100800 */
[----:B------:R1:W-:Y:S04]  /*27fb0*/  LDGSTS.E [R4+0xf100], desc[UR18][R6.64], P0 ;  /* 0x0f10000006047fae */ /* 0x0003e80008121852 */
[----:B------:R-:W-:Y:S01]  /*27fc0*/  STL [R1+0x1064], R23 ;  /* 0x0010641701007387 */ /* 0x000fe20000100800 */
[----:B-1----:R-:W-:-:S02]  /*27fd0*/  IMAD.MOV.U32 R6, RZ, RZ, R18 ;  /* 0x000000ffff067224 */ /* 0x002fc400078e0012 */
[----:B------:R-:W-:-:S05]  /*27fe0*/  IMAD.X R19, R19, 0x1, R2, P1 ;  /* 0x0000000113137824 */ /* 0x000fca00008e0602 */
[----:B------:R-:W-:Y:S02]  /*27ff0*/  MOV R7, R19 ;  /* 0x0000001300077202 */ /* 0x000fe40000000f00 */
[----:B------:R-:W-:Y:S01]  /*28000*/  IADD3.X R17, R17, R2, RZ, P2, !PT ;  /* 0x0000000211117210 */ /* 0x000fe200017fe4ff */
[----:B------:R-:W-:Y:S04]  /*28010*/  STL [R1+0x1070], R20 ;  /* 0x0010701401007387 */ /* 0x000fe80000100800 */
[----:B------:R1:W-:Y:S01]  /*28020*/  LDGSTS.E [R4+0xf200], desc[UR18][R6.64], P0 ;  /* 0x0f20000006047fae */ /* 0x0003e20008121852 */
[----:B---3--:R-:W-:-:S03]  /*28030*/  IADD3 R13, P1, R13, R0, RZ ;  /* 0x000000000d0d7210 */ /* 0x008fc60007f3e0ff */
[----:B------:R-:W-:Y:S04]  /*28040*/  STL [R1+0x106c], R21 ;  /* 0x00106c1501007387 */ /* 0x000fe80000100800 */
[----:B------:R-:W-:Y:S01]  /*28050*/  STL [R1+0x1078], R18 ;  /* 0x0010781201007387 */ /* 0x000fe20000100800 */
[----:B------:R-:W-:Y:S02]  /*28060*/  IMAD.X R14, R14, 0x1, R2, P1 ;  /* 0x000000010e0e7824 */ /* 0x000fe400008e0602 */
[----:B-1----:R-:W-:Y:S01]  /*28070*/  IMAD.MOV.U32 R6, RZ, RZ, R11 ;  /* 0x000000ffff067224 */ /* 0x002fe200078e000b */
[----:B------:R-:W-:Y:S01]  /*28080*/  MOV R7, R17 ;  /* 0x0000001100077202 */ /* 0x000fe20000000f00 */
[----:B------:R-:W-:Y:S04]  /*28090*/  STL [R1+0x1074], R19 ;  /* 0x0010741301007387 */ /* 0x000fe80000100800 */
[----:B------:R-:W-:Y:S04]  /*280a0*/  STL [R1+0x1080], R11 ;  /* 0x0010800b01007387 */ /* 0x000fe80000100800 */
[----:B------:R1:W-:Y:S01]  /*280b0*/  STL [R1+0x107c], R17 ;  /* 0x00107c1101007387 */ /* 0x0003e20000100800 */
[----:B------:R-:W-:-:S03]  /*280c0*/  IADD3 R8, P2, R8, R0, RZ ;  /* 0x0000000008087210 */ /* 0x000fc60007f5e0ff */
[----:B------:R3:W-:Y:S01]  /*280d0*/  LDGSTS.E [R4+0xf300], desc[UR18][R6.64], P0 ;  /* 0x0f30000006047fae */ /* 0x0007e20008121852 */
[----:B------:R-:W-:-:S03]  /*280e0*/  IADD3.X R10, R10, R2, RZ, P2, !PT ;  /* 0x000000020a0a7210 */ /* 0x000fc600017fe4ff */
[----:B-1----:R-:W4:Y:S04]  /*280f0*/  LDL.LU R17, [R1+0x994] ;  /* 0x0009940001117983 */ /* 0x002f280000300800 */
[----:B------:R-:W4:Y:S01]  /*28100*/  LDL.LU R11, [R1+0x998] ;  /* 0x00099800010b7983 */ /* 0x000f220000300800 */
[----:B---3--:R-:W-:Y:S01]  /*28110*/  IMAD.MOV.U32 R6, RZ, RZ, R13 ;  /* 0x000000ffff067224 */ /* 0x008fe200078e000d */
[----:B------:R-:W-:Y:S02]  /*28120*/  MOV R7, R14 ;  /* 0x0000000e00077202 */ /* 0x000fe40000000f00 */
[----:B------:R-:W-:Y:S04]  /*28130*/  STL [R1+0x1088], R13 ;  /* 0x0010880d01007387 */ /* 0x000fe80000100800 */
[----:B------:R1:W-:Y:S04]  /*28140*/  STL [R1+0x1084], R14 ;  /* 0x0010840e01007387 */ /* 0x0003e80000100800 */
[----:B------:R-:W-:Y:S04]  /*28150*/  STL [R1+0x1090], R8 ;  /* 0x0010900801007387 */ /* 0x000fe80000100800 */
[----:B------:R3:W-:Y:S04]  /*28160*/  LDGSTS.E [R4+0xf400], desc[UR18][R6.64], P0 ;  /* 0x0f40000006047fae */ /* 0x0007e80008121852 */
[----:B------:R3:W-:Y:S04]  /*28170*/  STL [R1+0x108c], R10 ;  /* 0x00108c0a01007387 */ /* 0x0007e80000100800 */
[----:B-1----:R-:W4:Y:S01]  /*28180*/  LDL.LU R14, [R1+0x99c] ;  /* 0x00099c00010e7983 */ /* 0x002f220000300800 */
[----:B---3--:R-:W-:-:S03]  /*28190*/  MOV R7, R10 ;  /* 0x0000000a00077202 */ /* 0x008fc60000000f00 */
[----:B------:R-:W3:Y:S01]  /*281a0*/  LDL.LU R10, [R1+0x9a0] ;  /* 0x0009a000010a7983 */ /* 0x000ee20000300800 */
[----:B------:R-:W-:-:S03]  /*281b0*/  IMAD.MOV.U32 R6, RZ, RZ, R8 ;  /* 0x000000ffff067224 */ /* 0x000fc600078e0008 */
[----:B------:R-:W3:Y:S04]  /*281c0*/  LDL.LU R13, [R1+0x9a4] ;  /* 0x0009a400010d7983 */ /* 0x000ee80000300800 */
[----:B------:R-:W3:Y:S04]  /*281d0*/  LDL.LU R8, [R1+0x9a8] ;  /* 0x0009a80001087983 */ /* 0x000ee80000300800 */
[----:B------:R1:W-:Y:S01]  /*281e0*/  LDGSTS.E [R4+0xf500], desc[UR18][R6.64], P0 ;  /* 0x0f50000006047fae */ /* 0x0003e20008121852 */
[----:B------:R-:W-:-:S05]  /*281f0*/  IADD3 R15, P1, R15, R0, RZ ;  /* 0x000000000f0f7210 */ /* 0x000fca0007f3e0ff */
[----:B------:R-:W-:Y:S01]  /*28200*/  IMAD.X R16, R16, 0x1, R2, P1 ;  /* 0x0000000110107824 */ /* 0x000fe200008e0602 */
[----:B--2---:R-:W-:Y:S01]  /*28210*/  IADD3 R5, P2, R5, R0, RZ ;  /* 0x0000000005057210 */ /* 0x004fe20007f5e0ff */
[----:B------:R-:W-:Y:S03]  /*28220*/  STL [R1+0x1098], R15 ;  /* 0x0010980f01007387 */ /* 0x000fe60000100800 */
[----:B------:R-:W-:Y:S01]  /*28230*/  IADD3.X R12, R12, R2, RZ, P2, !PT ;  /* 0x000000020c0c7210 */ /* 0x000fe200017fe4ff */
[----:B------:R2:W-:Y:S01]  /*28240*/  STL [R1+0x1094], R16 ;  /* 0x0010941001007387 */ /* 0x0005e20000100800 */
[----:B-1----:R-:W-:Y:S01]  /*28250*/  IMAD.MOV.U32 R6, RZ, RZ, R15 ;  /* 0x000000ffff067224 */ /* 0x002fe200078e000f */
[----:B------:R-:W-:Y:S02]  /*28260*/  MOV R7, R16 ;  /* 0x0000001000077202 */ /* 0x000fe40000000f00 */
[----:B------:R-:W-:Y:S04]  /*28270*/  STL [R1+0x10a0], R5 ;  /* 0x0010a00501007387 */ /* 0x000fe80000100800 */
[----:B------:R1:W-:Y:S04]  /*28280*/  STL [R1+0x109c], R12 ;  /* 0x00109c0c01007387 */ /* 0x0003e80000100800 */
[----:B--2---:R-:W2:Y:S04]  /*28290*/  LDL.LU R16, [R1+0x9ac] ;  /* 0x0009ac0001107983 */ /* 0x004ea80000300800 */
[----:B------:R-:W2:Y:S04]  /*282a0*/  LDL.LU R15, [R1+0x9b0] ;  /* 0x0009b000010f7983 */ /* 0x000ea80000300800 */
[----:B------:R1:W-:Y:S02]  /*282b0*/  LDGSTS.E [R4+0xf600], desc[UR18][R6.64], P0 ;  /* 0x0f60000006047fae */ /* 0x0003e40008121852 */
[----:B-1----:R-:W-:Y:S01]  /*282c0*/  MOV R7, R12 ;  /* 0x0000000c00077202 */ /* 0x002fe20000000f00 */
[----:B------:R-:W-:Y:S01]  /*282d0*/  IMAD.MOV.U32 R6, RZ, RZ, R5 ;  /* 0x000000ffff067224 */ /* 0x000fe200078e0005 */
[----:B------:R-:W2:Y:S04]  /*282e0*/  LDL.LU R12, [R1+0x9b4] ;  /* 0x0009b400010c7983 */ /* 0x000ea80000300800 */
[----:B------:R-:W2:Y:S01]  /*282f0*/  LDL.LU R5, [R1+0x9b8] ;  /* 0x0009b80001057983 */ /* 0x000ea20000300800 */
[----:B------:R-:W-:-:S03]  /*28300*/  UISETP.GT.AND UP1, UPT, UR11, 0x3, UPT ;  /* 0x000000030b00788c */ /* 0x000fc6000bf24270 */
[----:B------:R1:W-:Y:S01]  /*28310*/  LDGSTS.E [R4+0xf700], desc[UR18][R6.64], P0 ;  /* 0x0f70000006047fae */ /* 0x0003e20008121852 */
[----:B------:R-:W-:-:S03]  /*28320*/  USEL UR10, URZ, 0x4, !UP1 ;  /* 0x000000043f0a7887 */ /* 0x000fc6000c800000 */
[----:B------:R-:W2:Y:S01]  /*28330*/  LDL.LU R19, [R1+0x9c0] ;  /* 0x0009c00001137983 */ /* 0x000ea20000300800 */
[----:B------:R-:W-:Y:S01]  /*28340*/  USEL UR10, UR10, URZ, !UP0 ;  /* 0x0000003f0a0a7287 */ /* 0x000fe2000c000000 */
[----:B-1----:R-:W-:-:S05]  /*28350*/  IMAD.SHL.U32 R4, R9, 0x4, RZ ;  /* 0x0000000409047824 */ /* 0x002fca00078e00ff */
[----:B------:R-:W-:Y:S01]  /*28360*/  ISETP.NE.U32.AND P0, PT, RZ, UR10, PT ;  /* 0x0000000aff007c0c */ /* 0x000fe2000bf05070 */
[----:B------:R-:W2:Y:S01]  /*28370*/  LDL.LU R9, [R1+0x9c8] ;  /* 0x0009c80001097983 */ /* 0x000ea20000300800 */
[----:B------:R-:W-:-:S05]  /*28380*/  LOP3.LUT R4, R4, 0x60, RZ, 0x3c, !PT ;  /* 0x0000006004047812 */ /* 0x000fca00078e3cff */
[----:B------:R-:W-:Y:S01]  /*28390*/  VIADD R4, R4, UR12 ;  /* 0x0000000c04047c36 */ /* 0x000fe20008000000 */
[----:B----4-:R-:W-:-:S04]  /*283a0*/  IADD3 R11, P1, R11, R0, RZ ;  /* 0x000000000b0b7210 */ /* 0x010fc80007f3e0ff */
[----:B------:R-:W-:Y:S01]  /*283b0*/  IADD3.X R17, R17, R2, RZ, P1, !PT ;  /* 0x0000000211117210 */ /* 0x000fe20000ffe4ff */
[----:B------:R1:W-:Y:S01]  /*283c0*/  STL [R1+0x998], R11 ;  /* 0x0009980b01007387 */ /* 0x0003e20000100800 */
[----:B------:R-:W-:-:S03]  /*283d0*/  MOV R6, R11 ;  /* 0x0000000b00067202 */ /* 0x000fc60000000f00 */
[----:B------:R-:W-:Y:S01]  /*283e0*/  STL [R1+0x994], R17 ;  /* 0x0009941101007387 */ /* 0x000fe20000100800 */
[----:B------:R-:W-:-:S03]  /*283f0*/  IMAD.MOV.U32 R7, RZ, RZ, R17 ;  /* 0x000000ffff077224 */ /* 0x000fc600078e0011 */
[----:B------:R-:W4:Y:S04]  /*28400*/  LDL.LU R20, [R1+0x9bc] ;  /* 0x0009bc0001147983 */ /* 0x000f280000300800 */
[----:B-1----:R-:W4:Y:S04]  /*28410*/  LDL.LU R11, [R1+0x9c4] ;  /* 0x0009c400010b7983 */ /* 0x002f280000300800 */
[----:B------:R1:W-:Y:S01]  /*28420*/  LDGSTS.E [R4+0x1800], desc[UR18][R6.64], P0 ;  /* 0x0180000006047fae */ /* 0x0003e20008121852 */
[----:B---3--:R-:W-:-:S04]  /*28430*/  IADD3 R10, P1, R10, R0, RZ ;  /* 0x000000000a0a7210 */ /* 0x008fc80007f3e0ff */
[----:B------:R-:W-:Y:S02]  /*28440*/  IADD3.X R14, R14, R2, RZ, P1, !PT ;  /* 0x000000020e0e7210 */ /* 0x000fe40000ffe4ff */
[----:B------:R-:W-:Y:S01]  /*28450*/  IADD3 R8, P2, R8, R0, RZ ;  /* 0x0000000008087210 */ /* 0x000fe20007f5e0ff */
[----:B------:R3:W-:Y:S01]  /*28460*/  STL [R1+0x9a0], R10 ;  /* 0x0009a00a01007387 */ /* 0x0007e20000100800 */
[----:B-1----:R-:W-:-:S03]  /*28470*/  MOV R6, R10 ;  /* 0x0000000a00067202 */ /* 0x002fc60000000f00 */
[----:B------:R-:W-:Y:S01]  /*28480*/  IMAD.X R13, R13, 0x1, R2, P2 ;  /* 0x000000010d0d7824 */ /* 0x000fe200010e0602 */
[----:B------:R1:W-:Y:S04]  /*28490*/  STL [R1+0x99c], R14 ;  /* 0x00099c0e01007387 */ /* 0x0003e80000100800 */
[----:B------:R1:W-:Y:S01]  /*284a0*/  STL [R1+0x9a8], R8 ;  /* 0x0009a80801007387 */ /* 0x0003e20000100800 */
[----:B------:R-:W-:-:S03]  /*284b0*/  IMAD.MOV.U32 R7, RZ, RZ, R14 ;  /* 0x000000ffff077224 */ /* 0x000fc600078e000e */
[----:B---3--:R-:W3:Y:S04]  /*284c0*/  LDL.LU R10, [R1+0x9d0] ;  /* 0x0009d000010a7983 */ /* 0x008ee80000300800 */
        /* <DEDUP_REMOVED lines=12> */
[----:B------:R-:W-:-:S05]  /*28590*/  IADD3 R5, P2, R5, R0, RZ ;  /* 0x0000000005057210 */ /* 0x000fca0007f5e0ff */
[----:B------:R-:W-:Y:S01]  /*285a0*/  STL [R1+0x9b8], R5 ;  /* 0x0009b80501007387 */ /* 0x000fe20000100800 */
[----:B------:R-:W-:-:S03]  /*285b0*/  IMAD.X R12, R12, 0x1, R2, P2 ;  /* 0x000000010c0c7824 */ /* 0x000fc600010e0602 */
[----:B------:R-:W3:Y:S04]  /*285c0*/  LDL.LU R18, [R1+0xaa0] ;  /* 0x000aa00001127983 */ /* 0x000ee80000300800 */
[----:B------:R2:W-:Y:S04]  /*285d0*/  STL [R1+0x9b4], R12 ;  /* 0x0009b40c01007387 */ /* 0x0005e80000100800 */
[----:B------:R-:W3:Y:S01]  /*285e0*/  LDL.LU R17, [R1+0xaa8] ;  /* 0x000aa80001117983 */ /* 0x000ee20000300800 */
[----:B-1----:R-:W-:Y:S01]  /*285f0*/  MOV R6, R15 ;  /* 0x0000000f00067202 */ /* 0x002fe20000000f00 */
[----:B------:R-:W-:-:S02]  /*28600*/  IMAD.MOV.U32 R7, RZ, RZ, R16 ;  /* 0x000000ffff077224 */ /* 0x000fc400078e0010 */
        /* <DEDUP_REMOVED lines=11> */
[----:B-1----:R-:W-:Y:S01]  /*286c0*/  MOV R6, R19 ;  /* 0x0000001300067202 */ /* 0x002fe20000000f00 */
[----:B------:R-:W-:Y:S01]  /*286d0*/  UISETP.GT.AND UP1, UPT, UR11, 0x7, UPT ;  /* 0x000000070b00788c */ /* 0x000fe2000bf24270 */
[----:B----4-:R-:W-:-:S05]  /*286e0*/  IADD3.X R20, R20, R2, RZ, P1, !PT ;  /* 0x0000000214147210 */ /* 0x010fca0000ffe4ff */
[----:B------:R-:W-:Y:S02]  /*286f0*/  IMAD.MOV.U32 R7, RZ, RZ, R20 ;  /* 0x000000ffff077224 */ /* 0x000fe400078e0014 */
[----:B------:R-:W-:Y:S01]  /*28700*/  IMAD.X R11, R11, 0x1, R2, P2 ;  /* 0x000000010b0b7824 */ /* 0x000fe200010e0602 */
[----:B------:R-:W-:Y:S04]  /*28710*/  STL [R1+0x9bc], R20 ;  /* 0x0009bc1401007387 */ /* 0x000fe80000100800 */
[----:B------:R1:W-:Y:S04]  /*28720*/  LDGSTS.E [R4+0x1d00], desc[UR18][R6.64], P0 ;  /* 0x01d0000006047fae */ /* 0x0003e80008121852 */
[----:B------:R-:W-:Y:S04]  /*28730*/  STL [R1+0x9c8], R9 ;  /* 0x0009c80901007387 */ /* 0x000fe80000100800 */
[----:B------:R4:W-:Y:S01]  /*28740*/  STL [R1+0x9c4], R11 ;  /* 0x0009c40b01007387 */ /* 0x0009e20000100800 */
[----:B-1----:R-:W-:Y:S01]  /*28750*/  MOV R6, R9 ;  /* 0x0000000900067202 */ /* 0x002fe20000000f00 */
[----:B------:R-:W-:Y:S01]  /*28760*/  IMAD.MOV.U32 R7, RZ, RZ, R11 ;  /* 0x000000ffff077224 */ /* 0x000fe200078e000b */
[----:B------:R-:W-:Y:S01]  /*28770*/  USEL UR10, URZ, 0x4, !UP1 ;  /* 0x000000043f0a7887 */ /* 0x000fe2000c800000 */
[----:B----4-:R-:W4:Y:S04]  /*28780*/  LDL.LU R11, [R1+0xac4] ;  /* 0x000ac400010b7983 */ /* 0x010f280000300800 */
[----:B------:R-:W4:Y:S04]  /*28790*/  LDL.LU R9, [R1+0xacc] ;  /* 0x000acc0001097983 */ /* 0x000f280000300800 */
[----:B------:R1:W-:Y:S01]  /*287a0*/  LDGSTS.E [R4+0x1e00], desc[UR18][R6.64], P0 ;  /* 0x01e0000006047fae */ /* 0x0003e20008121852 */
[----:B---3--:R-:W-:-:S04]  /*287b0*/  IADD3 R10, P1, R10, R0, RZ ;  /* 0x000000000a0a7210 */ /* 0x008fc80007f3e0ff */
[----:B------:R-:W-:Y:S01]  /*287c0*/  IADD3.X R14, R14, R2, RZ, P1, !PT ;  /* 0x000000020e0e7210 */ /* 0x000fe20000ffe4ff */
[----:B------:R-:W-:Y:S03]  /*287d0*/  STL [R1+0x9d0], R10 ;  /* 0x0009d00a01007387 */ /* 0x000fe60000100800 */
[----:B-1----:R-:W-:Y:S01]  /*287e0*/  MOV R7, R14 ;  /* 0x0000000e00077202 */ /* 0x002fe20000000f00 */
[----:B------:R1:W-:Y:S01]  /*287f0*/  STL [R1+0x9cc], R14 ;  /* 0x0009cc0e01007387 */ /* 0x0003e20000100800 */
[----:B------:R-:W-:Y:S01]  /*28800*/  USEL UR10, UR10, URZ, !UP0 ;  /* 0x0000003f0a0a7287 */ /* 0x000fe2000c000000 */
[----:B------:R-:W-:-:S05]  /*28810*/  IMAD.MOV.U32 R6, RZ, RZ, R10 ;  /* 0x000000ffff067224 */ /* 0x000fca00078e000a */
[----:B------:R3:W-:Y:S04]  /*28820*/  LDGSTS.E [R4+0x1f00], desc[UR18][R6.64], P0 ;  /* 0x01f0000006047fae */ /* 0x0007e80008121852 */
[----:B-1----:R-:W4:Y:S01]  /*28830*/  LDL.LU R14, [R1+0xac0] ;  /* 0x000ac000010e7983 */ /* 0x002f220000300800 */
[----:B------:R-:W-:-:S03]  /*28840*/  IADD3 R8, P1, R8, R0, RZ ;  /* 0x0000000008087210 */ /* 0x000fc60007f3e0ff */
[----:B------:R-:W4:Y:S01]  /*28850*/  LDL.LU R10, [R1+0xac8] ;  /* 0x000ac800010a7983 */ /* 0x000f220000300800 */
[----:B------:R-:W-:Y:S02]  /*28860*/  ISETP.NE.U32.AND P0, PT, RZ, UR10, PT ;  /* 0x0000000aff007c0c */ /* 0x000fe4000bf05070 */
[----:B------:R-:W-:Y:S01]  /*28870*/  IADD3 R13, P2, R13, R0, RZ ;  /* 0x000000000d0d7210 */ /* 0x000fe20007f5e0ff */
[----:B------:R1:W-:Y:S01]  /*28880*/  STL [R1+0xaa4], R8 ;  /* 0x000aa40801007387 */ /* 0x0003e20000100800 */
[----:B---3--:R-:W-:Y:S02]  /*28890*/  IMAD.MOV.U32 R6, RZ, RZ, R8 ;  /* 0x000000ffff067224 */ /* 0x008fe400078e0008 */
[----:B------:R-:W-:-:S05]  /*288a0*/  IMAD.X R18, R18, 0x1, R2, P1 ;  /* 0x0000000112127824 */ /* 0x000fca00008e0602 */
[----:B------:R-:W-:Y:S01]  /*288b0*/  STL [R1+0xaa0], R18 ;  /* 0x000aa01201007387 */ /* 0x000fe20000100800 */
[----:B------:R-:W-:Y:S02]  /*288c0*/  MOV R7, R18 ;  /* 0x0000001200077202 */ /* 0x000fe40000000f00 */
[----:B------:R-:W-:Y:S01]  /*288d0*/  IADD3.X R17, R17, R2, RZ, P2, !PT ;  /* 0x0000000211117210 */ /* 0x000fe200017fe4ff */
[----:B------:R3:W-:Y:S04]  /*288e0*/  STL [R1+0xaac], R13 ;  /* 0x000aac0d01007387 */ /* 0x0007e80000100800 */
[----:B-1----:R-:W4:Y:S04]  /*288f0*/  LDL.LU R8, [R1+0xad4] ;  /* 0x000ad40001087983 */ /* 0x002f280000300800 */
[----:B------:R1:W-:Y:S04]  /*28900*/  LDGSTS.E [R4+0x3800], desc[UR18][R6.64], P0 ;  /* 0x0380000006047fae */ /* 0x0003e80008121852 */
[----:B------:R-:W-:Y:S01]  /*28910*/  STL [R1+0xaa8], R17 ;  /* 0x000aa81101007387 */ /* 0x000fe20000100800 */
[----:B-1----:R-:W-:-:S03]  /*28920*/  IMAD.MOV.U32 R6, RZ, RZ, R13 ;  /* 0x000000ffff067224 */ /* 0x002fc600078e000d */
[----:B---3--:R-:W3:Y:S01]  /*28930*/  LDL.LU R13, [R1+0xad0] ;  /* 0x000ad000010d7983 */ /* 0x008ee20000300800 */
[----:B--2---:R-:W-:Y:S02]  /*28940*/  IADD3 R15, P1, R15, R0, RZ ;  /* 0x000000000f0f7210 */ /* 0x004fe40007f3e0ff */
[----:B------:R-:W-:-:S03]  /*28950*/  MOV R7, R17 ;  /* 0x0000001100077202 */ /* 0x000fc60000000f00 */
[----:B------:R-:W-:Y:S01]  /*28960*/  IMAD.X R16, R16, 0x1, R2, P1 ;  /* 0x0000000110107824 */ /* 0x000fe200008e0602 */
[----:B------:R-:W-:Y:S01]  /*28970*/  IADD3 R5, P2, R5, R0, RZ ;  /* 0x0000000005057210 */ /* 0x000fe20007f5e0ff */
[----:B------:R1:W-:Y:S03]  /*28980*/  STL [R1+0xab4], R15 ;  /* 0x000ab40f01007387 */ /* 0x0003e60000100800 */
[----:B------:R-:W-:Y:S01]  /*28990*/  IADD3.X R12, R12, R2, RZ, P2, !PT ;  /* 0x000000020c0c7210 */ /* 0x000fe200017fe4ff */
[----:B------:R2:W-:Y:S04]  /*289a0*/  LDGSTS.E [R4+0x3900], desc[UR18][R6.64], P0 ;  /* 0x0390000006047fae */ /* 0x0005e80008121852 */
[----:B------:R-:W-:Y:S04]  /*289b0*/  STL [R1+0xab0], R16 ;  /* 0x000ab01001007387 */ /* 0x000fe80000100800 */
[----:B------:R-:W-:Y:S01]  /*289c0*/  STL [R1+0xabc], R5 ;  /* 0x000abc0501007387 */ /* 0x000fe20000100800 */
[----:B--2---:R-:W-:-:S03]  /*289d0*/  IMAD.MOV.U32 R6, RZ, RZ, R15 ;  /* 0x000000ffff067224 */ /* 0x004fc600078e000f */
[----:B-1----:R-:W2:Y:S04]  /*289e0*/  LDL.LU R15, [R1+0xae0] ;  /* 0x000ae000010f7983 */ /* 0x002ea80000300800 */
[----:B------:R1:W-:Y:S04]  /*289f0*/  STL [R1+0xab8], R12 ;  /* 0x000ab80c01007387 */ /* 0x0003e80000100800 */
[----:B------:R-:W2:Y:S01]  /*28a00*/  LDL.LU R19, [R1+0xba8] ;  /* 0x000ba80001137983 */ /* 0x000ea20000300800 */
[----:B------:R-:W-:-:S03]  /*28a10*/  MOV R7, R16 ;  /* 0x0000001000077202 */ /* 0x000fc60000000f00 */
[----:B------:R-:W2:Y:S04]  /*28a20*/  LDL.LU R18, [R1+0xad8] ;  /* 0x000ad80001127983 */ /* 0x000ea80000300800 */
[----:B------:R1:W-:Y:S04]  /*28a30*/  LDGSTS.E [R4+0x3a00], desc[UR18][R6.64], P0 ;  /* 0x03a0000006047fae */ /* 0x0003e80008121852 */
[----:B------:R-:W2:Y:S01]  /*28a40*/  LDL.LU R20, [R1+0xba4] ;  /* 0x000ba40001147983 */ /* 0x000ea20000300800 */
[----:B-1----:R-:W-:Y:S01]  /*28a50*/  MOV R7, R12 ;  /* 0x0000000c00077202 */ /* 0x002fe20000000f00 */
[----:B------:R-:W-:-:S02]  /*28a60*/  IMAD.MOV.U32 R6, RZ, RZ, R5 ;  /* 0x000000ffff067224 */ /* 0x000fc400078e0005 */
[----:B------:R-:W2:Y:S04]  /*28a70*/  LDL.LU R12, [R1+0xbb0] ;  /* 0x000bb000010c7983 */ /* 0x000ea80000300800 */
[----:B------:R-:W2:Y:S04]  /*28a80*/  LDL.LU R5, [R1+0xbb8] ;  /* 0x000bb80001057983 */ /* 0x000ea80000300800 */
[----:B------:R1:W-:Y:S01]  /*28a90*/  LDGSTS.E [R4+0x3b00], desc[UR18][R6.64], P0 ;  /* 0x03b0000006047fae */ /* 0x0003e20008121852 */
[-C--:B----4-:R-:W-:Y:S02]  /*28aa0*/  IADD3 R11, P1, R11, R0.reuse, RZ ;  /* 0x000000000b0b7210 */ /* 0x090fe40007f3e0ff */
[----:B------:R-:W-:-:S03]  /*28ab0*/  IADD3 R9, P2, R9, R0, RZ ;  /* 0x0000000009097210 */ /* 0x000fc60007f5e0ff */
[----:B------:R4:W-:Y:S01]  /*28ac0*/  STL [R1+0xac4], R11 ;  /* 0x000ac40b01007387 */ /* 0x0009e20000100800 */
[----:B-1----:R-:W-:Y:S02]  /*28ad0*/  IMAD.MOV.U32 R6, RZ, RZ, R11 ;  /* 0x000000ffff067224 */ /* 0x002fe400078e000b */
[----:B------:R-:W-:Y:S01]  /*28ae0*/  IMAD.X R14, R14, 0x1, R2, P1 ;  /* 0x000000010e0e7824 */ /* 0x000fe200008e0602 */
[----:B------:R-:W-:-:S04]  /*28af0*/  IADD3.X R10, R10, R2, RZ, P2, !PT ;  /* 0x000000020a0a7210 */ /* 0x000fc800017fe4ff */
[----:B------:R-:W-:Y:S04]  /*28b00*/  STL [R1+0xac0], R14 ;  /* 0x000ac00e01007387 */ /* 0x000fe80000100800 */
[----:B------:R1:W-:Y:S04]  /*28b10*/  STL [R1+0xacc], R9 ;  /* 0x000acc0901007387 */ /* 0x0003e80000100800 */
[----:B------:R-:W2:Y:S04]  /*28b20*/  LDL.LU R16, [R1+0xbac] ;  /* 0x000bac0001107983 */ /* 0x000ea80000300800 */
[----:B------:R1:W-:Y:S04]  /*28b30*/  STL [R1+0xac8], R10 ;  /* 0x000ac80a01007387 */ /* 0x0003e80000100800 */
[----:B----4-:R-:W4:Y:S01]  /*28b40*/  LDL.LU R11, [R1+0xbb4] ;  /* 0x000bb400010b7983 */ /* 0x010f220000300800 */
[----:B------:R-:W-:-:S05]  /*28b50*/  MOV R7, R14 ;  /* 0x0000000e00077202 */ /* 0x000fca0000000f00 */
[----:B------:R1:W-:Y:S02]  /*28b60*/  LDGSTS.E [R4+0x3c00], desc[UR18][R6.64], P0 ;  /* 0x03c0000006047fae */ /* 0x0003e40008121852 */
[----:B-1----:R-:W-:Y:S01]  /*28b70*/  IMAD.MOV.U32 R6, RZ, RZ, R9 ;  /* 0x000000ffff067224 */ /* 0x002fe200078e0009 */
[----:B------:R-:W-:Y:S01]  /*28b80*/  MOV R7, R10 ;  /* 0x0000000a00077202 */ /* 0x000fe20000000f00 */
[----:B------:R-:W4:Y:S04]  /*28b90*/  LDL.LU R9, [R1+0xbc0] ;  /* 0x000bc00001097983 */ /* 0x000f280000300800 */
[----:B------:R-:W4:Y:S04]  /*28ba0*/  LDL.LU R10, [R1+0xbc8] ;  /* 0x000bc800010a7983 */ /* 0x000f280000300800 */
[----:B------:R1:W-:Y:S01]  /*28bb0*/  LDGSTS.E [R4+0x3d00], desc[UR18][R6.64], P0 ;  /* 0x03d0000006047fae */ /* 0x0003e20008121852 */
[----:B------:R-:W-:-:S05]  /*28bc0*/  IADD3 R8, P1, R8, R0, RZ ;  /* 0x0000000008087210 */ /* 0x000fca0007f3e0ff */
[----:B------:R-:W-:Y:S01]  /*28bd0*/  STL [R1+0xad4], R8 ;  /* 0x000ad40801007387 */ /* 0x000fe20000100800 */
[----:B---3--:R-:W-:-:S04]  /*28be0*/  IMAD.X R13, R13, 0x1, R2, P1 ;  /* 0x000000010d0d7824 */ /* 0x008fc800008e0602 */
[----:B-1----:R-:W-:Y:S01]  /*28bf0*/  IMAD.MOV.U32 R7, RZ, RZ, R13 ;  /* 0x000000ffff077224 */ /* 0x002fe200078e000d */
[----:B------:R1:W-:Y:S04]  /*28c00*/  STL [R1+0xad0], R13 ;  /* 0x000ad00d01007387 */ /* 0x0003e80000100800 */
[----:B-1----:R-:W3:Y:S04]  /*28c10*/  LDL.LU R13, [R1+0xbbc] ;  /* 0x000bbc00010d7983 */ /* 0x002ee80000300800 */
[----:B------:R-:W3:Y:S01]  /*28c20*/  LDL.LU R17, [R1+0xbc4] ;  /* 0x000bc40001117983 */ /* 0x000ee20000300800 */
[----:B------:R-:W-:Y:S01]  /*28c30*/  UISETP.GT.AND UP1, UPT, UR11, 0xb, UPT ;  /* 0x0000000b0b00788c */ /* 0x000fe2000bf24270 */
[----:B------:R-:W-:-:S02]  /*28c40*/  MOV R6, R8 ;  /* 0x0000000800067202 */ /* 0x000fc40000000f00 */
[----:B------:R-:W3:Y:S01]  /*28c50*/  LDL.LU R14, [R1+0xbd0] ;  /* 0x000bd000010e7983 */ /* 0x000ee20000300800 */
[----:B------:R-:W-:Y:S01]  /*28c60*/  USEL UR10, URZ, 0x4, !UP1 ;  /* 0x000000043f0a7887 */ /* 0x000fe2000c800000 */
[----:B--2---:R-:W-:Y:S02]  /*28c70*/  IADD3 R15, P2, R15, R0, RZ ;  /* 0x000000000f0f7210 */ /* 0x004fe40007f5e0ff */
[----:B------:R1:W-:Y:S01]  /*28c80*/  LDGSTS.E [R4+0x3e00], desc[UR18][R6.64], P0 ;  /* 0x03e0000006047fae */ /* 0x0003e20008121852 */
[----:B------:R-:W-:-:S03]  /*28c90*/  USEL UR10, UR10, URZ, !UP0 ;  /* 0x0000003f0a0a7287 */ /* 0x000fc6000c000000 */
[----:B------:R-:W2:Y:S01]  /*28ca0*/  LDL.LU R8, [R1+0xbd8] ;  /* 0x000bd80001087983 */ /* 0x000ea20000300800 */
[----:B------:R-:W-:Y:S02]  /*28cb0*/  IADD3 R19, P3, R19, R0, RZ ;  /* 0x0000000013137210 */ /* 0x000fe40007f7e0ff */
[----:B------:R-:W-:Y:S02]  /*28cc0*/  IADD3.X R18, R18, R2, RZ, P2, !PT ;  /* 0x0000000212127210 */ /* 0x000fe400017fe4ff */
[----:B-1----:R-:W-:Y:S01]  /*28cd0*/  MOV R6, R15 ;  /* 0x0000000f00067202 */ /* 0x002fe20000000f00 */
[----:B------:R-:W-:Y:S02]  /*28ce0*/  STL [R1+0xae0], R15 ;  /* 0x000ae00f01007387 */ /* 0x000fe40000100800 */
[----:B------:R-:W-:Y:S01]  /*28cf0*/  IMAD.MOV.U32 R7, RZ, RZ, R18 ;  /* 0x000000ffff077224 */ /* 0x000fe200078e0012 */
[----:B------:R-:W-:Y:S01]  /*28d00*/  ISETP.NE.U32.AND P1, PT, RZ, UR10, PT ;  /* 0x0000000aff007c0c */ /* 0x000fe2000bf25070 */
        /* <DEDUP_REMOVED lines=8> */
[----:B------:R-:W-:Y:S01]  /*28d90*/  MOV R6, R19 ;  /* 0x0000001300067202 */ /* 0x000fe20000000f00 */
[----:B------:R-:W-:Y:S02]  /*28da0*/  IMAD.MOV.U32 R7, RZ, RZ, R20 ;  /* 0x000000ffff077224 */ /* 0x000fe400078e0014 */
[----:B------:R-:W2:Y:S04]  /*28db0*/  LDL.LU R15, [R1+0xbd4] ;  /* 0x000bd400010f7983 */ /* 0x000ea80000300800 */
[----:B------:R1:W-:Y:S04]  /*28dc0*/  STL [R1+0xbb0], R12 ;  /* 0x000bb00c01007387 */ /* 0x0003e80000100800 */
[----:B------:R1:W-:Y:S02]  /*28dd0*/  LDGSTS.E [R4+0x5800], desc[UR18][R6.64], P1 ;  /* 0x0580000006047fae */ /* 0x0003e40008921852 */
[----:B-1----:R-:W-:-:S02]  /*28de0*/  MOV R6, R12 ;  /* 0x0000000c00067202 */ /* 0x002fc40000000f00 */
[----:B------:R-:W-:-:S05]  /*28df0*/  IADD3.X R16, R16, R2, RZ, P0, !PT ;  /* 0x0000000210107210 */ /* 0x000fca00007fe4ff */
[----:B------:R1:W-:Y:S01]  /*28e00*/  STL [R1+0xbac], R16 ;  /* 0x000bac1001007387 */ /* 0x0003e20000100800 */
[----:B----4-:R-:W-:-:S03]  /*28e10*/  IMAD.X R11, R11, 0x1, R2, P2 ;  /* 0x000000010b0b7824 */ /* 0x010fc600010e0602 */
[----:B------:R-:W-:Y:S01]  /*28e20*/  STL [R1+0xbb8], R5 ;  /* 0x000bb80501007387 */ /* 0x000fe20000100800 */
[----:B------:R-:W-:-:S03]  /*28e30*/  IMAD.MOV.U32 R7, RZ, RZ, R16 ;  /* 0x000000ffff077224 */ /* 0x000fc600078e0010 */
[----:B------:R-:W4:Y:S04]  /*28e40*/  LDL.LU R12, [R1+0xbe0] ;  /* 0x000be000010c7983 */ /* 0x000f280000300800 */
[----:B------:R1:W-:Y:S04]  /*28e50*/  STL [R1+0xbb4], R11 ;  /* 0x000bb40b01007387 */ /* 0x0003e80000100800 */
[----:B-1----:R-:W4:Y:S04]  /*28e60*/  LDL.LU R16, [R1+0xbdc] ;  /* 0x000bdc0001107983 */ /* 0x002f280000300800 */
[----:B------:R1:W-:Y:S01]  /*28e70*/  LDGSTS.E [R4+0x5900], desc[UR18][R6.64], P1 ;  /* 0x0590000006047fae */ /* 0x0003e20008921852 */
[----:B------:R-:W-:-:S02]  /*28e80*/  IADD3 R9, P0, R9, R0, RZ ;  /* 0x0000000009097210 */ /* 0x000fc40007f1e0ff */
[----:B------:R-:W-:Y:S02]  /*28e90*/  IADD3 R10, P2, R10, R0, RZ ;  /* 0x000000000a0a7210 */ /* 0x000fe40007f5e0ff */
[----:B-1----:R-:W-:Y:S01]  /*28ea0*/  MOV R6, R5 ;  /* 0x0000000500067202 */ /* 0x002fe20000000f00 */
[----:B------:R-:W-:Y:S02]  /*28eb0*/  IMAD.MOV.U32 R7, RZ, RZ, R11 ;  /* 0x000000ffff077224 */ /* 0x000fe400078e000b */
[----:B------:R-:W4:Y:S04]  /*28ec0*/  LDL.LU R11, [R1+0xca8] ;  /* 0x000ca800010b7983 */ /* 0x000f280000300800 */
[----:B------:R-:W4:Y:S04]  /*28ed0*/  LDL.LU R5, [R1+0xcb0] ;  /* 0x000cb00001057983 */ /* 0x000f280000300800 */
[----:B------:R-:W-:Y:S04]  /*28ee0*/  STL [R1+0xbc0], R9 ;  /* 0x000bc00901007387 */ /* 0x000fe80000100800 */
[----:B------:R1:W-:Y:S02]  /*28ef0*/  LDGSTS.E [R4+0x5a00], desc[UR18][R6.64], P1 ;  /* 0x05a0000006047fae */ /* 0x0003e40008921852 */
[----:B-1----:R-:W-:-:S02]  /*28f00*/  MOV R6, R9 ;  /* 0x0000000900067202 */ /* 0x002fc40000000f00 */
[----:B---3--:R-:W-:-:S05]  /*28f10*/  IADD3.X R13, R13, R2, RZ, P0, !PT ;  /* 0x000000020d0d7210 */ /* 0x008fca00007fe4ff */
[----:B------:R1:W-:Y:S01]  /*28f20*/  STL [R1+0xbbc], R13 ;  /* 0x000bbc0d01007387 */ /* 0x0003e20000100800 */
[----:B------:R-:W-:Y:S02]  /*28f30*/  IMAD.MOV.U32 R7, RZ, RZ, R13 ;  /* 0x000000ffff077224 */ /* 0x000fe400078e000d */
[----:B------:R-:W-:Y:S01]  /*28f40*/  IMAD.X R17, R17, 0x1, R2, P2 ;  /* 0x0000000111117824 */ /* 0x000fe200010e0602 */
[----:B------:R-:W-:Y:S01]  /*28f50*/  STL [R1+0xbc8], R10 ;  /* 0x000bc80a01007387 */ /* 0x000fe20000100800 */
[----:B------:R-:W-:-:S03]  /*28f60*/  IADD3 R14, P0, R14, R0, RZ ;  /* 0x000000000e0e7210 */ /* 0x000fc60007f1e0ff */
[----:B------:R3:W-:Y:S04]  /*28f70*/  LDGSTS.E [R4+0x5b00], desc[UR18][R6.64], P1 ;  /* 0x05b0000006047fae */ /* 0x0007e80008921852 */
[----:B-1----:R-:W4:Y:S04]  /*28f80*/  LDL.LU R13, [R1+0xca4] ;  /* 0x000ca400010d7983 */ /* 0x002f280000300800 */
[----:B------:R1:W-:Y:S04]  /*28f90*/  STL [R1+0xbc4], R17 ;  /* 0x000bc41101007387 */ /* 0x0003e80000100800 */
[----:B------:R-:W4:Y:S01]  /*28fa0*/  LDL.LU R9, [R1+0xcac] ;  /* 0x000cac0001097983 */ /* 0x000f220000300800 */
[----:B---3--:R-:W-:Y:S01]  /*28fb0*/  MOV R6, R10 ;  /* 0x0000000a00067202 */ /* 0x008fe20000000f00 */
[----:B------:R-:W-:Y:S01]  /*28fc0*/  IMAD.MOV.U32 R7, RZ, RZ, R17 ;  /* 0x000000ffff077224 */ /* 0x000fe200078e0011 */
[----:B--2---:R-:W-:Y:S01]  /*28fd0*/  IADD3 R8, P2, R8, R0, RZ ;  /* 0x0000000008087210 */ /* 0x004fe20007f5e0ff */
[----:B-1----:R-:W2:Y:S04]  /*28fe0*/  LDL.LU R17, [R1+0xcb8] ;  /* 0x000cb80001117983 */ /* 0x002ea80000300800 */
[----:B------:R-:W3:Y:S01]  /*28ff0*/  LDL.LU R10, [R1+0xcc0] ;  /* 0x000cc000010a7983 */ /* 0x000ee20000300800 */
[----:B------:R-:W-:-:S03]  /*29000*/  IADD3.X R18, R18, R2, RZ, P0, !PT ;  /* 0x0000000212127210 */ /* 0x000fc600007fe4ff */
[----:B------:R-:W-:Y:S04]  /*29010*/  STL [R1+0xbd0], R14 ;  /* 0x000bd00e01007387 */ /* 0x000fe80000100800 */
[----:B------:R1:W-:Y:S04]  /*29020*/  LDGSTS.E [R4+0x5c00], desc[UR18][R6.64], P1 ;  /* 0x05c0000006047fae */ /* 0x0003e80008921852 */
[----:B------:R1:W-:Y:S04]  /*29030*/  STL [R1+0xbcc], R18 ;  /* 0x000bcc1201007387 */ /* 0x0003e80000100800 */
[----:B------:R-:W-:Y:S01]  /*29040*/  STL [R1+0xbd8], R8 ;  /* 0x000bd80801007387 */ /* 0x000fe20000100800 */
[----:B-1----:R-:W-:-:S03]  /*29050*/  IMAD.MOV.U32 R7, RZ, RZ, R18 ;  /* 0x000000ffff077224 */ /* 0x002fc600078e0012 */
[----:B------:R-:W3:Y:S01]  /*29060*/  LDL.LU R18, [R1+0xcb4] ;  /* 0x000cb40001127983 */ /* 0x000ee20000300800 */
[----:B------:R-:W-:Y:S01]  /*29070*/  MOV R6, R14 ;  /* 0x0000000e00067202 */ /* 0x000fe20000000f00 */
[----:B------:R-:W-:-:S04]  /*29080*/  IMAD.X R15, R15, 0x1, R2, P2 ;  /* 0x000000010f0f7824 */ /* 0x000fc800010e0602 */
[----:B------:R1:W-:Y:S04]  /*29090*/  LDGSTS.E [R4+0x5d00], desc[UR18][R6.64], P1 ;  /* 0x05d0000006047fae */ /* 0x0003e80008921852 */
[----:B------:R1:W-:Y:S04]  /*290a0*/  STL [R1+0xbd4], R15 ;  /* 0x000bd40f01007387 */ /* 0x0003e80000100800 */
[----:B------:R-:W3:Y:S01]  /*290b0*/  LDL.LU R14, [R1+0xcbc] ;  /* 0x000cbc00010e7983 */ /* 0x000ee20000300800 */
[----:B-1----:R-:W-:Y:S01]  /*290c0*/  MOV R6, R8 ;  /* 0x0000000800067202 */ /* 0x002fe20000000f00 */
[----:B------:R-:W-:-:S02]  /*290d0*/  IMAD.MOV.U32 R7, RZ, RZ, R15 ;  /* 0x000000ffff077224 */ /* 0x000fc400078e000f */
[----:B------:R-:W3:Y:S04]  /*290e0*/  LDL.LU R15, [R1+0xcc8] ;  /* 0x000cc800010f7983 */ /* 0x000ee80000300800 */
[----:B------:R-:W3:Y:S04]  /*290f0*/  LDL.LU R8, [R1+0xcd0] ;  /* 0x000cd00001087983 */ /* 0x000ee80000300800 */
[----:B------:R1:W-:Y:S01]  /*29100*/  LDGSTS.E [R4+0x5e00], desc[UR18][R6.64], P1 ;  /* 0x05e0000006047fae */ /* 0x0003e20008921852 */
[----:B----4-:R-:W-:-:S04]  /*29110*/  IADD3 R12, P0, R12, R0, RZ ;  /* 0x000000000c0c7210 */ /* 0x010fc80007f1e0ff */
[----:B------:R-:W-:Y:S01]  /*29120*/  IADD3.X R16, R16, R2, RZ, P0, !PT ;  /* 0x0000000210107210 */ /* 0x000fe200007fe4ff */
[----:B------:R-:W-:Y:S03]  /*29130*/  STL [R1+0xbe0], R12 ;  /* 0x000be00c01007387 */ /* 0x000fe60000100800 */
[----:B-1----:R-:W-:Y:S01]  /*29140*/  MOV R7, R16 ;  /* 0x0000001000077202 */ /* 0x002fe20000000f00 */
[----:B------:R1:W-:Y:S01]  /*29150*/  STL [R1+0xbdc], R16 ;  /* 0x000bdc1001007387 */ /* 0x0003e20000100800 */
[----:B------:R-:W-:-:S05]  /*29160*/  IMAD.MOV.U32 R6, RZ, RZ, R12 ;  /* 0x000000ffff067224 */ /* 0x000fca00078e000c */
[----:B------:R4:W-:Y:S04]  /*29170*/  LDGSTS.E [R4+0x5f00], desc[UR18][R6.64], P1 ;  /* 0x05f0000006047fae */ /* 0x0009e80008921852 */
[----:B-1----:R-:W3:Y:S04]  /*29180*/  LDL.LU R16, [R1+0xcc4] ;  /* 0x000cc40001107983 */ /* 0x002ee80000300800 */
[----:B------:R-:W3:Y:S01]  /*29190*/  LDL.LU R12, [R1+0xccc] ;  /* 0x000ccc00010c7983 */ /* 0x000ee20000300800 */
[-C--:B------:R-:W-:Y:S02]  /*291a0*/  IADD3 R11, P1, R11, R0.reuse, RZ ;  /* 0x000000000b0b7210 */ /* 0x080fe40007f3e0ff */
[----:B------:R-:W-:-:S03]  /*291b0*/  IADD3 R5, P2, R5, R0, RZ ;  /* 0x0000000005057210 */ /* 0x000fc60007f5e0ff */
[----:B------:R1:W-:Y:S01]  /*291c0*/  STL [R1+0xca8], R11 ;  /* 0x000ca80b01007387 */ /* 0x0003e20000100800 */
[----:B----4-:R-:W-:Y:S02]  /*291d0*/  IMAD.MOV.U32 R6, RZ, RZ, R11 ;  /* 0x000000ffff067224 */ /* 0x010fe400078e000b */
[----:B------:R-:W-:-:S05]  /*291e0*/  IMAD.X R13, R13, 0x1, R2, P1 ;  /* 0x000000010d0d7824 */ /* 0x000fca00008e0602 */
[----:B------:R4:W-:Y:S01]  /*291f0*/  STL [R1+0xca4], R13 ;  /* 0x000ca40d01007387 */ /* 0x0009e20000100800 */
[----:B------:R-:W-:-:S03]  /*29200*/  IADD3.X R9, R9, R2, RZ, P2, !PT ;  /* 0x0000000209097210 */ /* 0x000fc600017fe4ff */
[----:B------:R3:W-:Y:S04]  /*29210*/  STL [R1+0xcb0], R5 ;  /* 0x000cb00501007387 */ /* 0x0007e80000100800 */
[----:B-1----:R-:W3:Y:S01]  /*29220*/  LDL.LU R11, [R1+0xcd8] ;  /* 0x000cd800010b7983 */ /* 0x002ee20000300800 */
[----:B------:R-:W-:-:S03]  /*29230*/  MOV R7, R13 ;  /* 0x0000000d00077202 */ /* 0x000fc60000000f00 */
[----:B------:R1:W-:Y:S04]  /*29240*/  STL [R1+0xcac], R9 ;  /* 0x000cac0901007387 */ /* 0x0003e80000100800 */
[----:B----4-:R-:W4:Y:S01]  /*29250*/  LDL.LU R13, [R1+0xcd4] ;  /* 0x000cd400010d7983 */ /* 0x010f220000300800 */
[----:B------:R-:W-:-:S04]  /*29260*/  UISETP.GT.AND UP1, UPT, UR11, 0xf, UPT ;  /* 0x0000000f0b00788c */ /* 0x000fc8000bf24270 */
[----:B------:R-:W-:-:S04]  /*29270*/  USEL UR10, URZ, 0x4, !UP1 ;  /* 0x000000043f0a7887 */ /* 0x000fc8000c800000 */
[----:B------:R-:W-:-:S06]  /*29280*/  USEL UR10, UR10, URZ, !UP0 ;  /* 0x0000003f0a0a7287 */ /* 0x000fcc000c000000 */
[----:B------:R-:W-:Y:S02]  /*29290*/  ISETP.NE.U32.AND P0, PT, RZ, UR10, PT ;  /* 0x0000000aff007c0c */ /* 0x000fe4000bf05070 */
[-C--:B--2---:R-:W-:Y:S02]  /*292a0*/  IADD3 R17, P1, R17, R0.reuse, RZ ;  /* 0x0000000011117210 */ /* 0x084fe40007f3e0ff */
[----:B---3--:R-:W-:-:S03]  /*292b0*/  IADD3 R10, P2, R10, R0, RZ ;  /* 0x000000000a0a7210 */ /* 0x008fc60007f5e0ff */
[----:B------:R-:W-:-:S06]  /*292c0*/  IMAD.X R18, R18, 0x1, R2, P1 ;  /* 0x0000000112127824 */ /* 0x000fcc00008e0602 */
[----:B------:R2:W-:Y:S02]  /*292d0*/  LDGSTS.E [R4+0x7800], desc[UR18][R6.64], P0 ;  /* 0x0780000006047fae */ /* 0x0005e40008121852 */
[----:B--2---:R-:W-:Y:S01]  /*292e0*/  IMAD.MOV.U32 R6, RZ, RZ, R5 ;  /* 0x000000ffff067224 */ /* 0x004fe200078e0005 */
[----:B------:R-:W-:Y:S01]  /*292f0*/  MOV R7, R9 ;  /* 0x0000000900077202 */ /* 0x000fe20000000f00 */
[----:B------:R-:W2:Y:S04]  /*29300*/  LDL.LU R5, [R1+0xce0] ;  /* 0x000ce00001057983 */ /* 0x000ea80000300800 */
[----:B-1----:R-:W3:Y:S04]  /*29310*/  LDL.LU R9, [R1+0xda8] ;  /* 0x000da80001097983 */ /* 0x002ee80000300800 */
[----:B------:R-:W-:Y:S04]  /*29320*/  STL [R1+0xcb8], R17 ;  /* 0x000cb81101007387 */ /* 0x000fe80000100800 */
[----:B------:R1:W-:Y:S04]  /*29330*/  LDGSTS.E [R4+0x7900], desc[UR18][R6.64], P0 ;  /* 0x0790000006047fae */ /* 0x0003e80008121852 */
[----:B------:R1:W-:Y:S01]  /*29340*/  STL [R1+0xcb4], R18 ;  /* 0x000cb41201007387 */ /* 0x0003e20000100800 */
[----:B------:R-:W-:-:S03]  /*29350*/  IADD3.X R14, R14, R2, RZ, P2, !PT ;  /* 0x000000020e0e7210 */ /* 0x000fc600017fe4ff */
[----:B------:R-:W-:Y:S01]  /*29360*/  STL [R1+0xcc0], R10 ;  /* 0x000cc00a01007387 */ /* 0x000fe20000100800 */
[----:B-1----:R-:W-:-:S03]  /*29370*/  MOV R7, R18 ;  /* 0x0000001200077202 */ /* 0x002fc60000000f00 */
[----:B------:R-:W3:Y:S01]  /*29380*/  LDL.LU R18, [R1+0xcdc] ;  /* 0x000cdc0001127983 */ /* 0x000ee20000300800 */
[----:B------:R-:W-:Y:S01]  /*29390*/  IMAD.MOV.U32 R6, RZ, RZ, R17 ;  /* 0x000000ffff067224 */ /* 0x000fe200078e0011 */
[-C--:B------:R-:W-:Y:S02]  /*293a0*/  IADD3 R15, P1, R15, R0.reuse, RZ ;  /* 0x000000000f0f7210 */ /* 0x080fe40007f3e0ff */
[----:B------:R1:W-:Y:S01]  /*293b0*/  STL [R1+0xcbc], R14 ;  /* 0x000cbc0e01007387 */ /* 0x0003e20000100800 */
[----:B------:R-:W-:-:S03]  /*293c0*/  IADD3 R8, P2, R8, R0, RZ ;  /* 0x0000000008087210 */ /* 0x000fc60007f5e0ff */
[----:B------:R1:W-:Y:S04]  /*293d0*/  LDGSTS.E [R4+0x7a00], desc[UR18][R6.64], P0 ;  /* 0x07a0000006047fae */ /* 0x0003e80008121852 */
[----:B------:R-:W3:Y:S01]  /*293e0*/  LDL.LU R17, [R1+0xda4] ;  /* 0x000da40001117983 */ /* 0x000ee20000300800 */
[----:B-1----:R-:W-:Y:S01]  /*293f0*/  IMAD.MOV.U32 R6, RZ, RZ, R10 ;  /* 0x000000ffff067224 */ /* 0x002fe200078e000a */
[----:B------:R-:W-:Y:S02]  /*29400*/  MOV R7, R14 ;  /* 0x0000000e00077202 */ /* 0x000fe40000000f00 */
[----:B------:R-:W3:Y:S04]  /*29410*/  LDL.LU R14, [R1+0xdb0] ;  /* 0x000db000010e7983 */ /* 0x000ee80000300800 */
[----:B------:R-:W3:Y:S04]  /*29420*/  LDL.LU R10, [R1+0xdb8] ;  /* 0x000db800010a7983 */ /* 0x000ee80000300800 */
[----:B------:R-:W-:Y:S01]  /*29430*/  STL [R1+0xcc8], R15 ;  /* 0x000cc80f01007387 */ /* 0x000fe20000100800 */
[----:B------:R-:W-:-:S03]  /*29440*/  IMAD.X R16, R16, 0x1, R2, P1 ;  /* 0x0000000110107824 */ /* 0x000fc600008e0602 */
[----:B------:R1:W-:Y:S04]  /*29450*/  LDGSTS.E [R4+0x7b00], desc[UR18][R6.64], P0 ;  /* 0x07b0000006047fae */ /* 0x0003e80008121852 */
[----:B------:R1:W-:Y:S01]  /*29460*/  STL [R1+0xcc4], R16 ;  /* 0x000cc41001007387 */ /* 0x0003e20000100800 */
[----:B------:R-:W-:-:S03]  /*29470*/  IADD3.X R12, R12, R2, RZ, P2, !PT ;  /* 0x000000020c0c7210 */ /* 0x000fc600017fe4ff */
[----:B------:R-:W-:Y:S01]  /*29480*/  STL [R1+0xcd0], R8 ;  /* 0x000cd00801007387 */ /* 0x000fe20000100800 */
[----:B-1----:R-:W-:-:S03]  /*29490*/  MOV R7, R16 ;  /* 0x0000001000077202 */ /* 0x002fc60000000f00 */
[----:B------:R-:W3:Y:S01]  /*294a0*/  LDL.LU R16, [R1+0xdac] ;  /* 0x000dac0001107983 */ /* 0x000ee20000300800 */
[----:B------:R-:W-:-:S03]  /*294b0*/  IMAD.MOV.U32 R6, RZ, RZ, R15 ;  /* 0x000000ffff067224 */ /* 0x000fc600078e000f */
[----:B------:R1:W-:Y:S04]  /*294c0*/  STL [R1+0xccc], R12 ;  /* 0x000ccc0c01007387 */ /* 0x0003e80000100800 */
[----:B------:R-:W3:Y:S04]  /*294d0*/  LDL.LU R15, [R1+0xdb4] ;  /* 0x000db400010f7983 */ /* 0x000ee80000300800 */
[----:B------:R1:W-:Y:S02]  /*294e0*/  LDGSTS.E [R4+0x7c00], desc[UR18][R6.64], P0 ;  /* 0x07c0000006047fae */ /* 0x0003e40008121852 */
[----:B-1----:R-:W-:Y:S01]  /*294f0*/  IMAD.MOV.U32 R6, RZ, RZ, R8 ;  /* 0x000000ffff067224 */ /* 0x002fe200078e0008 */
[----:B------:R-:W-:-:S02]  /*29500*/  MOV R7, R12 ;  /* 0x0000000c00077202 */ /* 0x000fc40000000f00 */
[----:B------:R-:W3:Y:S04]  /*29510*/  LDL.LU R12, [R1+0xdc0] ;  /* 0x000dc000010c7983 */ /* 0x000ee80000300800 */
[----:B------:R-:W3:Y:S04]  /*29520*/  LDL.LU R8, [R1+0xdc8] ;  /* 0x000dc80001087983 */ /* 0x000ee80000300800 */
[----:B------:R1:W-:Y:S01]  /*29530*/  LDGSTS.E [R4+0x7d00], desc[UR18][R6.64], P0 ;  /* 0x07d0000006047fae */ /* 0x0003e20008121852 */
[----:B------:R-:W-:-:S05]  /*29540*/  IADD3 R11, P1, R11, R0, RZ ;  /* 0x000000000b0b7210 */ /* 0x000fca0007f3e0ff */
[----:B----4-:R-:W-:Y:S01]  /*29550*/  IMAD.X R13, R13, 0x1, R2, P1 ;  /* 0x000000010d0d7824 */ /* 0x010fe200008e0602 */
[----:B------:R-:W-:Y:S03]  /*29560*/  STL [R1+0xcd8], R11 ;  /* 0x000cd80b01007387 */ /* 0x000fe60000100800 */
[----:B-1----:R-:W-:Y:S01]  /*29570*/  IMAD.MOV.U32 R7, RZ, RZ, R13 ;  /* 0x000000ffff077224 */ /* 0x002fe200078e000d */
[----:B------:R1:W-:Y:S01]  /*29580*/  STL [R1+0xcd4], R13 ;  /* 0x000cd40d01007387 */ /* 0x0003e20000100800 */
[----:B------:R-:W-:Y:S01]  /*29590*/  MOV R6, R11 ;  /* 0x0000000b00067202 */ /* 0x000fe20000000f00 */
[----:B------:R-:W-:Y:S02]  /*295a0*/  UISETP.GT.AND UP1, UPT, UR11, 0x13, UPT ;  /* 0x000000130b00788c */ /* 0x000fe4000bf24270 */
[----:B-1----:R-:W4:Y:S04]  /*295b0*/  LDL.LU R13, [R1+0xdbc] ;  /* 0x000dbc00010d7983 */ /* 0x002f280000300800 */
[----:B------:R-:W4:Y:S01]  /*295c0*/  LDL.LU R11, [R1+0xdc4] ;  /* 0x000dc400010b7983 */ /* 0x000f220000300800 */
[----:B------:R-:W-:-:S03]  /*295d0*/  USEL UR10, URZ, 0x4, !UP1 ;  /* 0x000000043f0a7887 */ /* 0x000fc6000c800000 */
[----:B------:R1:W-:Y:S01]  /*295e0*/  LDGSTS.E [R4+0x7e00], desc[UR18][R6.64], P0 ;  /* 0x07e0000006047fae */ /* 0x0003e20008121852 */
[----:B------:R-:W-:-:S06]  /*295f0*/  USEL UR10, UR10, URZ, !UP0 ;  /* 0x0000003f0a0a7287 */ /* 0x000fcc000c000000 */
[----:B------:R-:W-:Y:S02]  /*29600*/  ISETP.NE.U32.AND P1, PT, RZ, UR10, PT ;  /* 0x0000000aff007c0c */ /* 0x000fe4000bf25070 */
[-C--:B--2---:R-:W-:Y:S02]  /*29610*/  IADD3 R5, P2, R5, R0.reuse, RZ ;  /* 0x0000000005057210 */ /* 0x084fe40007f5e0ff */
[----:B---3--:R-:W-:Y:S02]  /*29620*/  IADD3 R9, P3, R9, R0, RZ ;  /* 0x0000000009097210 */ /* 0x008fe40007f7e0ff */
[----:B-1----:R-:W-:Y:S01]  /*29630*/  MOV R6, R5 ;  /* 0x0000000500067202 */ /* 0x002fe20000000f00 */
[----:B------:R1:W-:Y:S01]  /*29640*/  STL [R1+0xce0], R5 ;  /* 0x000ce00501007387 */ /* 0x0003e20000100800 */
[----:B------:R-:W-:-:S05]  /*29650*/  IADD3.X R18, R18, R2, RZ, P2, !PT ;  /* 0x0000000212127210 */ /* 0x000fca00017fe4ff */
[----:B------:R-:W-:Y:S01]  /*29660*/  IMAD.MOV.U32 R7, RZ, RZ, R18 ;  /* 0x000000ffff077224 */ /* 0x000fe200078e0012 */
[----:B------:R-:W-:Y:S04]  /*29670*/  STL [R1+0xcdc], R18 ;  /* 0x000cdc1201007387 */ /* 0x000fe80000100800 */
[----:B------:R2:W-:Y:S01]  /*29680*/  STL [R1+0xda8], R9 ;  /* 0x000da80901007387 */ /* 0x0005e20000100800 */
[----:B------:R-:W-:-:S03]  /*29690*/  IMAD.X R17, R17, 0x1, R2, P3 ;  /* 0x0000000111117824 */ /* 0x000fc600018e0602 */
[----:B------:R3:W-:Y:S04]  /*296a0*/  LDGSTS.E [R4+0x7f00], desc[UR18][R6.64], P0 ;  /* 0x07f0000006047fae */ /* 0x0007e80008121852 */
[----:B------:R-:W4:Y:S01]  /*296b0*/  LDL.LU R19, [R1+0xdd0] ;  /* 0x000dd00001137983 */ /* 0x000f220000300800 */
[----:B------:R-:W-:-:S03]  /*296c0*/  IADD3 R14, P0, R14, R0, RZ ;  /* 0x000000000e0e7210 */ /* 0x000fc60007f1e0ff */
[----:B------:R-:W-:Y:S01]  /*296d0*/  STL [R1+0xda4], R17 ;  /* 0x000da41101007387 */ /* 0x000fe20000100800 */
[----:B---3--:R-:W-:Y:S01]  /*296e0*/  MOV R6, R9 ;  /* 0x0000000900067202 */ /* 0x008fe20000000f00 */
[----:B------:R-:W-:Y:S02]  /*296f0*/  IMAD.MOV.U32 R7, RZ, RZ, R17 ;  /* 0x000000ffff077224 */ /* 0x000fe400078e0011 */
[----:B-1----:R-:W3:Y:S01]  /*29700*/  LDL.LU R5, [R1+0xdd8] ;  /* 0x000dd80001057983 */ /* 0x002ee20000300800 */
[----:B------:R-:W-:-:S03]  /*29710*/  IADD3 R10, P2, R10, R0, RZ ;  /* 0x000000000a0a7210 */ /* 0x000fc60007f5e0ff */
[----:B------:R-:W3:Y:S04]  /*29720*/  LDL.LU R20, [R1+0xdcc] ;  /* 0x000dcc0001147983 */ /* 0x000ee80000300800 */
[----:B--2---:R-:W2:Y:S04]  /*29730*/  LDL.LU R9, [R1+0xdd4] ;  /* 0x000dd40001097983 */ /* 0x004ea80000300800 */
[----:B------:R1:W-:Y:S04]  /*29740*/  LDGSTS.E [R4+0x9800], desc[UR18][R6.64], P1 ;  /* 0x0980000006047fae */ /* 0x0003e80008921852 */
[----:B------:R1:W-:Y:S01]  /*29750*/  STL [R1+0xdb0], R14 ;  /* 0x000db00e01007387 */ /* 0x0003e20000100800 */
[----:B------:R-:W-:-:S02]  /*29760*/  IADD3.X R16, R16, R2, RZ, P0, !PT ;  /* 0x0000000210107210 */ /* 0x000fc400007fe4ff */
[----:B-1----:R-:W-:-:S03]  /*29770*/  MOV R6, R14 ;  /* 0x0000000e00067202 */ /* 0x002fc60000000f00 */
[----:B------:R-:W-:Y:S01]  /*29780*/  IMAD.MOV.U32 R7, RZ, RZ, R16 ;  /* 0x000000ffff077224 */ /* 0x000fe200078e0010 */
[----:B------:R-:W-:Y:S01]  /*29790*/  STL [R1+0xdac], R16 ;  /* 0x000dac1001007387 */ /* 0x000fe20000100800 */
[----:B------:R-:W-:-:S03]  /*297a0*/  IMAD.X R15, R15, 0x1, R2, P2 ;  /* 0x000000010f0f7824 */ /* 0x000fc600010e0602 */
[----:B------:R-:W-:Y:S04]  /*297b0*/  STL [R1+0xdb8], R10 ;  /* 0x000db80a01007387 */ /* 0x000fe80000100800 */
[----:B------:R-:W2:Y:S04]  /*297c0*/  LDL.LU R14, [R1+0xde0] ;  /* 0x000de000010e7983 */ /* 0x000ea80000300800 */
[----:B------:R1:W-:Y:S04]  /*297d0*/  LDGSTS.E [R4+0x9900], desc[UR18][R6.64], P1 ;  /* 0x0990000006047fae */ /* 0x0003e80008921852 */
[----:B------:R1:W-:Y:S02]  /*297e0*/  STL [R1+0xdb4], R15 ;  /* 0x000db40f01007387 */ /* 0x0003e40000100800 */
[----:B-1----:R-:W-:-:S02]  /*297f0*/  IMAD.MOV.U32 R7, RZ, RZ, R15 ;  /* 0x000000ffff077224 */ /* 0x002fc400078e000f */
[----:B------:R-:W2:Y:S01]  /*29800*/  LDL.LU R15, [R1+0xddc] ;  /* 0x000ddc00010f7983 */ /* 0x000ea20000300800 */
[----:B------:R-:W-:Y:S02]  /*29810*/  IADD3 R12, P0, R12, R0, RZ ;  /* 0x000000000c0c7210 */ /* 0x000fe40007f1e0ff */
[----:B------:R-:W-:Y:S01]  /*29820*/  MOV R6, R10 ;  /* 0x0000000a00067202 */ /* 0x000fe20000000f00 */
[----:B------:R-:W2:Y:S01]  /*29830*/  LDL.LU R17, [R1+0xea8] ;  /* 0x000ea80001117983 */ /* 0x000ea20000300800 */
[----:B------:R-:W-:-:S03]  /*29840*/  IADD3 R8, P2, R8, R0, RZ ;  /* 0x0000000008087210 */ /* 0x000fc60007f5e0ff */
[----:B------:R-:W2:Y:S04]  /*29850*/  LDL.LU R10, [R1+0xeb0] ;  /* 0x000eb000010a7983 */ /* 0x000ea80000300800 */
[----:B------:R1:W-:Y:S04]  /*29860*/  STL [R1+0xdc0], R12 ;  /* 0x000dc00c01007387 */ /* 0x0003e80000100800 */
[----:B------:R1:W-:Y:S02]  /*29870*/  LDGSTS.E [R4+0x9a00], desc[UR18][R6.64], P1 ;  /* 0x09a0000006047fae */ /* 0x0003e40008921852 */
[----:B-1----:R-:W-:-:S02]  /*29880*/  MOV R6, R12 ;  /* 0x0000000c00067202 */ /* 0x002fc40000000f00 */
[----:B----4-:R-:W-:Y:S01]  /*29890*/  IADD3.X R13, R13, R2, RZ, P0, !PT ;  /* 0x000000020d0d7210 */ /* 0x010fe200007fe4ff */
[----:B------:R-:W-:-:S04]  /*298a0*/  IMAD.X R11, R11, 0x1, R2, P2 ;  /* 0x000000010b0b7824 */ /* 0x000fc800010e0602 */
[----:B------:R-:W-:Y:S01]  /*298b0*/  STL [R1+0xdbc], R13 ;  /* 0x000dbc0d01007387 */ /* 0x000fe20000100800 */
[----:B------:R-:W-:-:S03]  /*298c0*/  IMAD.MOV.U32 R7, RZ, RZ, R13 ;  /* 0x000000ffff077224 */ /* 0x000fc600078e000d */
[----:B------:R-:W-:Y:S04]  /*298d0*/  STL [R1+0xdc8], R8 ;  /* 0x000dc80801007387 */ /* 0x000fe80000100800 */
[----:B------:R-:W4:Y:S04]  /*298e0*/  LDL.LU R18, [R1+0xea4] ;  /* 0x000ea40001127983 */ /* 0x000f280000300800 */
[----:B------:R1:W-:Y:S04]  /*298f0*/  STL [R1+0xdc4], R11 ;  /* 0x000dc40b01007387 */ /* 0x0003e80000100800 */
[----:B------:R-:W4:Y:S04]  /*29900*/  LDL.LU R12, [R1+0xeac] ;  /* 0x000eac00010c7983 */ /* 0x000f280000300800 */
[----:B------:R1:W-:Y:S04]  /*29910*/  LDGSTS.E [R4+0x9b00], desc[UR18][R6.64], P1 ;  /* 0x09b0000006047fae */ /* 0x0003e80008921852 */
[----:B------:R-:W4:Y:S01]  /*29920*/  LDL.LU R16, [R1+0xeb4] ;  /* 0x000eb40001107983 */ /* 0x000f220000300800 */
[----:B-1----:R-:W-:-:S03]  /*29930*/  IMAD.MOV.U32 R7, RZ, RZ, R11 ;  /* 0x000000ffff077224 */ /* 0x002fc600078e000b */
[----:B------:R-:W4:Y:S01]  /*29940*/  LDL.LU R11, [R1+0xeb8] ;  /* 0x000eb800010b7983 */ /* 0x000f220000300800 */
[----:B------:R-:W-:-:S03]  /*29950*/  MOV R6, R8 ;  /* 0x0000000800067202 */ /* 0x000fc60000000f00 */
[----:B------:R-:W4:Y:S04]  /*29960*/  LDL.LU R13, [R1+0xebc] ;  /* 0x000ebc00010d7983 */ /* 0x000f280000300800 */
[----:B------:R-:W4:Y:S04]  /*29970*/  LDL.LU R8, [R1+0xec0] ;  /* 0x000ec00001087983 */ /* 0x000f280000300800 */
[----:B------:R1:W-:Y:S01]  /*29980*/  LDGSTS.E [R4+0x9c00], desc[UR18][R6.64], P1 ;  /* 0x09c0000006047fae */ /* 0x0003e20008921852 */
[----:B------:R-:W-:Y:S01]  /*29990*/  UISETP.GT.AND UP1, UPT, UR11, 0x17, UPT ;  /* 0x000000170b00788c */ /* 0x000fe2000bf24270 */
[----:B------:R-:W-:-:S04]  /*299a0*/  IADD3 R19, P0, R19, R0, RZ ;  /* 0x0000000013137210 */ /* 0x000fc80007f1e0ff */
[----:B-1----:R-:W-:Y:S02]  /*299b0*/  MOV R6, R19 ;  /* 0x0000001300067202 */ /* 0x002fe40000000f00 */
[----:B---3--:R-:W-:Y:S02]  /*299c0*/  IADD3 R5, P2, R5, R0, RZ ;  /* 0x0000000005057210 */ /* 0x008fe40007f5e0ff */
[----:B------:R-:W-:Y:S01]  /*299d0*/  IADD3.X R20, R20, R2, RZ, P0, !PT ;  /* 0x0000000214147210 */ /* 0x000fe200007fe4ff */
[----:B------:R-:W-:Y:S04]  /*299e0*/  STL [R1+0xdd0], R19 ;  /* 0x000dd01301007387 */ /* 0x000fe80000100800 */
[----:B------:R-:W-:Y:S02]  /*299f0*/  IMAD.MOV.U32 R7, RZ, RZ, R20 ;  /* 0x000000ffff077224 */ /* 0x000fe400078e0014 */
[----:B--2---:R-:W-:Y:S01]  /*29a00*/  IMAD.X R9, R9, 0x1, R2, P2 ;  /* 0x0000000109097824 */ /* 0x004fe200010e0602 */
[----:B------:R-:W-:Y:S04]  /*29a10*/  STL [R1+0xdcc], R20 ;  /* 0x000dcc1401007387 */ /* 0x000fe80000100800 */
[----:B------:R1:W-:Y:S04]  /*29a20*/  LDGSTS.E [R4+0x9d00], desc[UR18][R6.64], P1 ;  /* 0x09d0000006047fae */ /* 0x0003e80008921852 */
[----:B------:R-:W-:Y:S04]  /*29a30*/  STL [R1+0xdd8], R5 ;  /* 0x000dd80501007387 */ /* 0x000fe80000100800 */
[----:B------:R2:W-:Y:S01]  /*29a40*/  STL [R1+0xdd4], R9 ;  /* 0x000dd40901007387 */ /* 0x0005e20000100800 */
[----:B-1----:R-:W-:Y:S01]  /*29a50*/  MOV R6, R5 ;  /* 0x0000000500067202 */ /* 0x002fe20000000f00 */
[----:B------:R-:W-:-:S02]  /*29a60*/  IMAD.MOV.U32 R7, RZ, RZ, R9 ;  /* 0x000000ffff077224 */ /* 0x000fc400078e0009 */
[----:B--2---:R-:W2:Y:S01]  /*29a70*/  LDL.LU R9, [R1+0xec8] ;  /* 0x000ec80001097983 */ /* 0x004ea20000300800 */
[----:B------:R-:W-:-:S03]  /*29a80*/  IADD3 R14, P0, R14, R0, RZ ;  /* 0x000000000e0e7210 */ /* 0x000fc60007f1e0ff */
[----:B------:R-:W3:Y:S01]  /*29a90*/  LDL.LU R5, [R1+0xed0] ;  /* 0x000ed00001057983 */ /* 0x000ee20000300800 */
[----:B------:R-:W-:-:S03]  /*29aa0*/  USEL UR10, URZ, 0x4, !UP1 ;  /* 0x000000043f0a7887 */ /* 0x000fc6000c800000 */
[----:B------:R1:W-:Y:S04]  /*29ab0*/  LDGSTS.E [R4+0x9e00], desc[UR18][R6.64], P1 ;  /* 0x09e0000006047fae */ /* 0x0003e80008921852 */
[----:B------:R-:W-:Y:S01]  /*29ac0*/  STL [R1+0xde0], R14 ;  /* 0x000de00e01007387 */ /* 0x000fe20000100800 */
[----:B------:R-:W-:Y:S01]  /*29ad0*/  IADD3.X R15, R15, R2, RZ, P0, !PT ;  /* 0x000000020f0f7210 */ /* 0x000fe200007fe4ff */
[----:B-1----:R-:W-:-:S03]  /*29ae0*/  IMAD.MOV.U32 R6, RZ, RZ, R14 ;  /* 0x000000ffff067224 */ /* 0x002fc600078e000e */
[----:B------:R-:W-:Y:S01]  /*29af0*/  MOV R7, R15 ;  /* 0x0000000f00077202 */ /* 0x000fe20000000f00 */
[----:B------:R1:W-:Y:S01]  /*29b00*/  STL [R1+0xddc], R15 ;  /* 0x000ddc0f01007387 */ /* 0x0003e20000100800 */
[----:B------:R-:W-:-:S03]  /*29b10*/  USEL UR10, UR10, URZ, !UP0 ;  /* 0x0000003f0a0a7287 */ /* 0x000fc6000c000000 */
[----:B------:R1:W-:Y:S04]  /*29b20*/  LDGSTS.E [R4+0x9f00], desc[UR18][R6.64], P1 ;  /* 0x09f0000006047fae */ /* 0x0003e80008921852 */
[----:B-1----:R-:W3:Y:S01]  /*29b30*/  LDL.LU R15, [R1+0xec4] ;  /* 0x000ec400010f7983 */ /* 0x002ee20000300800 */
[----:B------:R-:W-:-:S03]  /*29b40*/  IADD3 R17, P1, R17, R0, RZ ;  /* 0x0000000011117210 */ /* 0x000fc60007f3e0ff */
[----:B------:R-:W3:Y:S01]  /*29b50*/  LDL.LU R14, [R1+0xecc] ;  /* 0x000ecc00010e7983 */ /* 0x000ee20000300800 */
[----:B------:R-:W-:Y:S02]  /*29b60*/  ISETP.NE.U32.AND P0, PT, RZ, UR10, PT ;  /* 0x0000000aff007c0c */ /* 0x000fe4000bf05070 */
[----:B------:R-:W-:Y:S01]  /*29b70*/  IADD3 R10, P2, R10, R0, RZ ;  /* 0x000000000a0a7210 */ /* 0x000fe20007f5e0ff */
[----:B------:R-:W-:Y:S01]  /*29b80*/  IMAD.MOV.U32 R6, RZ, RZ, R17 ;  /* 0x000000ffff067224 */ /* 0x000fe200078e0011 */
[----:B------:R-:W-:Y:S01]  /*29b90*/  STL [R1+0xea8], R17 ;  /* 0x000ea81101007387 */ /* 0x000fe20000100800 */
[----:B----4-:R-:W-:-:S05]  /*29ba0*/  IMAD.X R18, R18, 0x1, R2, P1 ;  /* 0x0000000112127824 */ /* 0x010fca00008e0602 */
[----:B------:R-:W-:Y:S02]  /*29bb0*/  MOV R7, R18 ;  /* 0x0000001200077202 */ /* 0x000fe40000000f00 */
[----:B------:R-:W-:Y:S01]  /*29bc0*/  IADD3.X R12, R12, R2, RZ, P2, !PT ;  /* 0x000000020c0c7210 */ /* 0x000fe200017fe4ff */
[----:B------:R-:W-:Y:S04]  /*29bd0*/  STL [R1+0xea4], R18 ;  /* 0x000ea41201007387 */ /* 0x000fe80000100800 */
[----:B------:R1:W-:Y:S04]  /*29be0*/  LDGSTS.E [R4+0xb800], desc[UR18][R6.64], P0 ;  /* 0x0b80000006047fae */ /* 0x0003e80008121852 */
[----:B------:R-:W-:Y:S01]  /*29bf0*/  STL [R1+0xeb0], R10 ;  /* 0x000eb00a01007387 */ /* 0x000fe20000100800 */
[----:B------:R-:W-:Y:S01]  /*29c00*/  IADD3 R11, P1, R11, R0, RZ ;  /* 0x000000000b0b7210 */ /* 0x000fe20007f3e0ff */
[----:B-1----:R-:W-:Y:S01]  /*29c10*/  IMAD.MOV.U32 R6, RZ, RZ, R10 ;  /* 0x000000ffff067224 */ /* 0x002fe200078e000a */
[----:B------:R-:W-:Y:S01]  /*29c20*/  MOV R7, R12 ;  /* 0x0000000c00077202 */ /* 0x000fe20000000f00 */
[----:B------:R1:W-:Y:S02]  /*29c30*/  STL [R1+0xeac], R12 ;  /* 0x000eac0c01007387 */ /* 0x0003e40000100800 */
[----:B------:R-:W-:-:S02]  /*29c40*/  IMAD.X R16, R16, 0x1, R2, P1 ;  /* 0x0000000110107824 */ /* 0x000fc400008e0602 */
[----:B------:R4:W-:Y:S01]  /*29c50*/  LDGSTS.E [R4+0xb900], desc[UR18][R6.64], P0 ;  /* 0x0b90000006047fae */ /* 0x0009e20008121852 */
[----:B------:R-:W-:-:S03]  /*29c60*/  IADD3 R8, P2, R8, R0, RZ ;  /* 0x0000000008087210 */ /* 0x000fc60007f5e0ff */
[----:B-1----:R-:W3:Y:S01]  /*29c70*/  LDL.LU R12, [R1+0xed4] ;  /* 0x000ed400010c7983 */ /* 0x002ee20000300800 */
[----:B------:R-:W-:-:S03]  /*29c80*/  IADD3.X R13, R13, R2, RZ, P2, !PT ;  /* 0x000000020d0d7210 */ /* 0x000fc600017fe4ff */
[----:B------:R-:W3:Y:S01]  /*29c90*/  LDL.LU R10, [R1+0xed8] ;  /* 0x000ed800010a7983 */ /* 0x000ee20000300800 */
[----:B----4-:R-:W-:Y:S01]  /*29ca0*/  IMAD.MOV.U32 R6, RZ, RZ, R11 ;  /* 0x000000ffff067224 */ /* 0x010fe200078e000b */
[----:B------:R-:W-:Y:S02]  /*29cb0*/  MOV R7, R16 ;  /* 0x0000001000077202 */ /* 0x000fe40000000f00 */
[----:B------:R1:W-:Y:S04]  /*29cc0*/  STL [R1+0xeb8], R11 ;  /* 0x000eb80b01007387 */ /* 0x0003e80000100800 */
[----:B------:R-:W-:Y:S04]  /*29cd0*/  STL [R1+0xeb4], R16 ;  /* 0x000eb41001007387 */ /* 0x000fe80000100800 */
[----:B------:R-:W-:Y:S04]  /*29ce0*/  STL [R1+0xec0], R8 ;  /* 0x000ec00801007387 */ /* 0x000fe80000100800 */
[----:B-1----:R-:W4:Y:S04]  /*29cf0*/  LDL.LU R11, [R1+0xee0] ;  /* 0x000ee000010b7983 */ /* 0x002f280000300800 */
[----:B------:R1:W-:Y:S04]  /*29d00*/  STL [R1+0xebc], R13 ;  /* 0x000ebc0d01007387 */ /* 0x0003e80000100800 */
[----:B------:R1:W-:Y:S04]  /*29d10*/  LDGSTS.E [R4+0xba00], desc[UR18][R6.64], P0 ;  /* 0x0ba0000006047fae */ /* 0x0003e80008121852 */
[----:B------:R-:W4:Y:S01]  /*29d20*/  LDL.LU R19, [R1+0xfa8] ;  /* 0x000fa80001137983 */ /* 0x000f220000300800 */
[----:B-1----:R-:W-:-:S03]  /*29d30*/  MOV R7, R13 ;  /* 0x0000000d00077202 */ /* 0x002fc60000000f00 */
[----:B------:R-:W4:Y:S04]  /*29d40*/  LDL.LU R13, [R1+0xedc] ;  /* 0x000edc00010d7983 */ /* 0x000f280000300800 */
[----:B------:R-:W4:Y:S01]  /*29d50*/  LDL.LU R20, [R1+0xfa4] ;  /* 0x000fa40001147983 */ /* 0x000f220000300800 */
[----:B------:R-:W-:-:S03]  /*29d60*/  IMAD.MOV.U32 R6, RZ, RZ, R8 ;  /* 0x000000ffff067224 */ /* 0x000fc600078e0008 */
[----:B------:R-:W4:Y:S04]  /*29d70*/  LDL.LU R17, [R1+0xfb0] ;  /* 0x000fb00001117983 */ /* 0x000f280000300800 */
[----:B------:R-:W4:Y:S04]  /*29d80*/  LDL.LU R8, [R1+0xfb8] ;  /* 0x000fb80001087983 */ /* 0x000f280000300800 */
[----:B------:R1:W-:Y:S01]  /*29d90*/  LDGSTS.E [R4+0xbb00], desc[UR18][R6.64], P0 ;  /* 0x0bb0000006047fae */ /* 0x0003e20008121852 */
[-C--:B--2---:R-:W-:Y:S02]  /*29da0*/  IADD3 R9, P1, R9, R0.reuse, RZ ;  /* 0x0000000009097210 */ /* 0x084fe40007f3e0ff */
[----:B---3--:R-:W-:-:S03]  /*29db0*/  IADD3 R5, P2, R5, R0, RZ ;  /* 0x0000000005057210 */ /* 0x008fc60007f5e0ff */
[----:B------:R2:W-:Y:S01]  /*29dc0*/  STL [R1+0xec8], R9 ;  /* 0x000ec80901007387 */ /* 0x0005e20000100800 */
[----:B-1----:R-:W-:Y:S02]  /*29dd0*/  IMAD.MOV.U32 R6, RZ, RZ, R9 ;  /* 0x000000ffff067224 */ /* 0x002fe400078e0009 */
[----:B------:R-:W-:-:S05]  /*29de0*/  IMAD.X R15, R15, 0x1, R2, P1 ;  /* 0x000000010f0f7824 */ /* 0x000fca00008e0602 */
[----:B------:R1:W-:Y:S01]  /*29df0*/  STL [R1+0xec4], R15 ;  /* 0x000ec40f01007387 */ /* 0x0003e20000100800 */
[----:B------:R-:W-:-:S03]  /*29e00*/  IADD3.X R14, R14, R2, RZ, P2, !PT ;  /* 0x000000020e0e7210 */ /* 0x000fc600017fe4ff */
[----:B------:R-:W-:Y:S04]  /*29e10*/  STL [R1+0xed0], R5 ;  /* 0x000ed00501007387 */ /* 0x000fe80000100800 */
[----:B------:R-:W3:Y:S01]  /*29e20*/  LDL.LU R18, [R1+0xfac] ;  /* 0x000fac0001127983 */ /* 0x000ee20000300800 */
[----:B------:R-:W-:-:S03]  /*29e30*/  MOV R7, R15 ;  /* 0x0000000f00077202 */ /* 0x000fc60000000f00 */
[----:B------:R1:W-:Y:S04]  /*29e40*/  STL [R1+0xecc], R14 ;  /* 0x000ecc0e01007387 */ /* 0x0003e80000100800 */
[----:B--2---:R-:W2:Y:S04]  /*29e50*/  LDL.LU R9, [R1+0xfb4] ;  /* 0x000fb40001097983 */ /* 0x004ea80000300800 */
[----:B------:R1:W-:Y:S04]  /*29e60*/  LDGSTS.E [R4+0xbc00], desc[UR18][R6.64], P0 ;  /* 0x0bc0000006047fae */ /* 0x0003e80008121852 */
[----:B------:R-:W2:Y:S04]  /*29e70*/  LDL.LU R16, [R1+0xfbc] ;  /* 0x000fbc0001107983 */ /* 0x000ea80000300800 */
[----:B-1----:R-:W2:Y:S01]  /*29e80*/  LDL.LU R15, [R1+0xfc0] ;  /* 0x000fc000010f7983 */ /* 0x002ea20000300800 */
[----:B------:R-:W-:Y:S01]  /*29e90*/  MOV R7, R14 ;  /* 0x0000000e00077202 */ /* 0x000fe20000000f00 */
[----:B------:R-:W-:-:S02]  /*29ea0*/  IMAD.MOV.U32 R6, RZ, RZ, R5 ;  /* 0x000000ffff067224 */ /* 0x000fc400078e0005 */
        /* <DEDUP_REMOVED lines=10> */
[----:B----4-:R-:W-:-:S03]  /*29f50*/  IADD3 R11, P2, R11, R0, RZ ;  /* 0x000000000b0b7210 */ /* 0x010fc60007f5e0ff */
[----:B-1----:R-:W4:Y:S04]  /*29f60*/  LDL.LU R12, [R1+0xfd0] ;  /* 0x000fd000010c7983 */ /* 0x002f280000300800 */
[----:B------:R-:W4:Y:S01]  /*29f70*/  LDL.LU R10, [R1+0xfd8] ;  /* 0x000fd800010a7983 */ /* 0x000f220000300800 */
[----:B------:R-:W-:-:S03]  /*29f80*/  IADD3 R19, P3, R19, R0, RZ ;  /* 0x0000000013137210 */ /* 0x000fc60007f7e0ff */
[----:B------:R-:W-:Y:S01]  /*29f90*/  STL [R1+0xee0], R11 ;  /* 0x000ee00b01007387 */ /* 0x000fe20000100800 */
[----:B------:R-:W-:-:S05]  /*29fa0*/  IADD3.X R13, R13, R2, RZ, P2, !PT ;  /* 0x000000020d0d7210 */ /* 0x000fca00017fe4ff */
[----:B------:R1:W-:Y:S01]  /*29fb0*/  STL [R1+0xedc], R13 ;  /* 0x000edc0d01007387 */ /* 0x0003e20000100800 */
[----:B------:R-:W-:Y:S02]  /*29fc0*/  IMAD.MOV.U32 R7, RZ, RZ, R13 ;  /* 0x000000ffff077224 */ /* 0x000fe400078e000d */
[----:B------:R-:W-:Y:S01]  /*29fd0*/  IMAD.X R20, R20, 0x1, R2, P3 ;  /* 0x0000000114147824 */ /* 0x000fe200018e0602 */
[----:B------:R-:W-:Y:S01]  /*29fe0*/  STL [R1+0xfa8], R19 ;  /* 0x000fa81301007387 */ /* 0x000fe20000100800 */
[----:B------:R-:W-:-:S03]  /*29ff0*/  MOV R6, R11 ;  /* 0x0000000b00067202 */ /* 0x000fc60000000f00 */
[----:B-1----:R-:W4:Y:S04]  /*2a000*/  LDL.LU R13, [R1+0xfcc] ;  /* 0x000fcc00010d7983 */ /* 0x002f280000300800 */
[----:B------:R-:W-:Y:S04]  /*2a010*/  STL [R1+0xfa4], R20 ;  /* 0x000fa41401007387 */ /* 0x000fe80000100800 */
[----:B------:R-:W4:Y:S01]  /*2a020*/  LDL.LU R11, [R1+0xfd4] ;  /* 0x000fd400010b7983 */ /* 0x000f220000300800 */
        /* <DEDUP_REMOVED lines=11> */
[----:B-1----:R-:W-:-:S02]  /*2a0e0*/  MOV R6, R17 ;  /* 0x0000001100067202 */ /* 0x002fc40000000f00 */
[----:B---3--:R-:W-:-:S05]  /*2a0f0*/  IADD3.X R18, R18, R2, RZ, P0, !PT ;  /* 0x0000000212127210 */ /* 0x008fca00007fe4ff */
[----:B------:R-:W-:Y:S02]  /*2a100*/  IMAD.MOV.U32 R7, RZ, RZ, R18 ;  /* 0x000000ffff077224 */ /* 0x000fe400078e0012 */
[----:B--2---:R-:W-:Y:S01]  /*2a110*/  IMAD.X R9, R9, 0x1, R2, P2 ;  /* 0x0000000109097824 */ /* 0x004fe200010e0602 */
[----:B------:R-:W-:Y:S04]  /*2a120*/  STL [R1+0xfac], R18 ;  /* 0x000fac1201007387 */ /* 0x000fe80000100800 */
[----:B------:R-:W-:Y:S04]  /*2a130*/  STL [R1+0xfb8], R8 ;  /* 0x000fb80801007387 */ /* 0x000fe80000100800 */
[----:B------:R1:W-:Y:S04]  /*2a140*/  LDGSTS.E [R4+0xd900], desc[UR18][R6.64], P1 ;  /* 0x0d90000006047fae */ /* 0x0003e80008921852 */
[----:B------:R2:W-:Y:S01]  /*2a150*/  STL [R1+0xfb4], R9 ;  /* 0x000fb40901007387 */ /* 0x0005e20000100800 */
[----:B------:R-:W-:Y:S01]  /*2a160*/  IADD3 R15, P0, R15, R0, RZ ;  /* 0x000000000f0f7210 */ /* 0x000fe20007f1e0ff */
[----:B-1----:R-:W-:Y:S01]  /*2a170*/  IMAD.MOV.U32 R7, RZ, RZ, R9 ;  /* 0x000000ffff077224 */ /* 0x002fe200078e0009 */
[----:B------:R-:W-:Y:S01]  /*2a180*/  MOV R6, R8 ;  /* 0x0000000800067202 */ /* 0x000fe20000000f00 */
[----:B--2---:R-:W2:Y:S01]  /*2a190*/  LDL.LU R9, [R1+0xfdc] ;  /* 0x000fdc0001097983 */ /* 0x004ea20000300800 */
[----:B------:R-:W-:-:S03]  /*2a1a0*/  IADD3 R5, P2, R5, R0, RZ ;  /* 0x0000000005057210 */ /* 0x000fc60007f5e0ff */
[----:B------:R-:W3:Y:S01]  /*2a1b0*/  LDL.LU R8, [R1+0xfe0] ;  /* 0x000fe00001087983 */ /* 0x000ee20000300800 */
[----:B------:R-:W-:Y:S01]  /*2a1c0*/  IADD3.X R16, R16, R2, RZ, P0, !PT ;  /* 0x0000000210107210 */ /* 0x000fe200007fe4ff */
[----:B------:R-:W-:Y:S02]  /*2a1d0*/  IMAD.X R14, R14, 0x1, R2, P2 ;  /* 0x000000010e0e7824 */ /* 0x000fe400010e0602 */
[----:B------:R-:W-:Y:S04]  /*2a1e0*/  STL [R1+0xfc0], R15 ;  /* 0x000fc00f01007387 */ /* 0x000fe80000100800 */
[----:B------:R-:W-:Y:S04]  /*2a1f0*/  STL [R1+0xfbc], R16 ;  /* 0x000fbc1001007387 */ /* 0x000fe80000100800 */
[----:B------:R1:W-:Y:S04]  /*2a200*/  STL [R1+0xfc8], R5 ;  /* 0x000fc80501007387 */ /* 0x0003e80000100800 */
[----:B------:R-:W-:Y:S04]  /*2a210*/  STL [R1+0xfc4], R14 ;  /* 0x000fc40e01007387 */ /* 0x000fe80000100800 */
[----:B------:R-:W2:Y:S04]  /*2a220*/  LDL.LU R22, [R1+0x10a4] ;  /* 0x0010a40001167983 */ /* 0x000ea80000300800 */
[----:B------:R-:W2:Y:S04]  /*2a230*/  LDL.LU R21, [R1+0x10a8] ;  /* 0x0010a80001157983 */ /* 0x000ea80000300800 */
[----:B------:R1:W-:Y:S04]  /*2a240*/  LDGSTS.E [R4+0xda00], desc[UR18][R6.64], P1 ;  /* 0x0da0000006047fae */ /* 0x0003e80008921852 */
[----:B------:R-:W2:Y:S04]  /*2a250*/  LDL.LU R20, [R1+0x10ac] ;  /* 0x0010ac0001147983 */ /* 0x000ea80000300800 */
[----:B------:R-:W2:Y:S01]  /*2a260*/  LDL.LU R19, [R1+0x10b0] ;  /* 0x0010b00001137983 */ /* 0x000ea20000300800 */
[----:B-1----:R-:W-:Y:S01]  /*2a270*/  MOV R6, R15 ;  /* 0x0000000f00067202 */ /* 0x002fe20000000f00 */
[----:B------:R-:W-:-:S02]  /*2a280*/  IMAD.MOV.U32 R7, RZ, RZ, R16 ;  /* 0x000000ffff077224 */ /* 0x000fc400078e0010 */
[----:B------:R-:W2:Y:S04]  /*2a290*/  LDL.LU R17, [R1+0x10b8] ;  /* 0x0010b80001117983 */ /* 0x000ea80000300800 */
[----:B------:R1:W-:Y:S02]  /*2a2a0*/  LDGSTS.E [R4+0xdb00], desc[UR18][R6.64], P1 ;  /* 0x0db0000006047fae */ /* 0x0003e40008921852 */
[----:B-1----:R-:W-:Y:S02]  /*2a2b0*/  MOV R6, R5 ;  /* 0x0000000500067202 */ /* 0x002fe40000000f00 */
[----:B------:R-:W2:Y:S01]  /*2a2c0*/  LDL.LU R5, [R1+0x10c0] ;  /* 0x0010c00001057983 */ /* 0x000ea20000300800 */
[----:B------:R-:W-:-:S05]  /*2a2d0*/  IMAD.MOV.U32 R7, RZ, RZ, R14 ;  /* 0x000000ffff077224 */ /* 0x000fca00078e000e */
[----:B------:R1:W-:Y:S01]  /*2a2e0*/  LDGSTS.E [R4+0xdc00], desc[UR18][R6.64], P1 ;  /* 0x0dc0000006047fae */ /* 0x0003e20008921852 */
[-C--:B----4-:R-:W-:Y:S02]  /*2a2f0*/  IADD3 R12, P0, R12, R0.reuse, RZ ;  /* 0x000000000c0c7210 */ /* 0x090fe40007f1e0ff */
[----:B------:R-:W-:-:S03]  /*2a300*/  IADD3 R10, P2, R10, R0, RZ ;  /* 0x000000000a0a7210 */ /* 0x000fc60007f5e0ff */
[----:B------:R-:W-:Y:S01]  /*2a310*/  STL [R1+0xfd0], R12 ;  /* 0x000fd00c01007387 */ /* 0x000fe20000100800 */
[----:B-1----:R-:W-:Y:S02]  /*2a320*/  MOV R6, R12 ;  /* 0x0000000c00067202 */ /* 0x002fe40000000f00 */
[----:B------:R-:W-:-:S05]  /*2a330*/  IADD3.X R13, R13, R2, RZ, P0, !PT ;  /* 0x000000020d0d7210 */ /* 0x000fca00007fe4ff */
[----:B------:R1:W-:Y:S01]  /*2a340*/  STL [R1+0xfcc], R13 ;  /* 0x000fcc0d01007387 */ /* 0x0003e20000100800 */
[----:B------:R-:W-:-:S03]  /*2a350*/  IMAD.X R11, R11, 0x1, R2, P2 ;  /* 0x000000010b0b7824 */ /* 0x000fc600010e0602 */
[----:B------:R-:W-:Y:S04]  /*2a360*/  STL [R1+0xfd8], R10 ;  /* 0x000fd80a01007387 */ /* 0x000fe80000100800 */
[----:B------:R-:W4:Y:S01]  /*2a370*/  LDL.LU R18, [R1+0x10b4] ;  /* 0x0010b40001127983 */ /* 0x000f220000300800 */
[----:B------:R-:W-:-:S03]  /*2a380*/  IMAD.MOV.U32 R7, RZ, RZ, R13 ;  /* 0x000000ffff077224 */ /* 0x000fc600078e000d */
[----:B------:R1:W-:Y:S04]  /*2a390*/  STL [R1+0xfd4], R11 ;  /* 0x000fd40b01007387 */ /* 0x0003e80000100800 */
[----:B-1----:R-:W4:Y:S04]  /*2a3a0*/  LDL.LU R13, [R1+0x10bc] ;  /* 0x0010bc00010d7983 */ /* 0x002f280000300800 */
[----:B------:R-:W4:Y:S04]  /*2a3b0*/  LDL.LU R16, [R1+0x10c4] ;  /* 0x0010c40001107983 */ /* 0x000f280000300800 */
[----:B------:R-:W4:Y:S04]  /*2a3c0*/  LDL.LU R15, [R1+0x10c8] ;  /* 0x0010c800010f7983 */ /* 0x000f280000300800 */
[----:B------:R1:W-:Y:S04]  /*2a3d0*/  LDGSTS.E [R4+0xdd00], desc[UR18][R6.64], P1 ;  /* 0x0dd0000006047fae */ /* 0x0003e80008921852 */
[----:B------:R-:W4:Y:S01]  /*2a3e0*/  LDL.LU R14, [R1+0x10cc] ;  /* 0x0010cc00010e7983 */ /* 0x000f220000300800 */
[----:B-1----:R-:W-:-:S03]  /*2a3f0*/  IMAD.MOV.U32 R7, RZ, RZ, R11 ;  /* 0x000000ffff077224 */ /* 0x002fc600078e000b */
[----:B------:R-:W4:Y:S01]  /*2a400*/  LDL.LU R11, [R1+0x10d0] ;  /* 0x0010d000010b7983 */ /* 0x000f220000300800 */
[----:B------:R-:W-:Y:S01]  /*2a410*/  MOV R6, R10 ;  /* 0x0000000a00067202 */ /* 0x000fe20000000f00 */
[----:B------:R-:W-:-:S04]  /*2a420*/  UISETP.GT.AND UP1, UPT, UR11, 0x1f, UPT ;  /* 0x0000001f0b00788c */ /* 0x000fc8000bf24270 */
[----:B------:R-:W-:Y:S01]  /*2a430*/  USEL UR10, URZ, 0x4, !UP1 ;  /* 0x000000043f0a7887 */ /* 0x000fe2000c800000 */
[----:B------:R1:W-:Y:S03]  /*2a440*/  LDGSTS.E [R4+0xde00], desc[UR18][R6.64], P1 ;  /* 0x0de0000006047fae */ /* 0x0003e60008921852 */
[----:B------:R-:W-:Y:S01]  /*2a450*/  USEL UR10, UR10, URZ, !UP0 ;  /* 0x0000003f0a0a7287 */ /* 0x000fe2000c000000 */
[----:B---3--:R-:W-:-:S04]  /*2a460*/  IADD3 R8, P0, R8, R0, RZ ;  /* 0x0000000008087210 */ /* 0x008fc80007f1e0ff */
[----:B--2---:R-:W-:Y:S01]  /*2a470*/  IADD3.X R9, R9, R2, RZ, P0, !PT ;  /* 0x0000000209097210 */ /* 0x004fe200007fe4ff */
[----:B-1----:R-:W-:-:S03]  /*2a480*/  IMAD.MOV.U32 R6, RZ, RZ, R8 ;  /* 0x000000ffff067224 */ /* 0x002fc600078e0008 */
[----:B------:R-:W-:Y:S01]  /*2a490*/  MOV R7, R9 ;  /* 0x0000000900077202 */ /* 0x000fe20000000f00 */
[----:B------:R-:W-:Y:S01]  /*2a4a0*/  STL [R1+0xfe0], R8 ;  /* 0x000fe00801007387 */ /* 0x000fe20000100800 */
[----:B------:R-:W-:-:S03]  /*2a4b0*/  ISETP.NE.U32.AND P0, PT, RZ, UR10, PT ;  /* 0x0000000aff007c0c */ /* 0x000fc6000bf05070 */
[----:B------:R1:W-:Y:S04]  /*2a4c0*/  LDGSTS.E [R4+0xdf00], desc[UR18][R6.64], P1 ;  /* 0x0df0000006047fae */ /* 0x0003e80008921852 */
[----:B------:R2:W-:Y:S04]  /*2a4d0*/  STL [R1+0xfdc], R9 ;  /* 0x000fdc0901007387 */ /* 0x0005e80000100800 */
[----:B------:R-:W3:Y:S01]  /*2a4e0*/  LDL.LU R12, [R1+0x10d4] ;  /* 0x0010d400010c7983 */ /* 0x000ee20000300800 */
[----:B------:R-:W-:-:S03]  /*2a4f0*/  IADD3 R21, P1, R21, R0, RZ ;  /* 0x0000000015157210 */ /* 0x000fc60007f3e0ff */
[----:B------:R-:W3:Y:S02]  /*2a500*/  LDL.LU R10, [R1+0x10d8] ;  /* 0x0010d800010a7983 */ /* 0x000ee40000300800 */
[----:B------:R-:W-:Y:S02]  /*2a510*/  IMAD.X R22, R22, 0x1, R2, P1 ;  /* 0x0000000116167824 */ /* 0x000fe400008e0602 */
[----:B--2---:R-:W2:Y:S01]  /*2a520*/  LDL.LU R9, [R1+0x10dc] ;  /* 0x0010dc0001097983 */ /* 0x004ea20000300800 */
[----:B-1----:R-:W-:Y:S02]  /*2a530*/  IMAD.MOV.U32 R6, RZ, RZ, R21 ;  /* 0x000000ffff067224 */ /* 0x002fe400078e0015 */
[----:B------:R-:W-:Y:S01]  /*2a540*/  MOV R7, R22 ;  /* 0x0000001600077202 */ /* 0x000fe20000000f00 */
[----:B------:R-:W2:Y:S01]  /*2a550*/  LDL.LU R8, [R1+0x10e0] ;  /* 0x0010e00001087983 */ /* 0x000ea20000300800 */
[----:B------:R-:W-:-:S03]  /*2a560*/  IADD3 R19, P2, R19, R0, RZ ;  /* 0x0000000013137210 */ /* 0x000fc60007f5e0ff */
[----:B------:R1:W-:Y:S01]  /*2a570*/  LDGSTS.E [R4+0xf800], desc[UR18][R6.64], P0 ;  /* 0x0f80000006047fae */ /* 0x0003e20008121852 */
[----:B------:R-:W-:Y:S02]  /*2a580*/  IADD3.X R20, R20, R2, RZ, P2, !PT ;  /* 0x0000000214147210 */ /* 0x000fe400017fe4ff */
[----:B------:R-:W-:Y:S01]  /*2a590*/  IADD3 R17, P1, R17, R0, RZ ;  /* 0x0000000011117210 */ /* 0x000fe20007f3e0ff */
[----:B-1----:R-:W-:Y:S01]  /*2a5a0*/  IMAD.MOV.U32 R6, RZ, RZ, R19 ;  /* 0x000000ffff067224 */ /* 0x002fe200078e0013 */
[----:B------:R-:W-:-:S05]  /*2a5b0*/  MOV R7, R20 ;  /* 0x0000001400077202 */ /* 0x000fca0000000f00 */
[----:B------:R1:W-:Y:S01]  /*2a5c0*/  LDGSTS.E [R4+0xf900], desc[UR18][R6.64], P0 ;  /* 0x0f90000006047fae */ /* 0x0003e20008121852 */
[----:B------:R-:W-:-:S03]  /*2a5d0*/  IADD3 R5, P2, R5, R0, RZ ;  /* 0x0000000005057210 */ /* 0x000fc60007f5e0ff */
[----:B------:R-:W-:Y:S01]  /*2a5e0*/  STL [R1+0x10a8], R21 ;  /* 0x0010a81501007387 */ /* 0x000fe20000100800 */
[----:B-1----:R-:W-:-:S03]  /*2a5f0*/  IMAD.MOV.U32 R6, RZ, RZ, R17 ;  /* 0x000000ffff067224 */ /* 0x002fc600078e0011 */
[----:B------:R-:W-:Y:S04]  /*2a600*/  STL [R1+0x10a4], R22 ;  /* 0x0010a41601007387 */ /* 0x000fe80000100800 */
[----:B------:R-:W-:Y:S04]  /*2a610*/  STL [R1+0x10b0], R19 ;  /* 0x0010b01301007387 */ /* 0x000fe80000100800 */
[----:B------:R-:W-:Y:S04]  /*2a620*/  STL [R1+0x10ac], R20 ;  /* 0x0010ac1401007387 */ /* 0x000fe80000100800 */
[----:B------:R-:W-:Y:S01]  /*2a630*/  STL [R1+0x10b8], R17 ;  /* 0x0010b81101007387 */ /* 0x000fe20000100800 */
[----:B----4-:R-:W-:-:S05]  /*2a640*/  IMAD.X R18, R18, 0x1, R2, P1 ;  /* 0x0000000112127824 */ /* 0x010fca00008e0602 */
[----:B------:R-:W-:Y:S02]  /*2a650*/  MOV R7, R18 ;  /* 0x0000001200077202 */ /* 0x000fe40000000f00 */
[----:B------:R-:W-:-:S03]  /*2a660*/  IADD3.X R13, R13, R2, RZ, P2, !PT ;  /* 0x000000020d0d7210 */ /* 0x000fc600017fe4ff */
[----:B------:R1:W-:Y:S01]  /*2a670*/  LDGSTS.E [R4+0xfa00], desc[UR18][R6.64], P0 ;  /* 0x0fa0000006047fae */ /* 0x0003e20008121852 */
[----:B------:R-:W-:-:S03]  /*2a680*/  IADD3 R15, P1, R15, R0, RZ ;  /* 0x000000000f0f7210 */ /* 0x000fc60007f3e0ff */
[----:B------:R-:W-:Y:S02]  /*2a690*/  STL [R1+0x10b4], R18 ;  /* 0x0010b41201007387 */ /* 0x000fe40000100800 */
[----:B------:R-:W-:Y:S01]  /*2a6a0*/  IMAD.X R16, R16, 0x1, R2, P1 ;  /* 0x0000000110107824 */ /* 0x000fe200008e0602 */
[----:B-1----:R-:W-:Y:S01]  /*2a6b0*/  MOV R7, R13 ;  /* 0x0000000d00077202 */ /* 0x002fe20000000f00 */
[----:B------:R-:W-:Y:S01]  /*2a6c0*/  IMAD.MOV.U32 R6, RZ, RZ, R5 ;  /* 0x000000ffff067224 */ /* 0x000fe200078e0005 */
[----:B------:R-:W-:Y:S04]  /*2a6d0*/  STL [R1+0x10c0], R5 ;  /* 0x0010c00501007387 */ /* 0x000fe80000100800 */
[----:B------:R1:W-:Y:S01]  /*2a6e0*/  LDGSTS.E [R4+0xfb00], desc[UR18][R6.64], P0 ;  /* 0x0fb0000006047fae */ /* 0x0003e20008121852 */
[----:B------:R-:W-:-:S03]  /*2a6f0*/  IADD3 R11, P2, R11, R0, RZ ;  /* 0x000000000b0b7210 */ /* 0x000fc60007f5e0ff */
[----:B------:R4:W-:Y:S01]  /*2a700*/  STL [R1+0x10bc], R13 ;  /* 0x0010bc0d01007387 */ /* 0x0009e20000100800 */
[----:B------:R-:W-:Y:S01]  /*2a710*/  IADD3.X R14, R14, R2, RZ, P2, !PT ;  /* 0x000000020e0e7210 */ /* 0x000fe200017fe4ff */
[----:B-1----:R-:W-:Y:S01]  /*2a720*/  IMAD.MOV.U32 R6, RZ, RZ, R15 ;  /* 0x000000ffff067224 */ /* 0x002fe200078e000f */
[----:B------:R-:W-:Y:S01]  /*2a730*/  MOV R7, R16 ;  /* 0x0000001000077202 */ /* 0x000fe20000000f00 */
[----:B----4-:R-:W4:Y:S04]  /*2a740*/  LDL.LU R13, [R1+0x10e8] ;  /* 0x0010e800010d7983 */ /* 0x010f280000300800 */
[----:B------:R-:W-:Y:S04]  /*2a750*/  STL [R1+0x10c8], R15 ;  /* 0x0010c80f01007387 */ /* 0x000fe80000100800 */
[----:B------:R-:W-:Y:S04]  /*2a760*/  STL [R1+0x10c4], R16 ;  /* 0x0010c41001007387 */ /* 0x000fe80000100800 */
[----:B------:R1:W-:Y:S04]  /*2a770*/  STL [R1+0x10d0], R11 ;  /* 0x0010d00b01007387 */ /* 0x0003e80000100800 */
[----:B------:R1:W-:Y:S04]  /*2a780*/  LDGSTS.E [R4+0xfc00], desc[UR18][R6.64], P0 ;  /* 0x0fc0000006047fae */ /* 0x0003e80008121852 */
[----:B------:R2:W-:Y:S04]  /*2a790*/  STL [R1+0x10cc], R14 ;  /* 0x0010cc0e01007387 */ /* 0x0005e80000100800 */
[----:B------:R-:W4:Y:S01]  /*2a7a0*/  LDL.LU R21, [R1+0x1108] ;  /* 0x0011080001157983 */ /* 0x000f220000300800 */
[----:B-1----:R-:W-:-:S03]  /*2a7b0*/  IMAD.MOV.U32 R6, RZ, RZ, R11 ;  /* 0x000000ffff067224 */ /* 0x002fc600078e000b */
[----:B------:R-:W4:Y:S01]  /*2a7c0*/  LDL R11, [R1+0x5b0] ;  /* 0x0005b000010b7983 */ /* 0x000f220000100800 */
[----:B------:R-:W1:Y:S01]  /*2a7d0*/  S2R R5, SR_TID.X ;  /* 0x0000000000057919 */ /* 0x000e620000002100 */
[----:B------:R-:W-:-:S05]  /*2a7e0*/  MOV R7, R14 ;  /* 0x0000000e00077202 */ /* 0x000fca0000000f00 */
[----:B------:R2:W-:Y:S01]  /*2a7f0*/  LDGSTS.E [R4+0xfd00], desc[UR18][R6.64], P0 ;  /* 0x0fd0000006047fae */ /* 0x0005e20008121852 */
[----:B---3--:R-:W-:-:S05]  /*2a800*/  IADD3 R10, P1, R10, R0, RZ ;  /* 0x000000000a0a7210 */ /* 0x008fca0007f3e0ff */
[----:B------:R-:W-:Y:S01]  /*2a810*/  IMAD.X R12, R12, 0x1, R2, P1 ;  /* 0x000000010c0c7824 */ /* 0x000fe200008e0602 */
[----:B--2---:R-:W-:Y:S01]  /*2a820*/  IADD3 R8, P2, R8, R0, RZ ;  /* 0x0000000008087210 */ /* 0x004fe20007f5e0ff */
[----:B------:R-:W-:-:S03]  /*2a830*/  IMAD.MOV.U32 R6, RZ, RZ, R10 ;  /* 0x000000ffff067224 */ /* 0x000fc600078e000a */
[----:B------:R-:W-:Y:S01]  /*2a840*/  MOV R7, R12 ;  /* 0x0000000c00077202 */ /* 0x000fe20000000f00 */
[----:B------:R-:W-:Y:S01]  /*2a850*/  STL [R1+0x10d8], R10 ;  /* 0x0010d80a01007387 */ /* 0x000fe20000100800 */
[----:B------:R-:W-:-:S03]  /*2a860*/  IADD3.X R9, R9, R2, RZ, P2, !PT ;  /* 0x0000000209097210 */ /* 0x000fc600017fe4ff */
[----:B------:R-:W-:Y:S04]  /*2a870*/  STL [R1+0x10d4], R12 ;  /* 0x0010d40c01007387 */ /* 0x000fe80000100800 */
[----:B------:R-:W-:Y:S04]  /*2a880*/  STL [R1+0x10e0], R8 ;  /* 0x0010e00801007387 */ /* 0x000fe80000100800 */
[----:B------:R-:W2:Y:S04]  /*2a890*/  LDL.LU R17, [R1+0x10e4] ;  /* 0x0010e40001117983 */ /* 0x000ea80000300800 */
[----:B------:R3:W-:Y:S04]  /*2a8a0*/  STL [R1+0x10dc], R9 ;  /* 0x0010dc0901007387 */ /* 0x0007e80000100800 */
[----:B------:R1:W-:Y:S04]  /*2a8b0*/  LDGSTS.E [R4+0xfe00], desc[UR18][R6.64], P0 ;  /* 0x0fe0000006047fae */ /* 0x0003e80008121852 */
[----:B------:R-:W2:Y:S01]  /*2a8c0*/  LDL.LU R22, [R1+0x1104] ;  /* 0x0011040001167983 */ /* 0x000ea20000300800 */
[----:B------:R-:W-:-:S03]  /*2a8d0*/  UIMAD UR10, UR4, -0x20, UR7 ;  /* 0xffffffe0040a78a4 */ /* 0x000fc6000f8e0207 */
[----:B------:R-:W2:Y:S01]  /*2a8e0*/  LDL.LU R20, [R1+0x1124] ;  /* 0x0011240001147983 */ /* 0x000ea20000300800 */
[----:B-1----:R-:W-:Y:S01]  /*2a8f0*/  IMAD.MOV.U32 R6, RZ, RZ, R8 ;  /* 0x000000ffff067224 */ /* 0x002fe200078e0008 */
[----:B------:R-:W-:Y:S02]  /*2a900*/  MOV R7, R9 ;  /* 0x0000000900077202 */ /* 0x000fe40000000f00 */
[----:B------:R-:W2:Y:S04]  /*2a910*/  LDL.LU R14, [R1+0x1128] ;  /* 0x00112800010e7983 */ /* 0x000ea80000300800 */
[----:B------:R1:W-:Y:S01]  /*2a920*/  LDGSTS.E [R4+0xff00], desc[UR18][R6.64], P0 ;  /* 0x0ff0000006047fae */ /* 0x0003e20008121852 */
[----:B------:R-:W-:-:S03]  /*2a930*/  PLOP3.LUT P1, PT, PT, PT, UP0, 0x40, 0x0 ;  /* 0x000000000000781c */ /* 0x000fc60003f2e808 */
[----:B------:R-:W2:Y:S04]  /*2a940*/  LDL.LU R15, [R1+0x1144] ;  /* 0x00114400010f7983 */ /* 0x000ea80000300800 */
[----:B---3--:R-:W3:Y:S01]  /*2a950*/  LDL.LU R9, [R1+0x1148] ;  /* 0x0011480001097983 */ /* 0x008ee20000300800 */
[----:B-1----:R-:W-:-:S03]  /*2a960*/  LOP3.LUT R4, R5, 0x1f, RZ, 0xc0, !PT ;  /* 0x0000001f05047812 */ /* 0x002fc600078ec0ff */
[----:B------:R-:W3:Y:S01]  /*2a970*/  LDL.LU R18, [R1+0x1168] ;  /* 0x0011680001127983 */ /* 0x000ee20000300800 */
[----:B------:R-:W-:-:S03]  /*2a980*/  ISETP.GE.AND P0, PT, R4, UR10, PT ;  /* 0x0000000a04007c0c */ /* 0x000fc6000bf06270 */
[----:B------:R-:W3:Y:S01]  /*2a990*/  LDL.LU R8, [R1+0x1188] ;  /* 0x0011880001087983 */ /* 0x000ee20000300800 */
[----:B------:R-:W-:-:S03]  /*2a9a0*/  SEL R4, RZ, 0x4, P0 ;  /* 0x00000004ff047807 */ /* 0x000fc60000000000 */
[----:B------:R-:W0:Y:S01]  /*2a9b0*/  LDGDEPBAR ;  /* 0x00000000000079af */ /* 0x000e220000000000 */
[----:B------:R-:W-:Y:S02]  /*2a9c0*/  SEL R4, R4, RZ, P1 ;  /* 0x000000ff04047207 */ /* 0x000fe40000800000 */
[----:B----4-:R-:W-:-:S05]  /*2a9d0*/  IADD3 R13, P1, R13, R11, RZ ;  /* 0x0000000b0d0d7210 */ /* 0x010fca0007f3e0ff */
[----:B------:R-:W-:Y:S04]  /*2a9e0*/  STL [R1+0x10e8], R13 ;  /* 0x0010e80d01007387 */ /* 0x000fe80000100800 */
[----:B------:R-:W4:Y:S04]  /*2a9f0*/  LDL.LU R19, [R1+0x1164] ;  /* 0x0011640001137983 */ /* 0x000f280000300800 */
[----:B------:R-:W4:Y:S01]  /*2aa00*/  LDL.LU R10, [R1+0x1184] ;  /* 0x00118400010a7983 */ /* 0x000f220000300800 */
[----:B------:R-:W-:Y:S02]  /*2aa10*/  LOP3.LUT R24, R217, 0x1f, RZ, 0xc0, !PT ;  /* 0x0000001fd9187812 */ /* 0x000fe400078ec0ff */
[----:B------:R-:W-:-:S02]  /*2aa20*/  SHF.R.S32.HI R25, RZ, 0x5, R217 ;  /* 0x00000005ff197819 */ /* 0x000fc400000114d9 */
[----:B------:R-:W-:Y:S01]  /*2aa30*/  IADD3 R21, P2, R21, R11, RZ ;  /* 0x0000000b15157210 */ /* 0x000fe20007f5e0ff */
[----:B------:R-:W-:Y:S01]  /*2aa40*/  IMAD.SHL.U32 R24, R24, 0x4, RZ ;  /* 0x0000000418187824 */ /* 0x000fe200078e00ff */
[----:B------:R-:W-:Y:S01]  /*2aa50*/  ISETP.NE.U32.AND P0, PT, R4, RZ, PT ;  /* 0x000000ff0400720c */ /* 0x000fe20003f05070 */
[----:B------:R-:W-:Y:S01]  /*2aa60*/  ULEA UR10, UR9, UR6, 0xd ;  /* 0x00000006090a7291 */ /* 0x000fe2000f8e683f */
[----:B------:R-:W-:Y:S01]  /*2aa70*/  SGXT R25, R25, 0x1 ;  /* 0x000000011919781a */ /* 0x000fe20000000200 */
[----:B------:R-:W4:Y:S03]  /*2aa80*/  LDL.LU R16, [R1+0x11a8] ;  /* 0x0011a80001107983 */ /* 0x000f260000300800 */
[----:B------:R-:W-:Y:S01]  /*2aa90*/  LOP3.LUT R24, R24, 0x90, R25, 0x78, !PT ;  /* 0x0000009018187812 */ /* 0x000fe200078e7819 */
[----:B------:R-:W4:Y:S01]  /*2aaa0*/  LDL.LU R12, [R1+0x11c8] ;  /* 0x0011c800010c7983 */ /* 0x000f220000300800 */
[----:B------:R-:W-:-:S02]  /*2aab0*/  IMAD.MOV.U32 R6, RZ, RZ, R13 ;  /* 0x000000ffff067224 */ /* 0x000fc400078e000d */
[----:B------:R-:W-:Y:S01]  /*2aac0*/  IADD3 R4, R24, UR10, RZ ;  /* 0x0000000a18047c10 */ /* 0x000fe2000fffe0ff */
[----:B------:R-:W-:Y:S01]  /*2aad0*/  STL [R1+0x1108], R21 ;  /* 0x0011081501007387 */ /* 0x000fe20000100800 */
[----:B--2---:R-:W-:-:S04]  /*2aae0*/  IADD3.X R17, R17, R252, RZ, P1, !PT ;  /* 0x000000fc11117210 */ /* 0x004fc80000ffe4ff */
[----:B------:R-:W-:Y:S01]  /*2aaf0*/  MOV R7, R17 ;  /* 0x0000001100077202 */ /* 0x000fe20000000f00 */
[----:B------:R1:W-:Y:S04]  /*2ab00*/  STL [R1+0x10e4], R17 ;  /* 0x0010e41101007387 */ /* 0x0003e80000100800 */
[----:B------:R2:W-:Y:S01]  /*2ab10*/  LDGSTS.E [R4+0x20000], desc[UR18][R6.64], P0 ;  /* 0x2000000006047fae */ /* 0x0005e20008121852 */
[----:B------:R-:W-:-:S05]  /*2ab20*/  IMAD.X R22, R22, 0x1, R252, P2 ;  /* 0x0000000116167824 */ /* 0x000fca00010e06fc */
[----:B------:R-:W-:Y:S04]  /*2ab30*/  STL [R1+0x1104], R22 ;  /* 0x0011041601007387 */ /* 0x000fe80000100800 */
[----:B-1----:R-:W4:Y:S01]  /*2ab40*/  LDL.LU R17, [R1+0x11a4] ;  /* 0x0011a40001117983 */ /* 0x002f220000300800 */
[----:B------:R-:W-:Y:S01]  /*2ab50*/  IADD3 R14, P1, R14, R11, RZ ;  /* 0x0000000b0e0e7210 */ /* 0x000fe20007f3e0ff */
[----:B--2---:R-:W-:Y:S01]  /*2ab60*/  IMAD.MOV.U32 R6, RZ, RZ, R21 ;  /* 0x000000ffff067224 */ /* 0x004fe200078e0015 */
[----:B------:R-:W-:Y:S01]  /*2ab70*/  MOV R7, R22 ;  /* 0x0000001600077202 */ /* 0x000fe20000000f00 */
[----:B------:R-:W2:Y:S02]  /*2ab80*/  LDL.LU R13, [R1+0x11c4] ;  /* 0x0011c400010d7983 */ /* 0x000ea40000300800 */
[----:B------:R-:W-:-:S02]  /*2ab90*/  IMAD.X R20, R20, 0x1, R252, P1 ;  /* 0x0000000114147824 */ /* 0x000fc400008e06fc */
[----:B------:R1:W-:Y:S01]  /*2aba0*/  LDGSTS.E [R4+0x20400], desc[UR18][R6.64], P0 ;  /* 0x2040000006047fae */ /* 0x0003e20008121852 */
[----:B---3--:R-:W-:-:S03]  /*2abb0*/  IADD3 R9, P2, R9, R11, RZ ;  /* 0x0000000b09097210 */ /* 0x008fc60007f5e0ff */
[----:B------:R3:W-:Y:S01]  /*2abc0*/  STL [R1+0x1128], R14 ;  /* 0x0011280e01007387 */ /* 0x0007e20000100800 */
[----:B------:R-:W-:-:S03]  /*2abd0*/  IADD3.X R15, R15, R252, RZ, P2, !PT ;  /* 0x000000fc0f0f7210 */ /* 0x000fc600017fe4ff */
[----:B------:R-:W-:Y:S01]  /*2abe0*/  STL [R1+0x1124], R20 ;  /* 0x0011241401007387 */ /* 0x000fe20000100800 */
[----:B-1----:R-:W-:Y:S01]  /*2abf0*/  IMAD.MOV.U32 R6, RZ, RZ, R14 ;  /* 0x000000ffff067224 */ /* 0x002fe200078e000e */
[----:B------:R-:W-:Y:S02]  /*2ac00*/  MOV R7, R20 ;  /* 0x0000001400077202 */ /* 0x000fe40000000f00 */
[----:B------:R-:W-:Y:S01]  /*2ac10*/  STL [R1+0x1148], R9 ;  /* 0x0011480901007387 */ /* 0x000fe20000100800 */
[----:B------:R-:W-:-:S03]  /*2ac20*/  IADD3 R18, P1, R18, R11, RZ ;  /* 0x0000000b12127210 */ /* 0x000fc60007f3e0ff */
[----:B---3--:R-:W3:Y:S01]  /*2ac30*/  LDL.LU R14, [R1+0x10f0] ;  /* 0x0010f000010e7983 */ /* 0x008ee20000300800 */
[----:B------:R-:W-:-:S03]  /*2ac40*/  IADD3 R8, P2, R8, R11, RZ ;  /* 0x0000000b08087210 */ /* 0x000fc60007f5e0ff */
[----:B------:R1:W-:Y:S04]  /*2ac50*/  STL [R1+0x1144], R15 ;  /* 0x0011440f01007387 */ /* 0x0003e80000100800 */
[----:B------:R1:W-:Y:S04]  /*2ac60*/  LDGSTS.E [R4+0x20800], desc[UR18][R6.64], P0 ;  /* 0x2080000006047fae */ /* 0x0003e80008121852 */
[----:B------:R-:W3:Y:S01]  /*2ac70*/  LDL.LU R5, [R1+0x1110] ;  /* 0x0011100001057983 */ /* 0x000ee20000300800 */
[----:B-1----:R-:W-:-:S03]  /*2ac80*/  MOV R7, R15 ;  /* 0x0000000f00077202 */ /* 0x002fc60000000f00 */
[----:B------:R-:W3:Y:S01]  /*2ac90*/  LDL.LU R15, [R1+0x10ec] ;  /* 0x0010ec00010f7983 */ /* 0x000ee20000300800 */
[----:B------:R-:W-:-:S03]  /*2aca0*/  IMAD.MOV.U32 R6, RZ, RZ, R9 ;  /* 0x000000ffff067224 */ /* 0x000fc600078e0009 */
[----:B------:R-:W3:Y:S04]  /*2acb0*/  LDL.LU R9, [R1+0x110c] ;  /* 0x00110c0001097983 */ /* 0x000ee80000300800 */
[----:B------:R-:W-:Y:S04]  /*2acc0*/  STL [R1+0x1168], R18 ;  /* 0x0011681201007387 */ /* 0x000fe80000100800 */
[----:B------:R1:W-:Y:S02]  /*2acd0*/  LDGSTS.E [R4+0x20c00], desc[UR18][R6.64], P0 ;  /* 0x20c0000006047fae */ /* 0x0003e40008121852 */
[----:B-1----:R-:W-:-:S02]  /*2ace0*/  IMAD.MOV.U32 R6, RZ, RZ, R18 ;  /* 0x000000ffff067224 */ /* 0x002fc400078e0012 */
[----:B----4-:R-:W-:Y:S01]  /*2acf0*/  IMAD.X R19, R19, 0x1, R252, P1 ;  /* 0x0000000113137824 */ /* 0x010fe200008e06fc */
[----:B------:R-:W-:-:S04]  /*2ad00*/  IADD3.X R10, R10, R252, RZ, P2, !PT ;  /* 0x000000fc0a0a7210 */ /* 0x000fc800017fe4ff */
[----:B------:R-:W-:Y:S01]  /*2ad10*/  STL [R1+0x1164], R19 ;  /* 0x0011641301007387 */ /* 0x000fe20000100800 */
[----:B------:R-:W-:-:S03]  /*2ad20*/  MOV R7, R19 ;  /* 0x0000001300077202 */ /* 0x000fc60000000f00 */
[----:B------:R-:W-:Y:S04]  /*2ad30*/  STL [R1+0x1188], R8 ;  /* 0x0011880801007387 */ /* 0x000fe80000100800 */
[----:B------:R1:W-:Y:S04]  /*2ad40*/  STL [R1+0x1184], R10 ;  /* 0x0011840a01007387 */ /* 0x0003e80000100800 */
[----:B------:R-:W4:Y:S04]  /*2ad50*/  LDL.LU R21, [R1+0x112c] ;  /* 0x00112c0001157983 */ /* 0x000f280000300800 */
[----:B------:R-:W4:Y:S04]  /*2ad60*/  LDL.LU R20, [R1+0x1130] ;  /* 0x0011300001147983 */ /* 0x000f280000300800 */
[----:B------:R1:W-:Y:S02]  /*2ad70*/  LDGSTS.E [R4+0x21000], desc[UR18][R6.64], P0 ;  /* 0x2100000006047fae */ /* 0x0003e40008121852 */
[----:B-1----:R-:W-:Y:S01]  /*2ad80*/  MOV R7, R10 ;  /* 0x0000000a00077202 */ /* 0x002fe20000000f00 */
[----:B------:R-:W-:Y:S01]  /*2ad90*/  IMAD.MOV.U32 R6, RZ, RZ, R8 ;  /* 0x000000ffff067224 */ /* 0x000fe200078e0008 */
[----:B------:R-:W4:Y:S04]  /*2ada0*/  LDL.LU R10, [R1+0x114c] ;  /* 0x00114c00010a7983 */ /* 0x000f280000300800 */
[----:B------:R-:W4:Y:S01]  /*2adb0*/  LDL.LU R8, [R1+0x1150] ;  /* 0x0011500001087983 */ /* 0x000f220000300800 */
[----:B------:R-:W-:-:S02]  /*2adc0*/  IADD3 R16, P1, R16, R11, RZ ;  /* 0x0000000b10107210 */ /* 0x000fc40007f3e0ff */
[----:B------:R-:W-:Y:S01]  /*2add0*/  IADD3 R12, P2, R12, R11, RZ ;  /* 0x0000000b0c0c7210 */ /* 0x000fe20007f5e0ff */
[----:B------:R1:W-:Y:S04]  /*2ade0*/  LDGSTS.E [R4+0x21400], desc[UR18][R6.64], P0 ;  /* 0x2140000006047fae */ /* 0x0003e80008121852 */
[----:B------:R2:W-:Y:S01]  /*2adf0*/  STL [R1+0x11a8], R16 ;  /* 0x0011a81001007387 */ /* 0x0005e20000100800 */
[----:B------:R-:W-:Y:S02]  /*2ae00*/  IMAD.X R17, R17, 0x1, R252, P1 ;  /* 0x0000000111117824 */ /* 0x000fe400008e06fc */
[----:B-1----:R-:W-:Y:S01]  /*2ae10*/  IMAD.MOV.U32 R6, RZ, RZ, R16 ;  /* 0x000000ffff067224 */ /* 0x002fe200078e0010 */
[----:B--2---:R-:W-:Y:S02]  /*2ae20*/  IADD3.X R13, R13, R252, RZ, P2, !PT ;  /* 0x000000fc0d0d7210 */ /* 0x004fe400017fe4ff */
[----:B------:R1:W-:Y:S01]  /*2ae30*/  STL [R1+0x11a4], R17 ;  /* 0x0011a41101007387 */ /* 0x0003e20000100800 */
[----:B------:R-:W-:-:S03]  /*2ae40*/  MOV R7, R17 ;  /* 0x0000001100077202 */ /* 0x000fc60000000f00 */
[----:B------:R2:W-:Y:S04]  /*2ae50*/  STL [R1+0x11c8], R12 ;  /* 0x0011c80c01007387 */ /* 0x0005e80000100800 */
[----:B------:R-:W4:Y:S04]  /*2ae60*/  LDL.LU R16, [R1+0x1170] ;  /* 0x0011700001107983 */ /* 0x000f280000300800 */
[----:B------:R2:W-:Y:S04]  /*2ae70*/  STL [R1+0x11c4], R13 ;  /* 0x0011c40d01007387 */ /* 0x0005e80000100800 */
[----:B-1----:R-:W4:Y:S04]  /*2ae80*/  LDL.LU R17, [R1+0x1190] ;  /* 0x0011900001117983 */ /* 0x002f280000300800 */
[----:B------:R-:W4:Y:S01]  /*2ae90*/  LDL.LU R18, [R1+0x116c] ;  /* 0x00116c0001127983 */ /* 0x000f220000300800 */
[----:B---3--:R-:W-:-:S03]  /*2aea0*/  IADD3 R14, P1, R14, R11, RZ ;  /* 0x0000000b0e0e7210 */ /* 0x008fc60007f3e0ff */
[----:B------:R1:W-:Y:S04]  /*2aeb0*/  LDGSTS.E [R4+0x21800], desc[UR18][R6.64], P0 ;  /* 0x2180000006047fae */ /* 0x0003e80008121852 */
[----:B------:R-:W3:Y:S01]  /*2aec0*/  LDL.LU R19, [R1+0x118c] ;  /* 0x00118c0001137983 */ /* 0x000ee20000300800 */
[----:B------:R-:W-:Y:S01]  /*2aed0*/  IADD3 R5, P2, R5, R11, RZ ;  /* 0x0000000b05057210 */ /* 0x000fe20007f5e0ff */
[----:B-1----:R-:W-:Y:S01]  /*2aee0*/  IMAD.MOV.U32 R6, RZ, RZ, R12 ;  /* 0x000000ffff067224 */ /* 0x002fe200078e000c */
[----:B------:R-:W-:Y:S01]  /*2aef0*/  MOV R7, R13 ;  /* 0x0000000d00077202 */ /* 0x000fe20000000f00 */
[----:B--2---:R-:W2:Y:S04]  /*2af00*/  LDL.LU R12, [R1+0x11b0] ;  /* 0x0011b000010c7983 */ /* 0x004ea80000300800 */
[----:B------:R-:W2:Y:S01]  /*2af10*/  LDL.LU R13, [R1+0x11d0] ;  /* 0x0011d000010d7983 */ /* 0x000ea20000300800 */
[----:B------:R-:W-:-:S03]  /*2af20*/  IMAD.X R15, R15, 0x1, R252, P1 ;  /* 0x000000010f0f7824 */ /* 0x000fc600008e06fc */
[----:B------:R1:W-:Y:S04]  /*2af30*/  LDGSTS.E [R4+0x21c00], desc[UR18][R6.64], P0 ;  /* 0x21c0000006047fae */ /* 0x0003e80008121852 */
[----:B------:R1:W-:Y:S04]  /*2af40*/  STL [R1+0x10f0], R14 ;  /* 0x0010f00e01007387 */ /* 0x0003e80000100800 */
[----:B------:R-:W-:Y:S01]  /*2af50*/  STL [R1+0x1110], R5 ;  /* 0x0011100501007387 */ /* 0x000fe20000100800 */
[----:B-1----:R-:W-:-:S03]  /*2af60*/  LOP3.LUT R4, R24, 0x20, RZ, 0x3c, !PT ;  /* 0x0000002018047812 */ /* 0x002fc600078e3cff */
[----:B------:R1:W-:Y:S01]  /*2af70*/  STL [R1+0x10ec], R15 ;  /* 0x0010ec0f01007387 */ /* 0x0003e20000100800 */
[----:B------:R-:W-:Y:S01]  /*2af80*/  MOV R6, R14 ;  /* 0x0000000e00067202 */ /* 0x000fe20000000f00 */
[----:B------:R-:W-:Y:S02]  /*2af90*/  IMAD.MOV.U32 R7, RZ, RZ, R15 ;  /* 0x000000ffff077224 */ /* 0x000fe400078e000f */
[----:B------:R-:W2:Y:S01]  /*2afa0*/  LDL.LU R14, [R1+0x11ac] ;  /* 0x0011ac00010e7983 */ /* 0x000ea20000300800 */
[----:B------:R-:W-:Y:S01]  /*2afb0*/  IADD3 R4, R4, UR10, RZ ;  /* 0x0000000a04047c10 */ /* 0x000fe2000fffe0ff */
[----:B------:R-:W-:Y:S02]  /*2afc0*/  IMAD.X R9, R9, 0x1, R252, P2 ;  /* 0x0000000109097824 */ /* 0x000fe400010e06fc */
[----:B-1----:R-:W2:Y:S04]  /*2afd0*/  LDL.LU R15, [R1+0x11cc] ;  /* 0x0011cc00010f7983 */ /* 0x002ea80000300800 */
[----:B------:R1:W-:Y:S04]  /*2afe0*/  LDGSTS.E [R4+0x20100], desc[UR18][R6.64], P0 ;  /* 0x2010000006047fae */ /* 0x0003e80008121852 */
[----:B------:R1:W-:Y:S02]  /*2aff0*/  STL [R1+0x110c], R9 ;  /* 0x00110c0901007387 */ /* 0x0003e40000100800 */
[----:B-1----:R-:W-:Y:S01]  /*2b000*/  MOV R6, R5 ;  /* 0x0000000500067202 */ /* 0x002fe20000000f00 */
[----:B------:R-:W-:-:S02]  /*2b010*/  IMAD.MOV.U32 R7, RZ, RZ, R9 ;  /* 0x000000ffff077224 */ /* 0x000fc400078e0009 */
[----:B------:R-:W2:Y:S04]  /*2b020*/  LDL.LU R9, [R1+0x10f8] ;  /* 0x0010f80001097983 */ /* 0x000ea80000300800 */
[----:B------:R1:W-:Y:S04]  /*2b030*/  LDGSTS.E [R4+0x20500], desc[UR18][R6.64], P0 ;  /* 0x2050000006047fae */ /* 0x0003e80008121852 */
[----:B------:R-:W2:Y:S01]  /*2b040*/  LDL.LU R5, [R1+0x1118] ;  /* 0x0011180001057983 */ /* 0x000ea20000300800 */
[----:B----4-:R-:W-:-:S04]  /*2b050*/  IADD3 R20, P1, R20, R11, RZ ;  /* 0x0000000b14147210 */ /* 0x010fc80007f3e0ff */
[----:B------:R-:W-:Y:S02]  /*2b060*/  IADD3.X R21, R21, R252, RZ, P1, !PT ;  /* 0x000000fc15157210 */ /* 0x000fe40000ffe4ff */
[----:B-1----:R-:W-:-:S03]  /*2b070*/  MOV R6, R20 ;  /* 0x0000001400067202 */ /* 0x002fc60000000f00 */
[----:B------:R-:W-:Y:S01]  /*2b080*/  IMAD.MOV.U32 R7, RZ, RZ, R21 ;  /* 0x000000ffff077224 */ /* 0x000fe200078e0015 */
[----:B------:R-:W-:Y:S04]  /*2b090*/  STL [R1+0x1130], R20 ;  /* 0x0011301401007387 */ /* 0x000fe80000100800 */
[----:B------:R-:W-:Y:S04]  /*2b0a0*/  STL [R1+0x112c], R21 ;  /* 0x00112c1501007387 */ /* 0x000fe80000100800 */
[----:B------:R1:W-:Y:S01]  /*2b0b0*/  LDGSTS.E [R4+0x20900], desc[UR18][R6.64], P0 ;  /* 0x2090000006047fae */ /* 0x0003e20008121852 */
[----:B------:R-:W-:-:S05]  /*2b0c0*/  IADD3 R8, P2, R8, R11, RZ ;  /* 0x0000000b08087210 */ /* 0x000fca0007f5e0ff */
[----:B------:R-:W-:Y:S01]  /*2b0d0*/  IMAD.X R10, R10, 0x1, R252, P2 ;  /* 0x000000010a0a7824 */ /* 0x000fe200010e06fc */
[----:B------:R-:W-:Y:S03]  /*2b0e0*/  STL [R1+0x1150], R8 ;  /* 0x0011500801007387 */ /* 0x000fe60000100800 */
[----:B-1----:R-:W-:Y:S01]  /*2b0f0*/  IMAD.MOV.U32 R7, RZ, RZ, R10 ;  /* 0x000000ffff077224 */ /* 0x002fe200078e000a */
[----:B------:R1:W-:Y:S01]  /*2b100*/  STL [R1+0x114c], R10 ;  /* 0x00114c0a01007387 */ /* 0x0003e20000100800 */
[----:B------:R-:W-:-:S05]  /*2b110*/  MOV R6, R8 ;  /* 0x0000000800067202 */ /* 0x000fca0000000f00 */
[----:B------:R4:W-:Y:S04]  /*2b120*/  LDGSTS.E [R4+0x20d00], desc[UR18][R6.64], P0 ;  /* 0x20d0000006047fae */ /* 0x0009e80008121852 */
[----:B-1----:R-:W2:Y:S04]  /*2b130*/  LDL.LU R10, [R1+0x10f4] ;  /* 0x0010f400010a7983 */ /* 0x002ea80000300800 */
[----:B------:R-:W2:Y:S01]  /*2b140*/  LDL.LU R8, [R1+0x1114] ;  /* 0x0011140001087983 */ /* 0x000ea20000300800 */
[-C--:B------:R-:W-:Y:S02]  /*2b150*/  IADD3 R16, P1, R16, R11.reuse, RZ ;  /* 0x0000000b10107210 */ /* 0x080fe40007f3e0ff */
[----:B------:R-:W-:-:S02]  /*2b160*/  IADD3 R17, P2, R17, R11, RZ ;  /* 0x0000000b11117210 */ /* 0x000fc40007f5e0ff */
[----:B------:R-:W-:Y:S01]  /*2b170*/  IADD3.X R18, R18, R252, RZ, P1, !PT ;  /* 0x000000fc12127210 */ /* 0x000fe20000ffe4ff */
[----:B------:R-:W-:Y:S01]  /*2b180*/  STL [R1+0x1170], R16 ;  /* 0x0011701001007387 */ /* 0x000fe20000100800 */
[----:B----4-:R-:W-:-:S03]  /*2b190*/  MOV R6, R16 ;  /* 0x0000001000067202 */ /* 0x010fc60000000f00 */
[----:B------:R1:W-:Y:S01]  /*2b1a0*/  STL [R1+0x116c], R18 ;  /* 0x00116c1201007387 */ /* 0x0003e20000100800 */
[----:B------:R-:W-:Y:S02]  /*2b1b0*/  IMAD.MOV.U32 R7, RZ, RZ, R18 ;  /* 0x000000ffff077224 */ /* 0x000fe400078e0012 */
[----:B---3--:R-:W-:Y:S01]  /*2b1c0*/  IMAD.X R19, R19, 0x1, R252, P2 ;  /* 0x0000000113137824 */ /* 0x008fe200010e06fc */
[----:B------:R-:W-:Y:S04]  /*2b1d0*/  STL [R1+0x1190], R17 ;  /* 0x0011901101007387 */ /* 0x000fe80000100800 */
[----:B------:R3:W-:Y:S04]  /*2b1e0*/  LDGSTS.E [R4+0x21100], desc[UR18][R6.64], P0 ;  /* 0x2110000006047fae */ /* 0x0007e80008121852 */
[----:B-1----:R-:W4:Y:S01]  /*2b1f0*/  LDL.LU R18, [R1+0x1138] ;  /* 0x0011380001127983 */ /* 0x002f220000300800 */
[----:B--2---:R-:W-:-:S03]  /*2b200*/  IADD3 R12, P1, R12, R11, RZ ;  /* 0x0000000b0c0c7210 */ /* 0x004fc60007f3e0ff */
[----:B------:R1:W-:Y:S01]  /*2b210*/  STL [R1+0x118c], R19 ;  /* 0x00118c1301007387 */ /* 0x0003e20000100800 */
[----:B------:R-:W-:-:S03]  /*2b220*/  IADD3 R13, P2, R13, R11, RZ ;  /* 0x0000000b0d0d7210 */ /* 0x000fc60007f5e0ff */
[----:B------:R-:W2:Y:S01]  /*2b230*/  LDL.LU R16, [R1+0x1158] ;  /* 0x0011580001107983 */ /* 0x000ea20000300800 */
[----:B---3--:R-:W-:Y:S01]  /*2b240*/  MOV R6, R17 ;  /* 0x0000001100067202 */ /* 0x008fe20000000f00 */
[----:B------:R-:W-:Y:S02]  /*2b250*/  IMAD.MOV.U32 R7, RZ, RZ, R19 ;  /* 0x000000ffff077224 */ /* 0x000fe400078e0013 */
[----:B-1----:R-:W3:Y:S04]  /*2b260*/  LDL.LU R19, [R1+0x1134] ;  /* 0x0011340001137983 */ /* 0x002ee80000300800 */
[----:B------:R-:W3:Y:S04]  /*2b270*/  LDL.LU R17, [R1+0x1154] ;  /* 0x0011540001117983 */ /* 0x000ee80000300800 */
[----:B------:R1:W-:Y:S01]  /*2b280*/  LDGSTS.E [R4+0x21500], desc[UR18][R6.64], P0 ;  /* 0x2150000006047fae */ /* 0x0003e20008121852 */
[----:B------:R-:W-:-:S03]  /*2b290*/  IADD3.X R14, R14, R252, RZ, P1, !PT ;  /* 0x000000fc0e0e7210 */ /* 0x000fc60000ffe4ff */
[----:B------:R-:W-:Y:S04]  /*2b2a0*/  STL [R1+0x11b0], R12 ;  /* 0x0011b00c01007387 */ /* 0x000fe80000100800 */
[----:B------:R1:W-:Y:S01]  /*2b2b0*/  STL [R1+0x11ac], R14 ;  /* 0x0011ac0e01007387 */ /* 0x0003e20000100800 */
[----:B------:R-:W-:Y:S01]  /*2b2c0*/  IMAD.X R15, R15, 0x1, R252, P2 ;  /* 0x000000010f0f7824 */ /* 0x000fe200010e06fc */
[----:B-1----:R-:W-:Y:S01]  /*2b2d0*/  MOV R6, R12 ;  /* 0x0000000c00067202 */ /* 0x002fe20000000f00 */
[----:B------:R-:W-:Y:S01]  /*2b2e0*/  IMAD.MOV.U32 R7, RZ, RZ, R14 ;  /* 0x000000ffff077224 */ /* 0x000fe200078e000e */
[----:B------:R-:W-:Y:S04]  /*2b2f0*/  STL [R1+0x11d0], R13 ;  /* 0x0011d00d01007387 */ /* 0x000fe80000100800 */
[----:B------:R1:W-:Y:S04]  /*2b300*/  LDGSTS.E [R4+0x21900], desc[UR18][R6.64], P0 ;  /* 0x2190000006047fae */ /* 0x0003e80008121852 */
[----:B------:R-:W3:Y:S04]  /*2b310*/  LDL.LU R14, [R1+0x1178] ;  /* 0x00117800010e7983 */ /* 0x000ee80000300800 */
[----:B------:R1:W-:Y:S04]  /*2b320*/  STL [R1+0x11cc], R15 ;  /* 0x0011cc0f01007387 */ /* 0x0003e80000100800 */
[----:B------:R-:W3:Y:S01]  /*2b330*/  LDL.LU R12, [R1+0x1198] ;  /* 0x00119800010c7983 */ /* 0x000ee20000300800 */
[----:B-1----:R-:W-:Y:S01]  /*2b340*/  IMAD.MOV.U32 R7, RZ, RZ, R15 ;  /* 0x000000ffff077224 */ /* 0x002fe200078e000f */
[----:B------:R-:W-:-:S02]  /*2b350*/  MOV R6, R13 ;  /* 0x0000000d00067202 */ /* 0x000fc40000000f00 */
[----:B------:R-:W3:Y:S01]  /*2b360*/  LDL.LU R15, [R1+0x1174] ;  /* 0x00117400010f7983 */ /* 0x000ee20000300800 */
[----:B------:R-:W-:-:S03]  /*2b370*/  IADD3 R9, P1, R9, R11, RZ ;  /* 0x0000000b09097210 */ /* 0x000fc60007f3e0ff */
[----:B------:R-:W3:Y:S01]  /*2b380*/  LDL.LU R13, [R1+0x1194] ;  /* 0x00119400010d7983 */ /* 0x000ee20000300800 */
[----:B------:R-:W-:-:S03]  /*2b390*/  IADD3 R5, P2, R5, R11, RZ ;  /* 0x0000000b05057210 */ /* 0x000fc60007f5e0ff */
[----:B------:R1:W-:Y:S04]  /*2b3a0*/  LDGSTS.E [R4+0x21d00], desc[UR18][R6.64], P0 ;  /* 0x21d0000006047fae */ /* 0x0003e80008121852 */
[----:B------:R1:W-:Y:S02]  /*2b3b0*/  STL [R1+0x10f8], R9 ;  /* 0x0010f80901007387 */ /* 0x0003e40000100800 */
[----:B-1----:R-:W-:Y:S01]  /*2b3c0*/  LOP3.LUT R4, R24, 0x40, RZ, 0x3c, !PT ;  /* 0x0000004018047812 */ /* 0x002fe200078e3cff */
[----:B------:R-:W-:Y:S01]  /*2b3d0*/  IMAD.MOV.U32 R6, RZ, RZ, R9 ;  /* 0x000000ffff067224 */ /* 0x000fe200078e0009 */
[----:B------:R1:W-:Y:S03]  /*2b3e0*/  STL [R1+0x1118], R5 ;  /* 0x0011180501007387 */ /* 0x0003e60000100800 */
[----:B------:R-:W-:Y:S01]  /*2b3f0*/  VIADD R4, R4, UR10 ;  /* 0x0000000a04047c36 */ /* 0x000fe20008000000 */
[----:B------:R-:W-:-:S02]  /*2b400*/  IADD3.X R10, R10, R252, RZ, P1, !PT ;  /* 0x000000fc0a0a7210 */ /* 0x000fc40000ffe4ff */
[----:B------:R-:W-:Y:S02]  /*2b410*/  IADD3.X R8, R8, R252, RZ, P2, !PT ;  /* 0x000000fc08087210 */ /* 0x000fe400017fe4ff */
[----:B------:R-:W-:Y:S01]  /*2b420*/  MOV R7, R10 ;  /* 0x0000000a00077202 */ /* 0x000fe20000000f00 */
[----:B------:R1:W-:Y:S04]  /*2b430*/  STL [R1+0x10f4], R10 ;  /* 0x0010f40a01007387 */ /* 0x0003e80000100800 */
[----:B------:R1:W-:Y:S04]  /*2b440*/  LDGSTS.E [R4+0x20200], desc[UR18][R6.64], P0 ;  /* 0x2020000006047fae */ /* 0x0003e80008121852 */
[----:B------:R1:W-:Y:S04]  /*2b450*/  STL [R1+0x1114], R8 ;  /* 0x0011140801007387 */ /* 0x0003e80000100800 */
[----:B------:R-:W3:Y:S01]  /*2b460*/  LDL.LU R9, [R1+0x11b4] ;  /* 0x0011b40001097983 */ /* 0x000ee20000300800 */
[----:B-1----:R-:W-:-:S03]  /*2b470*/  IMAD.MOV.U32 R6, RZ, RZ, R5 ;  /* 0x000000ffff067224 */ /* 0x002fc600078e0005 */
[----:B------:R-:W3:Y:S01]  /*2b480*/  LDL.LU R5, [R1+0x11b8] ;  /* 0x0011b80001057983 */ /* 0x000ee20000300800 */
[----:B------:R-:W-:-:S03]  /*2b490*/  MOV R7, R8 ;  /* 0x0000000800077202 */ /* 0x000fc60000000f00 */
[----:B------:R-:W3:Y:S04]  /*2b4a0*/  LDL.LU R10, [R1+0x11d4] ;  /* 0x0011d400010a7983 */ /* 0x000ee80000300800 */
[----:B------:R-:W3:Y:S04]  /*2b4b0*/  LDL.LU R8, [R1+0x11d8] ;  /* 0x0011d80001087983 */ /* 0x000ee80000300800 */
[----:B------:R1:W-:Y:S01]  /*2b4c0*/  LDGSTS.E [R4+0x20600], desc[UR18][R6.64], P0 ;  /* 0x2060000006047fae */ /* 0x0003e20008121852 */
[-C--:B----4-:R-:W-:Y:S02]  /*2b4d0*/  IADD3 R18, P1, R18, R11.reuse, RZ ;  /* 0x0000000b12127210 */ /* 0x090fe40007f3e0ff */
[----:B--2---:R-:W-:-:S03]  /*2b4e0*/  IADD3 R16, P2, R16, R11, RZ ;  /* 0x0000000b10107210 */ /* 0x004fc60007f5e0ff */
[----:B------:R2:W-:Y:S01]  /*2b4f0*/  STL [R1+0x1138], R18 ;  /* 0x0011381201007387 */ /* 0x0005e20000100800 */
[----:B---3--:R-:W-:Y:S01]  /*2b500*/  IMAD.X R19, R19, 0x1, R252, P1 ;  /* 0x0000000113137824 */ /* 0x008fe200008e06fc */
[----:B------:R-:W-:-:S04]  /*2b510*/  IADD3.X R17, R17, R252, RZ, P2, !PT ;  /* 0x000000fc11117210 */ /* 0x000fc800017fe4ff */
[----:B------:R-:W-:Y:S04]  /*2b520*/  STL [R1+0x1134], R19 ;  /* 0x0011341301007387 */ /* 0x000fe80000100800 */
[----:B------:R3:W-:Y:S04]  /*2b530*/  STL [R1+0x1158], R16 ;  /* 0x0011581001007387 */ /* 0x0007e80000100800 */
[----:B------:R4:W-:Y:S04]  /*2b540*/  STL [R1+0x1154], R17 ;  /* 0x0011541101007387 */ /* 0x0009e80000100800 */
[----:B------:R-:W4:Y:S04]  /*2b550*/  LDL.LU R23, [R1+0x10fc] ;  /* 0x0010fc0001177983 */ /* 0x000f280000300800 */
[----:B------:R-:W4:Y:S01]  /*2b560*/  LDL.LU R22, [R1+0x1100] ;  /* 0x0011000001167983 */ /* 0x000f220000300800 */
[----:B------:R-:W-:-:S03]  /*2b570*/  IADD3 R14, P1, R14, R11, RZ ;  /* 0x0000000b0e0e7210 */ /* 0x000fc60007f3e0ff */
[----:B------:R-:W4:Y:S01]  /*2b580*/  LDL.LU R20, [R1+0x1120] ;  /* 0x0011200001147983 */ /* 0x000f220000300800 */
[----:B-1----:R-:W-:Y:S01]  /*2b590*/  IMAD.MOV.U32 R6, RZ, RZ, R18 ;  /* 0x000000ffff067224 */ /* 0x002fe200078e0012 */
[----:B------:R-:W-:Y:S02]  /*2b5a0*/  IADD3 R12, P2, R12, R11, RZ ;  /* 0x0000000b0c0c7210 */ /* 0x000fe40007f5e0ff */
[----:B------:R-:W-:Y:S01]  /*2b5b0*/  STL [R1+0x1178], R14 ;  /* 0x0011780e01007387 */ /* 0x000fe20000100800 */
[----:B------:R-:W-:Y:S01]  /*2b5c0*/  IMAD.X R15, R15, 0x1, R252, P1 ;  /* 0x000000010f0f7824 */ /* 0x000fe200008e06fc */
[----:B------:R-:W-:Y:S02]  /*2b5d0*/  MOV R7, R19 ;  /* 0x0000001300077202 */ /* 0x000fe40000000f00 */
[----:B------:R-:W-:Y:S02]  /*2b5e0*/  IADD3.X R13, R13, R252, RZ, P2, !PT ;  /* 0x000000fc0d0d7210 */ /* 0x000fe400017fe4ff */
[----:B------:R1:W-:Y:S04]  /*2b5f0*/  STL [R1+0x1174], R15 ;  /* 0x0011740f01007387 */ /* 0x0003e80000100800 */
[----:B------:R-:W-:Y:S04]  /*2b600*/  STL [R1+0x1198], R12 ;  /* 0x0011980c01007387 */ /* 0x000fe80000100800 */
[----:B------:R-:W4:Y:S04]  /*2b610*/  LDL.LU R21, [R1+0x111c] ;  /* 0x00111c0001157983 */ /* 0x000f280000300800 */
[----:B------:R1:W-:Y:S04]  /*2b620*/  STL [R1+0x1194], R13 ;  /* 0x0011940d01007387 */ /* 0x0003e80000100800 */
[----:B--2---:R-:W2:Y:S04]  /*2b630*/  LDL.LU R18, [R1+0x1140] ;  /* 0x0011400001127983 */ /* 0x004ea80000300800 */
[----:B------:R1:W-:Y:S02]  /*2b640*/  LDGSTS.E [R4+0x20a00], desc[UR18][R6.64], P0 ;  /* 0x20a0000006047fae */ /* 0x0003e40008121852 */
[----:B-1----:R-:W-:Y:S01]  /*2b650*/  IMAD.MOV.U32 R6, RZ, RZ, R16 ;  /* 0x000000ffff067224 */ /* 0x002fe200078e0010 */
[----:B------:R-:W-:Y:S01]  /*2b660*/  MOV R7, R17 ;  /* 0x0000001100077202 */ /* 0x000fe20000000f00 */
[----:B---3--:R-:W3:Y:S04]  /*2b670*/  LDL.LU R16, [R1+0x1160] ;  /* 0x0011600001107983 */ /* 0x008ee80000300800 */
[----:B------:R-:W3:Y:S04]  /*2b680*/  LDL.LU R19, [R1+0x113c] ;  /* 0x00113c0001137983 */ /* 0x000ee80000300800 */
[----:B------:R1:W-:Y:S04]  /*2b690*/  LDGSTS.E [R4+0x20e00], desc[UR18][R6.64], P0 ;  /* 0x20e0000006047fae */ /* 0x0003e80008121852 */
[----:B----4-:R-:W4:Y:S01]  /*2b6a0*/  LDL.LU R17, [R1+0x115c] ;  /* 0x00115c0001117983 */ /* 0x010f220000300800 */
[----:B-1----:R-:W-:Y:S01]  /*2b6b0*/  IMAD.MOV.U32 R6, RZ, RZ, R14 ;  /* 0x000000ffff067224 */ /* 0x002fe200078e000e */
[----:B------:R-:W-:-:S02]  /*2b6c0*/  MOV R7, R15 ;  /* 0x0000000f00077202 */ /* 0x000fc40000000f00 */
[----:B------:R-:W4:Y:S04]  /*2b6d0*/  LDL.LU R15, [R1+0x117c] ;  /* 0x00117c00010f7983 */ /* 0x000f280000300800 */
[----:B------:R-:W4:Y:S04]  /*2b6e0*/  LDL.LU R14, [R1+0x1180] ;  /* 0x00118000010e7983 */ /* 0x000f280000300800 */
[----:B------:R1:W-:Y:S02]  /*2b6f0*/  LDGSTS.E [R4+0x21200], desc[UR18][R6.64], P0 ;  /* 0x2120000006047fae */ /* 0x0003e40008121852 */
[----:B-1----:R-:W-:Y:S01]  /*2b700*/  IMAD.MOV.U32 R6, RZ, RZ, R12 ;  /* 0x000000ffff067224 */ /* 0x002fe200078e000c */
[----:B------:R-:W-:-:S02]  /*2b710*/  MOV R7, R13 ;  /* 0x0000000d00077202 */ /* 0x000fc40000000f00 */
[----:B------:R-:W4:Y:S04]  /*2b720*/  LDL.LU R13, [R1+0x119c] ;  /* 0x00119c00010d7983 */ /* 0x000f280000300800 */
[----:B------:R-:W4:Y:S04]  /*2b730*/  LDL.LU R12, [R1+0x11a0] ;  /* 0x0011a000010c7983 */ /* 0x000f280000300800 */
[----:B------:R1:W-:Y:S01]  /*2b740*/  LDGSTS.E [R4+0x21600], desc[UR18][R6.64], P0 ;  /* 0x2160000006047fae */ /* 0x0003e20008121852 */
[----:B------:R-:W-:-:S05]  /*2b750*/  IADD3 R5, P1, R5, R11, RZ ;  /* 0x0000000b05057210 */ /* 0x000fca0007f3e0ff */
[----:B------:R-:W-:Y:S01]  /*2b760*/  IMAD.X R9, R9, 0x1, R252, P1 ;  /* 0x0000000109097824 */ /* 0x000fe200008e06fc */
[----:B------:R-:W-:Y:S01]  /*2b770*/  IADD3 R8, P2, R8, R11, RZ ;  /* 0x0000000b08087210 */ /* 0x000fe20007f5e0ff */
[----:B------:R-:W-:Y:S01]  /*2b780*/  STL [R1+0x11b8], R5 ;  /* 0x0011b80501007387 */ /* 0x000fe20000100800 */
[----:B-1----:R-:W-:Y:S02]  /*2b790*/  IMAD.MOV.U32 R6, RZ, RZ, R5 ;  /* 0x000000ffff067224 */ /* 0x002fe400078e0005 */
[----:B------:R-:W-:Y:S02]  /*2b7a0*/  MOV R7, R9 ;  /* 0x0000000900077202 */ /* 0x000fe40000000f00 */
[----:B------:R-:W-:Y:S01]  /*2b7b0*/  IADD3.X R10, R10, R252, RZ, P2, !PT ;  /* 0x000000fc0a0a7210 */ /* 0x000fe200017fe4ff */
[----:B------:R1:W-:Y:S04]  /*2b7c0*/  STL [R1+0x11b4], R9 ;  /* 0x0011b40901007387 */ /* 0x0003e80000100800 */
[----:B------:R-:W-:Y:S04]  /*2b7d0*/  STL [R1+0x11d8], R8 ;  /* 0x0011d80801007387 */ /* 0x000fe80000100800 */
[----:B------:R1:W-:Y:S04]  /*2b7e0*/  LDGSTS.E [R4+0x21a00], desc[UR18][R6.64], P0 ;  /* 0x21a0000006047fae */ /* 0x0003e80008121852 */
[----:B-1----:R-:W4:Y:S04]  /*2b7f0*/  LDL.LU R9, [R1+0x11c0] ;  /* 0x0011c00001097983 */ /* 0x002f280000300800 */
[----:B------:R1:W-:Y:S04]  /*2b800*/  STL [R1+0x11d4], R10 ;  /* 0x0011d40a01007387 */ /* 0x0003e80000100800 */
[----:B------:R-:W4:Y:S01]  /*2b810*/  LDL.LU R5, [R1+0x11e0] ;  /* 0x0011e00001057983 */ /* 0x000f220000300800 */
[----:B------:R-:W-:-:S03]  /*2b820*/  MOV R7, R10 ;  /* 0x0000000a00077202 */ /* 0x000fc60000000f00 */
[----:B-1----:R-:W4:Y:S01]  /*2b830*/  LDL.LU R10, [R1+0x11bc] ;  /* 0x0011bc00010a7983 */ /* 0x002f220000300800 */
[----:B------:R-:W-:-:S03]  /*2b840*/  IMAD.MOV.U32 R6, RZ, RZ, R8 ;  /* 0x000000ffff067224 */ /* 0x000fc600078e0008 */
[----:B------:R-:W4:Y:S04]  /*2b850*/  LDL.LU R8, [R1+0x11dc] ;  /* 0x0011dc0001087983 */ /* 0x000f280000300800 */
[----:B------:R1:W-:Y:S01]  /*2b860*/  LDGSTS.E [R4+0x21e00], desc[UR18][R6.64], P0 ;  /* 0x21e0000006047fae */ /* 0x0003e20008121852 */
[----:B------:R-:W-:-:S05]  /*2b870*/  IADD3 R22, P1, R22, R11, RZ ;  /* 0x0000000b16167210 */ /* 0x000fca0007f3e0ff */
[----:B------:R-:W-:Y:S01]  /*2b880*/  IMAD.X R23, R23, 0x1, R252, P1 ;  /* 0x0000000117177824 */ /* 0x000fe200008e06fc */
[----:B-1----:R-:W-:Y:S02]  /*2b890*/  LOP3.LUT R4, R24, 0x60, RZ, 0x3c, !PT ;  /* 0x0000006018047812 */ /* 0x002fe400078e3cff */
[----:B------:R-:W-:Y:S01]  /*2b8a0*/  IADD3 R20, P2, R20, R11, RZ ;  /* 0x0000000b14147210 */ /* 0x000fe20007f5e0ff */
[----:B------:R-:W-:Y:S01]  /*2b8b0*/  IMAD.MOV.U32 R7, RZ, RZ, R23 ;  /* 0x000000ffff077224 */ /* 0x000fe200078e0017 */
[----:B------:R-:W-:Y:S02]  /*2b8c0*/  IADD3 R4, R4, UR10, RZ ;  /* 0x0000000a04047c10 */ /* 0x000fe4000fffe0ff */
[----:B------:R-:W-:-:S05]  /*2b8d0*/  MOV R6, R22 ;  /* 0x0000001600067202 */ /* 0x000fca0000000f00 */
[----:B------:R1:W-:Y:S02]  /*2b8e0*/  LDGSTS.E [R4+0x20300], desc[UR18][R6.64], P0 ;  /* 0x2030000006047fae */ /* 0x0003e40008121852 */
[----:B-1----:R-:W-:Y:S01]  /*2b8f0*/  MOV R6, R20 ;  /* 0x0000001400067202 */ /* 0x002fe20000000f00 */
[----:B------:R-:W-:-:S04]  /*2b900*/  IMAD.X R21, R21, 0x1, R252, P2 ;  /* 0x0000000115157824 */ /* 0x000fc800010e06fc */
[----:B------:R-:W-:Y:S01]  /*2b910*/  IMAD.MOV.U32 R7, RZ, RZ, R21 ;  /* 0x000000ffff077224 */ /* 0x000fe200078e0015 */
[----:B--2---:R-:W-:-:S04]  /*2b920*/  IADD3 R18, P1, R18, R11, RZ ;  /* 0x0000000b12127210 */ /* 0x004fc80007f3e0ff */
[----:B------:R1:W-:Y:S02]  /*2b930*/  LDGSTS.E [R4+0x20700], desc[UR18][R6.64], P0 ;  /* 0x2070000006047fae */ /* 0x0003e40008121852 */
[----:B-1----:R-:W-:Y:S02]  /*2b940*/  MOV R6, R18 ;  /* 0x0000001200067202 */ /* 0x002fe40000000f00 */
[----:B---3--:R-:W-:Y:S02]  /*2b950*/  IADD3 R16, P2, R16, R11, RZ ;  /* 0x0000000b10107210 */ /* 0x008fe40007f5e0ff */
[----:B------:R-:W-:-:S05]  /*2b960*/  IADD3.X R19, R19, R252, RZ, P1, !PT ;  /* 0x000000fc13137210 */ /* 0x000fca0000ffe4ff */
[----:B------:R-:W-:Y:S02]  /*2b970*/  IMAD.MOV.U32 R7, RZ, RZ, R19 ;  /* 0x000000ffff077224 */ /* 0x000fe400078e0013 */
[----:B----4-:R-:W-:-:S03]  /*2b980*/  IMAD.X R17, R17, 0x1, R252, P2 ;  /* 0x0000000111117824 */ /* 0x010fc600010e06fc */
[----:B------:R1:W-:Y:S01]  /*2b990*/  LDGSTS.E [R4+0x20b00], desc[UR18][R6.64], P0 ;  /* 0x20b0000006047fae */ /* 0x0003e20008121852 */
[----:B------:R-:W-:Y:S01]  /*2b9a0*/  IADD3 R14, P1, R14, R11, RZ ;  /* 0x0000000b0e0e7210 */ /* 0x000fe20007f3e0ff */
[----:B-1----:R-:W-:Y:S01]  /*2b9b0*/  IMAD.MOV.U32 R7, RZ, RZ, R17 ;  /* 0x000000ffff077224 */ /* 0x002fe200078e0011 */
[----:B------:R-:W-:Y:S02]  /*2b9c0*/  MOV R6, R16 ;  /* 0x0000001000067202 */ /* 0x000fe40000000f00 */
[----:B------:R-:W-:-:S03]  /*2b9d0*/  IADD3.X R15, R15, R252, RZ, P1, !PT ;  /* 0x000000fc0f0f7210 */ /* 0x000fc60000ffe4ff */
[----:B------:R1:W-:Y:S04]  /*2b9e0*/  LDGSTS.E [R4+0x20f00], desc[UR18][R6.64], P0 ;  /* 0x20f0000006047fae */ /* 0x0003e80008121852 */
[----:B------:R2:W-:Y:S01]  /*2b9f0*/  STL [R1+0x1100], R22 ;  /* 0x0011001601007387 */ /* 0x0005e20000100800 */
[----:B-1----:R-:W-:Y:S01]  /*2ba00*/  MOV R6, R14 ;  /* 0x0000000e00067202 */ /* 0x002fe20000000f00 */
[----:B------:R-:W-:Y:S01]  /*2ba10*/  IMAD.MOV.U32 R7, RZ, RZ, R15 ;  /* 0x000000ffff077224 */ /* 0x000fe200078e000f */
[----:B------:R-:W-:Y:S01]  /*2ba20*/  IADD3 R12, P2, R12, R11, RZ ;  /* 0x0000000b0c0c7210 */ /* 0x000fe20007f5e0ff */
[----:B------:R2:W-:Y:S04]  /*2ba30*/  STL [R1+0x1120], R20 ;  /* 0x0011201401007387 */ /* 0x0005e80000100800 */
[----:B------:R-:W-:Y:S01]  /*2ba40*/  IMAD.X R13, R13, 0x1, R252, P2 ;  /* 0x000000010d0d7824 */ /* 0x000fe200010e06fc */
[----:B------:R1:W-:Y:S04]  /*2ba50*/  LDGSTS.E [R4+0x21300], desc[UR18][R6.64], P0 ;  /* 0x2130000006047fae */ /* 0x0003e80008121852 */
[----:B------:R2:W-:Y:S04]  /*2ba60*/  STL [R1+0x10fc], R23 ;  /* 0x0010fc1701007387 */ /* 0x0005e80000100800 */
[----:B------:R2:W-:Y:S01]  /*2ba70*/  STL [R1+0x111c], R21 ;  /* 0x00111c1501007387 */ /* 0x0005e20000100800 */
[----:B-1----:R-:W-:Y:S01]  /*2ba80*/  MOV R6, R12 ;  /* 0x0000000c00067202 */ /* 0x002fe20000000f00 */
[----:B------:R-:W-:-:S02]  /*2ba90*/  IMAD.MOV.U32 R7, RZ, RZ, R13 ;  /* 0x000000ffff077224 */ /* 0x000fc400078e000d */
[----:B------:R2:W-:Y:S04]  /*2baa0*/  STL [R1+0x1140], R18 ;  /* 0x0011401201007387 */ /* 0x0005e80000100800 */
[----:B------:R2:W-:Y:S04]  /*2bab0*/  STL [R1+0x113c], R19 ;  /* 0x00113c1301007387 */ /* 0x0005e80000100800 */
[----:B------:R2:W-:Y:S01]  /*2bac0*/  STL [R1+0x1160], R16 ;  /* 0x0011601001007387 */ /* 0x0005e20000100800 */
[----:B------:R-:W-:-:S03]  /*2bad0*/  UIADD3 UR4, UR4, 0x1, URZ ;  /* 0x0000000104047890 */ /* 0x000fc6000fffe03f */
[----:B------:R2:W-:Y:S04]  /*2bae0*/  STL [R1+0x115c], R17 ;  /* 0x00115c1101007387 */ /* 0x0005e80000100800 */
[----:B------:R1:W-:Y:S04]  /*2baf0*/  LDGSTS.E [R4+0x21700], desc[UR18][R6.64], P0 ;  /* 0x2170000006047fae */ /* 0x0003e80008121852 */
[----:B------:R2:W-:Y:S04]  /*2bb00*/  STL [R1+0x1180], R14 ;  /* 0x0011800e01007387 */ /* 0x0005e80000100800 */
[----:B------:R2:W-:Y:S04]  /*2bb10*/  STL [R1+0x117c], R15 ;  /* 0x00117c0f01007387 */ /* 0x0005e80000100800 */
[----:B------:R2:W-:Y:S01]  /*2bb20*/  STL [R1+0x11a0], R12 ;  /* 0x0011a00c01007387 */ /* 0x0005e20000100800 */
[----:B------:R-:W-:-:S03]  /*2bb30*/  UISETP.NE.U32.AND UP0, UPT, UR4, UR5, UPT ;  /* 0x000000050400728c */ /* 0x000fc6000bf05070 */
[----:B------:R2:W-:Y:S01]  /*2bb40*/  STL [R1+0x119c], R13 ;  /* 0x00119c0d01007387 */ /* 0x0005e20000100800 */
[----:B------:R-:W-:-:S04]  /*2bb50*/  IADD3 R9, P1, R9, R11, RZ ;  /* 0x0000000b09097210 */ /* 0x000fc80007f3e0ff */
[----:B-1----:R-:W-:Y:S02]  /*2bb60*/  MOV R6, R9 ;  /* 0x0000000900067202 */ /* 0x002fe40000000f00 */
[----:B------:R-:W-:Y:S02]  /*2bb70*/  IADD3 R5, P2, R5, R11, RZ ;  /* 0x0000000b05057210 */ /* 0x000fe40007f5e0ff */
[----:B------:R-:W-:Y:S01]  /*2bb80*/  IADD3.X R10, R10, R252, RZ, P1, !PT ;  /* 0x000000fc0a0a7210 */ /* 0x000fe20000ffe4ff */
[----:B------:R2:W-:Y:S04]  /*2bb90*/  STL [R1+0x11c0], R9 ;  /* 0x0011c00901007387 */ /* 0x0005e80000100800 */
[----:B------:R-:W-:Y:S02]  /*2bba0*/  IMAD.MOV.U32 R7, RZ, RZ, R10 ;  /* 0x000000ffff077224 */ /* 0x000fe400078e000a */
[----:B------:R-:W-:Y:S01]  /*2bbb0*/  IMAD.X R8, R8, 0x1, R252, P2 ;  /* 0x0000000108087824 */ /* 0x000fe200010e06fc */
[----:B------:R2:W-:Y:S04]  /*2bbc0*/  STL [R1+0x11bc], R10 ;  /* 0x0011bc0a01007387 */ /* 0x0005e80000100800 */
[----:B------:R1:W-:Y:S04]  /*2bbd0*/  LDGSTS.E [R4+0x21b00], desc[UR18][R6.64], P0 ;  /* 0x21b0000006047fae */ /* 0x0003e80008121852 */
[----:B------:R2:W-:Y:S04]  /*2bbe0*/  STL [R1+0x11e0], R5 ;  /* 0x0011e00501007387 */ /* 0x0005e80000100800 */
[----:B------:R2:W-:Y:S01]  /*2bbf0*/  STL [R1+0x11dc], R8 ;  /* 0x0011dc0801007387 */ /* 0x0005e20000100800 */
[----:B-1----:R-:W-:Y:S01]  /*2bc00*/  MOV R6, R5 ;  /* 0x0000000500067202 */ /* 0x002fe20000000f00 */
[----:B------:R-:W-:-:S05]  /*2bc10*/  IMAD.MOV.U32 R7, RZ, RZ, R8 ;  /* 0x000000ffff077224 */ /* 0x000fca00078e0008 */
[----:B------:R2:W-:Y:S01]  /*2bc20*/  LDGSTS.E [R4+0x21f00], desc[UR18][R6.64], P0 ;  /* 0x21f0000006047fae */ /* 0x0005e20008121852 */
[----:B------:R-:W-:-:S03]  /*2bc30*/  PLOP3.LUT P0, PT, PT, PT, UP0, 0x80, 0x0 ;  /* 0x000000000000781c */ /* 0x000fc60003f0f008 */
[----:B------:R-:W0:Y:S10]  /*2bc40*/  LDGDEPBAR ;  /* 0x00000000000079af */ /* 0x000e340000000000 */
[----:B--2---:R-:W-:Y:S05]  /*2bc50*/  @P0 BRA `(.L_x_1) ;  /* 0xfffffe7400c40947 */ /* 0x004fea000383ffff */
.L_x_0:
[----:B------:R-:W2:Y:S01]  /*2bc60*/  LDL R5, [R1+0x8c4] ;  /* 0x0008c40001057983 */ /* 0x000ea20000100800 */
[----:B------:R-:W-:-:S04]  /*2bc70*/  DEPBAR.LE SB0, 0x0 ;  /* 0x000080000000791a */ /* 0x000fc80000000000 */
[----:B------:R-:W1:Y:S01]  /*2bc80*/  S2R R0, SR_TID.X ;  /* 0x0000000000007919 */ /* 0x000e620000002100 */
[----:B------:R-:W-:Y:S01]  /*2bc90*/  ULDC UR4, c[0x0][0x22c] ;  /* 0x00008b0000047ab9 */ /* 0x000fe20000000800 */
[----:B------:R-:W3:Y:S01]  /*2bca0*/  S2R R6, SR_TID.X ;  /* 0x0000000000067919 */ /* 0x000ee20000002100 */
[----:B------:R-:W-:Y:S01]  /*2bcb0*/  IMAD.MOV.U32 R20, RZ, RZ, R45 ;  /* 0x000000ffff147224 */ /* 0x000fe200078e002d */
[----:B------:R-:W-:Y:S01]  /*2bcc0*/  MOV R21, R47 ;  /* 0x0000002f00157202 */ /* 0x000fe20000000f00 */
        /* <DEDUP_REMOVED lines=10> */
[----:B------:R-:W-:Y:S01]  /*2bd70*/  ULDC.64 UR8, c[0x0][0x228] ;  /* 0x00008a0000087ab9 */ /* 0x000fe20000000a00 */
        /* <DEDUP_REMOVED lines=9> */
[C---:B-1----:R-:W-:Y:S01]  /*2be10*/  IMAD.SHL.U32 R2, R0.reuse, 0x20, RZ ;  /* 0x0000002000027824 */ /* 0x042fe200078e00ff */
[----:B------:R-:W-:-:S02]  /*2be20*/  SHF.L.U32 R3, R0, 0x4, RZ ;  /* 0x0000000400037819 */ /* 0x000fc400000006ff */
[----:B------:R-:W-:Y:S02]  /*2be30*/  LOP3.LUT R4, R0, 0x20, RZ, 0xc0, !PT ;  /* 0x0000002000047812 */ /* 0x000fe400078ec0ff */
[----:B------:R-:W-:Y:S02]  /*2be40*/  LOP3.LUT R3, R3, 0xf0, RZ, 0xc0, !PT ;  /* 0x000000f003037812 */ /* 0x000fe400078ec0ff */
[----:B------:R-:W-:-:S04]  /*2be50*/  LOP3.LUT R2, R2, 0x200, RZ, 0xc0, !PT ;  /* 0x0000020002027812 */ /* 0x000fc800078ec0ff */
[----:B------:R-:W-:Y:S02]  /*2be60*/  IADD3 R0, R2, UR6, R3 ;  /* 0x0000000602007c10 */ /* 0x000fe4000fffe003 */
[----:B---3--:R-:W-:Y:S01]  /*2be70*/  LOP3.LUT R8, R6, 0x3f, RZ, 0xc0, !PT ;  /* 0x0000003f06087812 */ /* 0x008fe200078ec0ff */
[----:B------:R-:W-:Y:S02]  /*2be80*/  BAR.SYNC.DEFER_BLOCKING 0x0 ;  /* 0x0000000000007b1d */ /* 0x000fe40000010000 */
[----:B------:R-:W-:Y:S01]  /*2be90*/  IMAD R0, R4, 0x8, R0 ;  /* 0x0000000804007824 */ /* 0x000fe200078e0200 */
[----:B-----5:R-:W-:Y:S01]  /*2bea0*/  MOV R79, R119 ;  /* 0x00000077004f7202 */ /* 0x020fe20000000f00 */
[----:B------:R-:W-:Y:S02]  /*2beb0*/  IMAD.MOV.U32 R56, RZ, RZ, R57 ;  /* 0x000000ffff387224 */ /* 0x000fe400078e0039 */
[----:B------:R-:W-:Y:S02]  /*2bec0*/  IMAD.MOV.U32 R58, RZ, RZ, R89 ;  /* 0x000000ffff3a7224 */ /* 0x000fe400078e0059 */
[----:B------:R-:W1:Y:S01]  /*2bed0*/  LDC R3, c[0x0][0x244] ;  /* 0x00009100ff037b82 */ /* 0x000e620000000800 */
[----:B------:R-:W3:Y:S01]  /*2bee0*/  LDL.LU R4, [R1+0x5a0] ;  /* 0x0005a00001047983 */ /* 0x000ee20000300800 */
[----:B--2---:R-:W-:-:S03]  /*2bef0*/  IADD3 R2, R5, 0x1, RZ ;  /* 0x0000000105027810 */ /* 0x004fc60007ffe0ff */
[----:B------:R-:W3:Y:S04]  /*2bf00*/  LDL.LU R5, [R1+0x5a8] ;  /* 0x0005a80001057983 */ /* 0x000ee80000300800 */
[----:B------:R-:W3:Y:S04]  /*2bf10*/  LDL.LU R6, [R1+0x520] ;  /* 0x0005200001067983 */ /* 0x000ee80000300800 */
[----:B------:R-:W3:Y:S01]  /*2bf20*/  LDL.LU R7, [R1+0x528] ;  /* 0x0005280001077983 */ /* 0x000ee20000300800 */
[----:B------:R-:W-:Y:S01]  /*2bf30*/  LEA R252, R8, UR6, 0x4 ;  /* 0x0000000608fc7c11 */ /* 0x000fe2000f8e20ff */
[----:B------:R-:W-:-:S02]  /*2bf40*/  ULDC.64 UR6, c[0x0][0x220] ;  /* 0x0000880000067ab9 */ /* 0x000fc40000000a00 */
[----:B---3--:R2:W-:Y:S01]  /*2bf50*/  STSM.16.M88.4 [R0], R4 ;  /* 0x0000000400007844 */ /* 0x0085e20000000200 */
[----:B------:R-:W-:Y:S06]  /*2bf60*/  BAR.SYNC.DEFER_BLOCKING 0x0 ;  /* 0x0000000000007b1d */ /* 0x000fec0000010000 */
[----:B--2---:R-:W2:Y:S04]  /*2bf70*/  LDL.LU R4, [R1+0x620] ;  /* 0x0006200001047983 */ /* 0x004ea80000300800 */
[----:B------:R-:W2:Y:S04]  /*2bf80*/  LDL.LU R5, [R1+0x628] ;  /* 0x0006280001057983 */ /* 0x000ea80000300800 */
[----:B------:R-:W3:Y:S04]  /*2bf90*/  LDL.LU R8, [R1+0x8b0] ;  /* 0x0008b00001087983 */ /* 0x000ee80000300800 */
[----:B------:R-:W4:Y:S04]  /*2bfa0*/  LDS.128 R12, [R252] ;  /* 0x00000000fc0c7984 */ /* 0x000f280000000c00 */
[----:B----4-:R-:W-:Y:S04]  /*2bfb0*/  STL.64 [R1+0x150], R12 ;  /* 0x0001500c01007387 */ /* 0x010fe80000100a00 */
[----:B------:R-:W-:Y:S04]  /*2bfc0*/  STL.64 [R1+0x158], R14 ;  /* 0x0001580e01007387 */ /* 0x000fe80000100a00 */
[----:B------:R-:W3:Y:S04]  /*2bfd0*/  LDL.LU R9, [R1+0x8b8] ;  /* 0x0008b80001097983 */ /* 0x000ee80000300800 */
[----:B------:R-:W3:Y:S04]  /*2bfe0*/  LDL.LU R10, [R1+0x740] ;  /* 0x00074000010a7983 */ /* 0x000ee80000300800 */
[----:B------:R-:W3:Y:S01]  /*2bff0*/  LDL.LU R11, [R1+0x748] ;  /* 0x00074800010b7983 */ /* 0x000ee20000300800 */
[----:B------:R-:W-:Y:S01]  /*2c000*/  BAR.SYNC.DEFER_BLOCKING 0x0 ;  /* 0x0000000000007b1d */ /* 0x000fe20000010000 */
[----:B------:R-:W-:Y:S01]  /*2c010*/  MOV R6, R96 ;  /* 0x0000006000067202 */ /* 0x000fe20000000f00 */
[----:B------:R-:W-:-:S05]  /*2c020*/  IMAD.MOV.U32 R7, RZ, RZ, R98 ;  /* 0x000000ffff077224 */ /* 0x000fca00078e0062 */
[----:B--2---:R-:W-:Y:S01]  /*2c030*/  STSM.16.M88.4 [R0], R4 ;  /* 0x0000000400007844 */ /* 0x004fe20000000200 */
[----:B------:R-:W-:Y:S06]  /*2c040*/  BAR.SYNC.DEFER_BLOCKING 0x0 ;  /* 0x0000000000007b1d */ /* 0x000fec0000010000 */
[----:B------:R-:W2:Y:S02]  /*2c050*/  LDS.128 R12, [R252] ;  /* 0x00000000fc0c7984 */ /* 0x000ea40000000c00 */
[----:B------:R-:W-:Y:S06]  /*2c060*/  BAR.SYNC.DEFER_BLOCKING 0x0 ;  /* 0x0000000000007b1d */ /* 0x000fec0000010000 */
[----:B---3--:R3:W-:Y:S04]  /*2c070*/  STSM.16.M88.4 [R0], R8 ;  /* 0x0000000800007844 */ /* 0x0087e80000000200 */
[----:B--2---:R-:W-:Y:S04]  /*2c080*/  STL.64 [R1+0x130], R12 ;  /* 0x0001300c01007387 */ /* 0x004fe80000100a00 */
[----:B------:R-:W-:Y:S01]  /*2c090*/  STL.64 [R1+0x138], R14 ;  /* 0x0001380e01007387 */ /* 0x000fe20000100a00 */
[----:B------:R-:W-:Y:S06]  /*2c0a0*/  BAR.SYNC.DEFER_BLOCKING 0x0 ;  /* 0x0000000000007b1d */ /* 0x000fec0000010000 */
[----:B---3--:R-:W2:Y:S04]  /*2c0b0*/  LDL.LU R8, [R1+0x840] ;  /* 0x0008400001087983 */ /* 0x008ea80000300800 */
[----:B------:R-:W3:Y:S04]  /*2c0c0*/  LDS.128 R12, [R252] ;  /* 0x00000000fc0c7984 */ /* 0x000ee80000000c00 */
[----:B---3--:R-:W-:Y:S04]  /*2c0d0*/  STL.64 [R1+0x190], R12 ;  /* 0x0001900c01007387 */ /* 0x008fe80000100a00 */
[----:B------:R-:W-:Y:S04]  /*2c0e0*/  STL.64 [R1+0x198], R14 ;  /* 0x0001980e01007387 */ /* 0x000fe80000100a00 */
[----:B------:R-:W2:Y:S04]  /*2c0f0*/  LDL.LU R9, [R1+0x848] ;  /* 0x0008480001097983 */ /* 0x000ea80000300800 */
[----:B------:R-:W2:Y:S04]  /*2c100*/  LDL.LU R10, [R1+0x6d0] ;  /* 0x0006d000010a7983 */ /* 0x000ea80000300800 */
[----:B------:R-:W2:Y:S01]  /*2c110*/  LDL.LU R11, [R1+0x6d8] ;  /* 0x0006d800010b7983 */ /* 0x000ea20000300800 */
[----:B------:R-:W-:Y:S01]  /*2c120*/  BAR.SYNC.DEFER_BLOCKING 0x0 ;  /* 0x0000000000007b1d */ /* 0x000fe20000010000 */
[----:B------:R-:W-:Y:S01]  /*2c130*/  MOV R4, R180 ;  /* 0x000000b400047202 */ /* 0x000fe20000000f00 */
[----:B------:R-:W-:Y:S01]  /*2c140*/  IMAD.MOV.U32 R5, RZ, RZ, R182 ;  /* 0x000000ffff057224 */ /* 0x000fe200078e00b6 */
[----:B------:R-:W-:Y:S01]  /*2c150*/  MOV R6, R164 ;  /* 0x000000a400067202 */ /* 0x000fe20000000f00 */
[----:B------:R-:W-:-:S05]  /*2c160*/  IMAD.MOV.U32 R7, RZ, RZ, R166 ;  /* 0x000000ffff077224 */ /* 0x000fca00078e00a6 */
[----:B------:R-:W-:Y:S01]  /*2c170*/  STSM.16.M88.4 [R0], R4 ;  /* 0x0000000400007844 */ /* 0x000fe20000000200 */
[----:B------:R-:W-:Y:S06]  /*2c180*/  BAR.SYNC.DEFER_BLOCKING 0x0 ;  /* 0x0000000000007b1d */ /* 0x000fec0000010000 */
[----:B------:R-:W3:Y:S02]  /*2c190*/  LDS.128 R12, [R252] ;  /* 0x00000000fc0c7984 */ /* 0x000ee40000000c00 */
[----:B------:R-:W-:Y:S06]  /*2c1a0*/  BAR.SYNC.DEFER_BLOCKING 0x0 ;  /* 0x0000000000007b1d */ /* 0x000fec0000010000 */
[----:B---3--:R3:W-:Y:S04]  /*2c1b0*/  STL.64 [R1+0x180], R12 ;  /* 0x0001800c01007387 */ /* 0x0087e80000100a00 */
[----:B------:R-:W-:Y:S04]  /*2c1c0*/  STL.64 [R1+0x188], R14 ;  /* 0x0001880e01007387 */ /* 0x000fe80000100a00 */
[----:B---3--:R-:W3:Y:S04]  /*2c1d0*/  LDL.LU R12, [R1+0x800] ;  /* 0x00080000010c7983 */ /* 0x008ee80000300800 */
[----:B--2---:R-:W-:Y:S01]  /*2c1e0*/  STSM.16.M88.4 [R0], R8 ;  /* 0x0000000800007844 */ /* 0x004fe20000000200 */
[----:B------:R-:W-:Y:S06]  /*2c1f0*/  BAR.SYNC.DEFER_BLOCKING 0x0 ;  /* 0x0000000000007b1d */ /* 0x000fec0000010000 */
[----:B------:R-:W2:Y:S04]  /*2c200*/  LDS.128 R8, [R252] ;  /* 0x00000000fc087984 */ /* 0x000ea80000000c00 */
[----:B--2---:R-:W-:Y:S04]  /*2c210*/  STL.64 [R1+0x170], R8 ;  /* 0x0001700801007387 */ /* 0x004fe80000100a00 */
[----:B------:R-:W-:Y:S04]  /*2c220*/  STL.64 [R1+0x178], R10 ;  /* 0x0001780a01007387 */ /* 0x000fe80000100a00 */
[----:B------:R-:W3:Y:S04]  /*2c230*/  LDL.LU R13, [R1+0x808] ;  /* 0x00080800010d7983 */ /* 0x000ee80000300800 */
[----:B------:R-:W3:Y:S04]  /*2c240*/  LDL.LU R14, [R1+0x6a0] ;  /* 0x0006a000010e7983 */ /* 0x000ee80000300800 */
[----:B------:R-:W3:Y:S01]  /*2c250*/  LDL.LU R15, [R1+0x6a8] ;  /* 0x0006a800010f7983 */ /* 0x000ee20000300800 */
[----:B------:R-:W-:Y:S01]  /*2c260*/  BAR.SYNC.DEFER_BLOCKING 0x0 ;  /* 0x0000000000007b1d */ /* 0x000fe20000010000 */
[----:B------:R-:W-:Y:S01]  /*2c270*/  MOV R4, R128 ;  /* 0x0000008000047202 */ /* 0x000fe20000000f00 */
[----:B------:R-:W-:Y:S01]  /*2c280*/  IMAD.MOV.U32 R5, RZ, RZ, R130 ;  /* 0x000000ffff057224 */ /* 0x000fe200078e0082 */
[----:B------:R-:W-:Y:S01]  /*2c290*/  MOV R6, R60 ;  /* 0x0000003c00067202 */ /* 0x000fe20000000f00 */
[----:B------:R-:W-:-:S05]  /*2c2a0*/  IMAD.MOV.U32 R7, RZ, RZ, R62 ;  /* 0x000000ffff077224 */ /* 0x000fca00078e003e */
[----:B------:R-:W-:Y:S01]  /*2c2b0*/  STSM.16.M88.4 [R0], R4 ;  /* 0x0000000400007844 */ /* 0x000fe20000000200 */
[----:B------:R-:W-:Y:S06]  /*2c2c0*/  BAR.SYNC.DEFER_BLOCKING 0x0 ;  /* 0x0000000000007b1d */ /* 0x000fec0000010000 */
[----:B------:R-:W2:Y:S02]  /*2c2d0*/  LDS.128 R4, [R252] ;  /* 0x00000000fc047984 */ /* 0x000ea40000000c00 */
[----:B------:R-:W-:Y:S06]  /*2c2e0*/  BAR.SYNC.DEFER_BLOCKING 0x0 ;  /* 0x0000000000007b1d */ /* 0x000fec0000010000 */
[----:B--2---:R2:W-:Y:S04]  /*2c2f0*/  STL.64 [R1+0x140], R4 ;  /* 0x0001400401007387 */ /* 0x0045e80000100a00 */
[----:B------:R-:W-:Y:S04]  /*2c300*/  STL.64 [R1+0x148], R6 ;  /* 0x0001480601007387 */ /* 0x000fe80000100a00 */
[----:B------:R-:W4:Y:S04]  /*2c310*/  LDL.LU R10, [R1+0x250] ;  /* 0x00025000010a7983 */ /* 0x000f280000300800 */
[----:B------:R-:W4:Y:S04]  /*2c320*/  LDL.LU R11, [R1+0x258] ;  /* 0x00025800010b7983 */ /* 0x000f280000300800 */
[----:B--2---:R-:W2:Y:S04]  /*2c330*/  LDL.LU R4, [R1+0x5a4] ;  /* 0x0005a40001047983 */ /* 0x004ea80000300800 */
[----:B---3--:R-:W-:Y:S01]  /*2c340*/  STSM.16.M88.4 [R0], R12 ;  /* 0x0000000c00007844 */ /* 0x008fe20000000200 */
[----:B------:R-:W-:Y:S06]  /*2c350*/  BAR.SYNC.DEFER_BLOCKING 0x0 ;  /* 0x0000000000007b1d */ /* 0x000fec0000010000 */
[----:B------:R-:W3:Y:S04]  /*2c360*/  LDS.128 R12, [R252] ;  /* 0x00000000fc0c7984 */ /* 0x000ee80000000c00 */
[----:B---3--:R-:W-:Y:S04]  /*2c370*/  STL [R1+0x114], R13 ;  /* 0x0001140d01007387 */ /* 0x008fe80000100800 */
[----:B------:R-:W-:Y:S04]  /*2c380*/  STL.64 [R1+0x118], R14 ;  /* 0x0001180e01007387 */ /* 0x000fe80000100a00 */
[----:B------:R-:W2:Y:S04]  /*2c390*/  LDL.LU R5, [R1+0x5ac] ;  /* 0x0005ac0001057983 */ /* 0x000ea80000300800 */
[----:B------:R-:W2:Y:S04]  /*2c3a0*/  LDL.LU R6, [R1+0x524] ;  /* 0x0005240001067983 */ /* 0x000ea80000300800 */
[----:B------:R-:W2:Y:S01]  /*2c3b0*/  LDL.LU R7, [R1+0x52c] ;  /* 0x00052c0001077983 */ /* 0x000ea20000300800 */
[----:B------:R-:W-:Y:S01]  /*2c3c0*/  BAR.SYNC.DEFER_BLOCKING 0x0 ;  /* 0x0000000000007b1d */ /* 0x000fe20000010000 */
[----:B------:R-:W-:Y:S01]  /*2c3d0*/  MOV R8, R232 ;  /* 0x000000e800087202 */ /* 0x000fe20000000f00 */
[----:B------:R-:W-:-:S05]  /*2c3e0*/  IMAD.MOV.U32 R9, RZ, RZ, R234 ;  /* 0x000000ffff097224 */ /* 0x000fca00078e00ea */
[----:B----4-:R3:W-:Y:S01]  /*2c3f0*/  STSM.16.M88.4 [R0], R8 ;  /* 0x0000000800007844 */ /* 0x0107e20000000200 */
[----:B------:R-:W-:Y:S01]  /*2c400*/  MOV R234, R12 ;  /* 0x0000000c00ea7202 */ /* 0x000fe20000000f00 */
[----:B------:R-:W-:Y:S06]  /*2c410*/  BAR.SYNC.DEFER_BLOCKING 0x0 ;  /* 0x0000000000007b1d */ /* 0x000fec0000010000 */
[----:B---3--:R-:W3:Y:S04]  /*2c420*/  LDL.LU R8, [R1+0x624] ;  /* 0x0006240001087983 */ /* 0x008ee80000300800 */
[----:B------:R-:W4:Y:S01]  /*2c430*/  LDS.128 R12, [R252] ;  /* 0x00000000fc0c7984 */ /* 0x000f220000000c00 */
[----:B------:R-:W-:Y:S06]  /*2c440*/  BAR.SYNC.DEFER_BLOCKING 0x0 ;  /* 0x0000000000007b1d */ /* 0x000fec0000010000 */
[----:B----4-:R-:W-:Y:S04]  /*2c450*/  STL.64 [R1+0x160], R12 ;  /* 0x0001600c01007387 */ /* 0x010fe80000100a00 */
[----:B------:R-:W-:Y:S04]  /*2c460*/  STL.64 [R1+0x168], R14 ;  /* 0x0001680e01007387 */ /* 0x000fe80000100a00 */
[----:B------:R-:W3:Y:S04]  /*2c470*/  LDL.LU R9, [R1+0x62c] ;  /* 0x00062c0001097983 */ /* 0x000ee80000300800 */
[----:B--2---:R2:W-:Y:S01]  /*2c480*/  STSM.16.M88.4 [R0], R4 ;  /* 0x0000000400007844 */ /* 0x0045e20000000200 */
[----:B------:R-:W-:Y:S06]  /*2c490*/  BAR.SYNC.DEFER_BLOCKING 0x0 ;  /* 0x0000000000007b1d */ /* 0x000fec0000010000 */
[----:B--2---:R-:W2:Y:S04]  /*2c4a0*/  LDL.LU R4, [R1+0x8b4] ;  /* 0x0008b40001047983 */ /* 0x004ea80000300800 */
[----:B------:R-:W4:Y:S04]  /*2c4b0*/  LDS.128 R12, [R252] ;  /* 0x00000000fc0c7984 */ /* 0x000f280000000c00 */
[----:B----4-:R-:W-:Y:S04]  /*2c4c0*/  STL.64 [R1+0xf0], R12 ;  /* 0x0000f00c01007387 */ /* 0x010fe80000100a00 */
[----:B------:R-:W-:Y:S04]  /*2c4d0*/  STL.64 [R1+0xf8], R14 ;  /* 0x0000f80e01007387 */ /* 0x000fe80000100a00 */
[----:B------:R-:W2:Y:S04]  /*2c4e0*/  LDL.LU R5, [R1+0x8bc] ;  /* 0x0008bc0001057983 */ /* 0x000ea80000300800 */
[----:B------:R-:W2:Y:S04]  /*2c4f0*/  LDL.LU R6, [R1+0x744] ;  /* 0x0007440001067983 */ /* 0x000ea80000300800 */
[----:B------:R-:W2:Y:S01]  /*2c500*/  LDL.LU R7, [R1+0x74c] ;  /* 0x00074c0001077983 */ /* 0x000ea20000300800 */
[----:B------:R-:W-:Y:S01]  /*2c510*/  BAR.SYNC.DEFER_BLOCKING 0x0 ;  /* 0x0000000000007b1d */ /* 0x000fe20000010000 */
[----:B------:R-:W-:Y:S01]  /*2c520*/  IMAD.MOV.U32 R10, RZ, RZ, R97 ;  /* 0x000000ffff0a7224 */ /* 0x000fe200078e0061 */
[----:B------:R-:W-:-:S05]  /*2c530*/  MOV R11, R99 ;  /* 0x00000063000b7202 */ /* 0x000fca0000000f00 */
[----:B---3--:R-:W-:Y:S01]  /*2c540*/  STSM.16.M88.4 [R0], R8 ;  /* 0x0000000800007844 */ /* 0x008fe20000000200 */
[----:B------:R-:W-:Y:S06]  /*2c550*/  BAR.SYNC.DEFER_BLOCKING 0x0 ;  /* 0x0000000000007b1d */ /* 0x000fec0000010000 */
[----:B------:R-:W3:Y:S02]  /*2c560*/  LDS.128 R12, [R252] ;  /* 0x00000000fc0c7984 */ /* 0x000ee40000000c00 */
[----:B------:R-:W-:Y:S06]  /*2c570*/  BAR.SYNC.DEFER_BLOCKING 0x0 ;  /* 0x0000000000007b1d */ /* 0x000fec0000010000 */
[----:B---3--:R-:W-:Y:S04]  /*2c580*/  STL.64 [R1+0xc0], R12 ;  /* 0x0000c00c01007387 */ /* 0x008fe80000100a00 */
[----:B------:R-:W-:Y:S04]  /*2c590*/  STL.64 [R1+0xc8], R14 ;  /* 0x0000c80e01007387 */ /* 0x000fe80000100a00 */
[----:B--2---:R2:W-:Y:S01]  /*2c5a0*/  STSM.16.M88.4 [R0], R4 ;  /* 0x0000000400007844 */ /* 0x0045e20000000200 */
[----:B------:R-:W-:Y:S06]  /*2c5b0*/  BAR.SYNC.DEFER_BLOCKING 0x0 ;  /* 0x0000000000007b1d */ /* 0x000fec0000010000 */
[----:B--2---:R-:W2:Y:S04]  /*2c5c0*/  LDL.LU R4, [R1+0x844] ;  /* 0x0008440001047983 */ /* 0x004ea80000300800 */
[----:B------:R-:W3:Y:S04]  /*2c5d0*/  LDS.128 R12, [R252] ;  /* 0x00000000fc0c7984 */ /* 0x000ee80000000c00 */
[----:B---3--:R-:W-:Y:S04]  /*2c5e0*/  STL.64 [R1+0x80], R12 ;  /* 0x0000800c01007387 */ /* 0x008fe80000100a00 */
[----:B------:R-:W-:Y:S04]  /*2c5f0*/  STL.64 [R1+0x88], R14 ;  /* 0x0000880e01007387 */ /* 0x000fe80000100a00 */
[----:B------:R-:W2:Y:S04]  /*2c600*/  LDL.LU R5, [R1+0x84c] ;  /* 0x00084c0001057983 */ /* 0x000ea80000300800 */
[----:B------:R-:W2:Y:S04]  /*2c610*/  LDL.LU R6, [R1+0x6d4] ;  /* 0x0006d40001067983 */ /* 0x000ea80000300800 */
[----:B------:R-:W2:Y:S01]  /*2c620*/  LDL.LU R7, [R1+0x6dc] ;  /* 0x0006dc0001077983 */ /* 0x000ea20000300800 */
[----:B------:R-:W-:Y:S01]  /*2c630*/  BAR.SYNC.DEFER_BLOCKING 0x0 ;  /* 0x0000000000007b1d */ /* 0x000fe20000010000 */
[----:B------:R-:W-:Y:S01]  /*2c640*/  IMAD.MOV.U32 R8, RZ, RZ, R181 ;  /* 0x000000ffff087224 */ /* 0x000fe200078e00b5 */
[----:B------:R-:W-:Y:S01]  /*2c650*/  MOV R9, R183 ;  /* 0x000000b700097202 */ /* 0x000fe20000000f00 */
[----:B------:R-:W-:Y:S01]  /*2c660*/  IMAD.MOV.U32 R10, RZ, RZ, R165 ;  /* 0x000000ffff0a7224 */ /* 0x000fe200078e00a5 */
[----:B------:R-:W-:-:S05]  /*2c670*/  MOV R11, R167 ;  /* 0x000000a7000b7202 */ /* 0x000fca0000000f00 */
[----:B------:R-:W-:Y:S01]  /*2c680*/  STSM.16.M88.4 [R0], R8 ;  /* 0x0000000800007844 */ /* 0x000fe20000000200 */
        /* <DEDUP_REMOVED lines=23> */
[----:B---3--:R-:W-:Y:S04]  /*2c800*/  STL.64 [R1], R12 ;  /* 0x0000000c01007387 */ /* 0x008fe80000100a00 */
[----:B------:R-:W-:Y:S04]  /*2c810*/  STL.64 [R1+0x8], R14 ;  /* 0x0000080e01007387 */ /* 0x000fe80000100a00 */
[----:B------:R-:W3:Y:S04]  /*2c820*/  LDL.LU R10, [R1+0x254] ;  /* 0x00025400010a7983 */ /* 0x000ee80000300800 */
[----:B------:R-:W3:Y:S04]  /*2c830*/  LDL.LU R11, [R1+0x25c] ;  /* 0x00025c00010b7983 */ /* 0x000ee80000300800 */
[----:B--2---:R2:W-:Y:S01]  /*2c840*/  STSM.16.M88.4 [R0], R4 ;  /* 0x0000000400007844 */ /* 0x0045e20000000200 */
[----:B------:R-:W-:Y:S06]  /*2c850*/  BAR.SYNC.DEFER_BLOCKING 0x0 ;  /* 0x0000000000007b1d */ /* 0x000fec0000010000 */
[----:B--2---:R-:W2:Y:S04]  /*2c860*/  LDL.LU R4, [R1+0x590] ;  /* 0x0005900001047983 */ /* 0x004ea80000300800 */
[----:B------:R-:W4:Y:S04]  /*2c870*/  LDS.128 R248, [R252] ;  /* 0x00000000fcf87984 */ /* 0x000f280000000c00 */
[----:B----4-:R-:W-:Y:S04]  /*2c880*/  STL [R1+0x1204], R248 ;  /* 0x001204f801007387 */ /* 0x010fe80000100800 */
[----:B------:R-:W-:Y:S04]  /*2c890*/  STL [R1+0x1200], R249 ;  /* 0x001200f901007387 */ /* 0x000fe80000100800 */
[----:B------:R-:W-:Y:S04]  /*2c8a0*/  STL [R1+0x11fc], R250 ;  /* 0x0011fcfa01007387 */ /* 0x000fe80000100800 */
[----:B------:R-:W-:Y:S04]  /*2c8b0*/  STL [R1+0x11f8], R251 ;  /* 0x0011f8fb01007387 */ /* 0x000fe80000100800 */
[----:B------:R-:W2:Y:S04]  /*2c8c0*/  LDL.LU R5, [R1+0x598] ;  /* 0x0005980001057983 */ /* 0x000ea80000300800 */
[----:B------:R-:W2:Y:S04]  /*2c8d0*/  LDL.LU R6, [R1+0x510] ;  /* 0x0005100001067983 */ /* 0x000ea80000300800 */
[----:B------:R-:W2:Y:S01]  /*2c8e0*/  LDL.LU R7, [R1+0x518] ;  /* 0x0005180001077983 */ /* 0x000ea20000300800 */
[----:B------:R-:W-:Y:S01]  /*2c8f0*/  BAR.SYNC.DEFER_BLOCKING 0x0 ;  /* 0x0000000000007b1d */ /* 0x000fe20000010000 */
[----:B------:R-:W-:Y:S01]  /*2c900*/  IMAD.MOV.U32 R8, RZ, RZ, R233 ;  /* 0x000000ffff087224 */ /* 0x000fe200078e00e9 */
[----:B------:R-:W-:-:S05]  /*2c910*/  MOV R9, R235 ;  /* 0x000000eb00097202 */ /* 0x000fca0000000f00 */
[----:B---3--:R3:W-:Y:S01]  /*2c920*/  STSM.16.M88.4 [R0], R8 ;  /* 0x0000000800007844 */ /* 0x0087e20000000200 */
[----:B------:R-:W-:Y:S06]  /*2c930*/  BAR.SYNC.DEFER_BLOCKING 0x0 ;  /* 0x0000000000007b1d */ /* 0x000fec0000010000 */
[----:B---3--:R-:W3:Y:S04]  /*2c940*/  LDL.LU R8, [R1+0x610] ;  /* 0x0006100001087983 */ /* 0x008ee80000300800 */
[----:B------:R-:W4:Y:S01]  /*2c950*/  LDS.128 R240, [R252] ;  /* 0x00000000fcf07984 */ /* 0x000f220000000c00 */
[----:B------:R-:W-:Y:S06]  /*2c960*/  BAR.SYNC.DEFER_BLOCKING 0x0 ;  /* 0x0000000000007b1d */ /* 0x000fec0000010000 */
[----:B----4-:R-:W-:Y:S04]  /*2c970*/  STL [R1+0x1208], R243 ;  /* 0x001208f301007387 */ /* 0x010fe80000100800 */
        /* <DEDUP_REMOVED lines=59> */
[----:B------:R-:W3:Y:S04]  /*2cd30*/  LDL.LU R10, [R1+0x230] ;  /* 0x00023000010a7983 */ /* 0x000ee80000300800 */
        /* <DEDUP_REMOVED lines=96> */
[----:B------:R-:W3:Y:S04]  /*2d340*/  LDL.LU R9, [R1+0x608] ;  /* 0x0006080001097983 */ /* 0x000ee80000300800 */
[----:B------:R-:W-:Y:S01]  /*2d350*/  LDS.128 R244, [R252] ;  /* 0x00000000fcf47984 */ /* 0x000fe20000000c00 */
[----:B------:R-:W-:Y:S06]  /*2d360*/  BAR.SYNC.DEFER_BLOCKING 0x0 ;  /* 0x0000000000007b1d */ /* 0x000fec0000010000 */
[----:B--2---:R2:W-:Y:S02]  /*2d370*/  STSM.16.M88.4 [R0], R4 ;  /* 0x0000000400007844 */ /* 0x0045e40000000200 */
        /* <DEDUP_REMOVED lines=39> */
[----:B------:R-:W3:Y:S01]  /*2d5f0*/  LDC R226, c[0x0][0x244] ;  /* 0x00009100ffe27b82 */ /* 0x000ee20000000800 */
[----:B------:R-:W-:Y:S07]  /*2d600*/  STSM.16.M88.4 [R0], R8 ;  /* 0x0000000800007844 */ /* 0x000fee0000000200 */
[----:B------:R-:W-:Y:S06]  /*2d610*/  BAR.SYNC.DEFER_BLOCKING 0x0 ;  /* 0x0000000000007b1d */ /* 0x000fec0000010000 */
[----:B------:R-:W4:Y:S02]  /*2d620*/  LDS.128 R12, [R252] ;  /* 0x00000000fc0c7984 */ /* 0x000f240000000c00 */
[----:B------:R-:W-:Y:S06]  /*2d630*/  BAR.SYNC.DEFER_BLOCKING 0x0 ;  /* 0x0000000000007b1d */ /* 0x000fec0000010000 */
[----:B----4-:R-:W-:Y:S04]  /*2d640*/  STL.64 [R1+0x3b0], R12 ;  /* 0x0003b00c01007387 */ /* 0x010fe80000100a00 */
[----:B------:R-:W-:Y:S04]  /*2d650*/  STL.64 [R1+0x3b8], R14 ;  /* 0x0003b80e01007387 */ /* 0x000fe80000100a00 */
        /* <DEDUP_REMOVED lines=14> */
[----:B------:R4:W-:Y:S01]  /*2d740*/  STSM.16.M88.4 [R0], R8 ;  /* 0x0000000800007844 */ /* 0x0009e20000000200 */
[----:B------:R-:W-:Y:S06]  /*2d750*/  BAR.SYNC.DEFER_BLOCKING 0x0 ;  /* 0x0000000000007b1d */ /* 0x000fec0000010000 */
[----:B----4-:R-:W4:Y:S04]  /*2d760*/  LDL.LU R8, [R1+0x10] ;  /* 0x0000100001087983 */ /* 0x010f280000300800 */
[----:B------:R-:W1:Y:S01]  /*2d770*/  LDS.128 R12, [R252] ;  /* 0x00000000fc0c7984 */ /* 0x000e620000000c00 */
[----:B------:R-:W-:Y:S06]  /*2d780*/  BAR.SYNC.DEFER_BLOCKING 0x0 ;  /* 0x0000000000007b1d */ /* 0x000fec0000010000 */
[----:B-1----:R-:W-:Y:S04]  /*2d790*/  STL.64 [R1+0x370], R12 ;  /* 0x0003700c01007387 */ /* 0x002fe80000100a00 */
[----:B------:R-:W-:Y:S04]  /*2d7a0*/  STL.64 [R1+0x378], R14 ;  /* 0x0003780e01007387 */ /* 0x000fe80000100a00 */
[----:B------:R-:W4:Y:S04]  /*2d7b0*/  LDL.LU R9, [R1+0x18] ;  /* 0x0000180001097983 */ /* 0x000f280000300800 */
[----:B------:R-:W4:Y:S04]  /*2d7c0*/  LDL.LU R10, [R1+0x220] ;  /* 0x00022000010a7983 */ /* 0x000f280000300800 */
[----:B------:R-:W4:Y:S04]  /*2d7d0*/  LDL.LU R11, [R1+0x228] ;  /* 0x00022800010b7983 */ /* 0x000f280000300800 */
[----:B--2---:R1:W-:Y:S01]  /*2d7e0*/  STSM.16.M88.4 [R0], R4 ;  /* 0x0000000400007844 */ /* 0x0043e20000000200 */
[----:B------:R-:W-:Y:S06]  /*2d7f0*/  BAR.SYNC.DEFER_BLOCKING 0x0 ;  /* 0x0000000000007b1d */ /* 0x000fec0000010000 */
[----:B-1----:R-:W2:Y:S04]  /*2d800*/  LDL.LU R4, [R1+0x584] ;  /* 0x0005840001047983 */ /* 0x002ea80000300800 */
[----:B------:R-:W1:Y:S01]  /*2d810*/  LDS.128 R12, [R252] ;  /* 0x00000000fc0c7984 */ /* 0x000e620000000c00 */
[----:B------:R-:W-:Y:S06]  /*2d820*/  BAR.SYNC.DEFER_BLOCKING 0x0 ;  /* 0x0000000000007b1d */ /* 0x000fec0000010000 */
[----:B-1----:R-:W-:Y:S04]  /*2d830*/  STL.64 [R1+0x350], R12 ;  /* 0x0003500c01007387 */ /* 0x002fe80000100a00 */
[----:B------:R-:W-:Y:S04]  /*2d840*/  STL.64 [R1+0x358], R14 ;  /* 0x0003580e01007387 */ /* 0x000fe80000100a00 */
[----:B------:R-:W2:Y:S04]  /*2d850*/  LDL.LU R5, [R1+0x58c] ;  /* 0x00058c0001057983 */ /* 0x000ea80000300800 */
[----:B------:R-:W2:Y:S04]  /*2d860*/  LDL.LU R6, [R1+0x504] ;  /* 0x0005040001067983 */ /* 0x000ea80000300800 */
[----:B------:R-:W2:Y:S04]  /*2d870*/  LDL.LU R7, [R1+0x50c] ;  /* 0x00050c0001077983 */ /* 0x000ea80000300800 */
[----:B----4-:R1:W-:Y:S01]  /*2d880*/  STSM.16.M88.4 [R0], R8 ;  /* 0x0000000800007844 */ /* 0x0103e20000000200 */
[----:B------:R-:W-:Y:S06]  /*2d890*/  BAR.SYNC.DEFER_BLOCKING 0x0 ;  /* 0x0000000000007b1d */ /* 0x000fec0000010000 */
[----:B-1----:R-:W4:Y:S04]  /*2d8a0*/  LDL.LU R8, [R1+0x604] ;  /* 0x0006040001087983 */ /* 0x002f280000300800 */
[----:B------:R-:W1:Y:S01]  /*2d8b0*/  LDS.128 R12, [R252] ;  /* 0x00000000fc0c7984 */ /* 0x000e620000000c00 */
[----:B------:R-:W-:Y:S06]  /*2d8c0*/  BAR.SYNC.DEFER_BLOCKING 0x0 ;  /* 0x0000000000007b1d */ /* 0x000fec0000010000 */
[----:B-1----:R-:W-:Y:S04]  /*2d8d0*/  STL.64 [R1+0x390], R12 ;  /* 0x0003900c01007387 */ /* 0x002fe80000100a00 */
[----:B------:R-:W-:Y:S04]  /*2d8e0*/  STL.64 [R1+0x398], R14 ;  /* 0x0003980e01007387 */ /* 0x000fe80000100a00 */
[----:B------:R-:W4:Y:S04]  /*2d8f0*/  LDL.LU R9, [R1+0x60c] ;  /* 0x00060c0001097983 */ /* 0x000f280000300800 */
[----:B--2---:R1:W-:Y:S01]  /*2d900*/  STSM.16.M88.4 [R0], R4 ;  /* 0x0000000400007844 */ /* 0x0043e20000000200 */
[----:B------:R-:W-:Y:S06]  /*2d910*/  BAR.SYNC.DEFER_BLOCKING 0x0 ;  /* 0x0000000000007b1d */ /* 0x000fec0000010000 */
[----:B-1----:R-:W2:Y:S04]  /*2d920*/  LDL.LU R4, [R1+0x894] ;  /* 0x0008940001047983 */ /* 0x002ea80000300800 */
[----:B------:R-:W1:Y:S04]  /*2d930*/  LDS.128 R12, [R252] ;  /* 0x00000000fc0c7984 */ /* 0x000e680000000c00 */
[----:B-1----:R-:W-:Y:S04]  /*2d940*/  STL.64 [R1+0x340], R12 ;  /* 0x0003400c01007387 */ /* 0x002fe80000100a00 */
[----:B------:R-:W-:Y:S04]  /*2d950*/  STL.64 [R1+0x348], R14 ;  /* 0x0003480e01007387 */ /* 0x000fe80000100a00 */
[----:B------:R-:W2:Y:S04]  /*2d960*/  LDL.LU R5, [R1+0x89c] ;  /* 0x00089c0001057983 */ /* 0x000ea80000300800 */
[----:B------:R-:W2:Y:S04]  /*2d970*/  LDL.LU R6, [R1+0x724] ;  /* 0x0007240001067983 */ /* 0x000ea80000300800 */
[----:B------:R-:W2:Y:S01]  /*2d980*/  LDL.LU R7, [R1+0x72c] ;  /* 0x00072c0001077983 */ /* 0x000ea20000300800 */
[----:B------:R-:W-:Y:S01]  /*2d990*/  BAR.SYNC.DEFER_BLOCKING 0x0 ;  /* 0x0000000000007b1d */ /* 0x000fe20000010000 */
[----:B------:R-:W-:Y:S01]  /*2d9a0*/  IMAD.MOV.U32 R10, RZ, RZ, R105 ;  /* 0x000000ffff0a7224 */ /* 0x000fe200078e0069 */
[----:B------:R-:W-:-:S05]  /*2d9b0*/  MOV R11, R107 ;  /* 0x0000006b000b7202 */ /* 0x000fca0000000f00 */
[----:B----4-:R-:W-:Y:S01]  /*2d9c0*/  STSM.16.M88.4 [R0], R8 ;  /* 0x0000000800007844 */ /* 0x010fe20000000200 */
[----:B------:R-:W-:Y:S06]  /*2d9d0*/  BAR.SYNC.DEFER_BLOCKING 0x0 ;  /* 0x0000000000007b1d */ /* 0x000fec0000010000 */
[----:B------:R-:W1:Y:S02]  /*2d9e0*/  LDS.128 R12, [R252] ;  /* 0x00000000fc0c7984 */ /* 0x000e640000000c00 */
[----:B------:R-:W-:Y:S06]  /*2d9f0*/  BAR.SYNC.DEFER_BLOCKING 0x0 ;  /* 0x0000000000007b1d */ /* 0x000fec0000010000 */
[----:B-1----:R-:W-:Y:S04]  /*2da00*/  STL.64 [R1+0x330], R12 ;  /* 0x0003300c01007387 */ /* 0x002fe80000100a00 */
[----:B------:R-:W-:Y:S04]  /*2da10*/  STL.64 [R1+0x338], R14 ;  /* 0x0003380e01007387 */ /* 0x000fe80000100a00 */
        /* <DEDUP_REMOVED lines=36> */
[----:B-1----:R-:W4:Y:S04]  /*2dc60*/  LDL.LU R8, [R1+0x14] ;  /* 0x0000140001087983 */ /* 0x002f280000300800 */
        /* <DEDUP_REMOVED lines=227> */
[----:B-1----:R1:W-:Y:S04]  /*2eaa0*/  STL.64 [R1+0x510], R12 ;  /* 0x0005100c01007387 */ /* 0x0023e80000100a00 */
        /* <DEDUP_REMOVED lines=8> */
[----:B------:R-:W-:-:S02]  /*2eb30*/  MOV R11, R78 ;  /* 0x0000004e000b7202 */ /* 0x000fc40000000f00 */
[----:B-1----:R-:W4:Y:S04]  /*2eb40*/  LDL.LU R12, [R1+0x270] ;  /* 0x00027000010c7983 */ /* 0x002f280000300800 */
[----:B------:R-:W-:Y:S01]  /*2eb50*/  STSM.16.M88.4 [R0], R8 ;  /* 0x0000000800007844 */ /* 0x000fe20000000200 */
[----:B------:R-:W-:Y:S06]  /*2eb60*/  BAR.SYNC.DEFER_BLOCKING 0x0 ;  /* 0x0000000000007b1d */ /* 0x000fec0000010000 */
[----:B------:R-:W1:Y:S02]  /*2eb70*/  LDS.128 R8, [R252] ;  /* 0x00000000fc087984 */ /* 0x000e640000000c00 */
[----:B------:R-:W-:Y:S06]  /*2eb80*/  BAR.SYNC.DEFER_BLOCKING 0x0 ;  /* 0x0000000000007b1d */ /* 0x000fec0000010000 */
[----:B-1----:R1:W-:Y:S04]  /*2eb90*/  STL.64 [R1+0x4f0], R8 ;  /* 0x0004f00801007387 */ /* 0x0023e80000100a00 */
[----:B------:R-:W-:Y:S04]  /*2eba0*/  STL.64 [R1+0x4f8], R10 ;  /* 0x0004f80a01007387 */ /* 0x000fe80000100a00 */
[----:B------:R-:W4:Y:S04]  /*2ebb0*/  LDL.LU R13, [R1+0x278] ;  /* 0x00027800010d7983 */ /* 0x000f280000300800 */
[----:B------:R-:W4:Y:S04]  /*2ebc0*/  LDL.LU R14, [R1+0x1d0] ;  /* 0x0001d000010e7983 */ /* 0x000f280000300800 */
[----:B------:R-:W4:Y:S04]  /*2ebd0*/  LDL.LU R15, [R1+0x1d8] ;  /* 0x0001d800010f7983 */ /* 0x000f280000300800 */
[----:B-1----:R-:W3:Y:S04]  /*2ebe0*/  LDL.LU R8, [R1+0x564] ;  /* 0x0005640001087983 */ /* 0x002ee80000300800 */
[----:B--2---:R-:W-:Y:S01]  /*2ebf0*/  STSM.16.M88.4 [R0], R4 ;  /* 0x0000000400007844 */ /* 0x004fe20000000200 */
[----:B------:R-:W-:Y:S06]  /*2ec00*/  BAR.SYNC.DEFER_BLOCKING 0x0 ;  /* 0x0000000000007b1d */ /* 0x000fec0000010000 */
[----:B------:R-:W1:Y:S02]  /*2ec10*/  LDS.128 R4, [R252] ;  /* 0x00000000fc047984 */ /* 0x000e640000000c00 */
[----:B------:R-:W-:Y:S06]  /*2ec20*/  BAR.SYNC.DEFER_BLOCKING 0x0 ;  /* 0x0000000000007b1d */ /* 0x000fec0000010000 */
[----:B-1----:R1:W-:Y:S04]  /*2ec30*/  STL.64 [R1+0x4d0], R4 ;  /* 0x0004d00401007387 */ /* 0x0023e80000100a00 */
[----:B------:R-:W-:Y:S04]  /*2ec40*/  STL.64 [R1+0x4d8], R6 ;  /* 0x0004d80601007387 */ /* 0x000fe80000100a00 */
[----:B------:R-:W3:Y:S04]  /*2ec50*/  LDL.LU R9, [R1+0x56c] ;  /* 0x00056c0001097983 */ /* 0x000ee80000300800 */
[----:B------:R-:W3:Y:S04]  /*2ec60*/  LDL.LU R10, [R1+0x784] ;  /* 0x00078400010a7983 */ /* 0x000ee80000300800 */
[----:B------:R-:W3:Y:S04]  /*2ec70*/  LDL.LU R11, [R1+0x78c] ;  /* 0x00078c00010b7983 */ /* 0x000ee80000300800 */
[----:B-1----:R-:W2:Y:S04]  /*2ec80*/  LDL.LU R4, [R1+0x5e4] ;  /* 0x0005e40001047983 */ /* 0x002ea80000300800 */
[----:B----4-:R-:W-:Y:S01]  /*2ec90*/  STSM.16.M88.4 [R0], R12 ;  /* 0x0000000c00007844 */ /* 0x010fe20000000200 */
[----:B------:R-:W-:Y:S06]  /*2eca0*/  BAR.SYNC.DEFER_BLOCKING 0x0 ;  /* 0x0000000000007b1d */ /* 0x000fec0000010000 */
[----:B------:R-:W1:Y:S02]  /*2ecb0*/  LDS.128 R12, [R252] ;  /* 0x00000000fc0c7984 */ /* 0x000e640000000c00 */
[----:B------:R-:W-:Y:S06]  /*2ecc0*/  BAR.SYNC.DEFER_BLOCKING 0x0 ;  /* 0x0000000000007b1d */ /* 0x000fec0000010000 */
[----:B-1----:R-:W-:Y:S04]  /*2ecd0*/  STL.64 [R1+0x4c0], R12 ;  /* 0x0004c00c01007387 */ /* 0x002fe80000100a00 */
[----:B------:R-:W-:Y:S04]  /*2ece0*/  STL.64 [R1+0x4c8], R14 ;  /* 0x0004c80e01007387 */ /* 0x000fe80000100a00 */
[----:B------:R-:W2:Y:S04]  /*2ecf0*/  LDL.LU R5, [R1+0x5ec] ;  /* 0x0005ec0001057983 */ /* 0x000ea80000300800 */
[----:B---3--:R1:W-:Y:S01]  /*2ed00*/  STSM.16.M88.4 [R0], R8 ;  /* 0x0000000800007844 */ /* 0x0083e20000000200 */
[----:B------:R-:W-:Y:S06]  /*2ed10*/  BAR.SYNC.DEFER_BLOCKING 0x0 ;  /* 0x0000000000007b1d */ /* 0x000fec0000010000 */
[----:B-1----:R-:W3:Y:S04]  /*2ed20*/  LDL.LU R8, [R1+0x874] ;  /* 0x0008740001087983 */ /* 0x002ee80000300800 */
[----:B------:R-:W1:Y:S04]  /*2ed30*/  LDS.128 R12, [R252] ;  /* 0x00000000fc0c7984 */ /* 0x000e680000000c00 */
[----:B-1----:R-:W-:Y:S04]  /*2ed40*/  STL.64 [R1+0x4b0], R12 ;  /* 0x0004b00c01007387 */ /* 0x002fe80000100a00 */
[----:B------:R-:W-:Y:S04]  /*2ed50*/  STL.64 [R1+0x4b8], R14 ;  /* 0x0004b80e01007387 */ /* 0x000fe80000100a00 */
[----:B------:R-:W3:Y:S04]  /*2ed60*/  LDL.LU R9, [R1+0x87c] ;  /* 0x00087c0001097983 */ /* 0x000ee80000300800 */
[----:B------:R-:W3:Y:S04]  /*2ed70*/  LDL.LU R10, [R1+0x704] ;  /* 0x00070400010a7983 */ /* 0x000ee80000300800 */
[----:B------:R-:W3:Y:S01]  /*2ed80*/  LDL.LU R11, [R1+0x70c] ;  /* 0x00070c00010b7983 */ /* 0x000ee20000300800 */
[----:B------:R-:W-:Y:S01]  /*2ed90*/  BAR.SYNC.DEFER_BLOCKING 0x0 ;  /* 0x0000000000007b1d */ /* 0x000fe20000010000 */
[----:B------:R-:W-:Y:S01]  /*2eda0*/  IMAD.MOV.U32 R6, RZ, RZ, R113 ;  /* 0x000000ffff067224 */ /* 0x000fe200078e0071 */
[----:B------:R-:W-:-:S05]  /*2edb0*/  MOV R7, R115 ;  /* 0x0000007300077202 */ /* 0x000fca0000000f00 */
[----:B--2---:R-:W-:Y:S01]  /*2edc0*/  STSM.16.M88.4 [R0], R4 ;  /* 0x0000000400007844 */ /* 0x004fe20000000200 */
[----:B------:R-:W-:Y:S06]  /*2edd0*/  BAR.SYNC.DEFER_BLOCKING 0x0 ;  /* 0x0000000000007b1d */ /* 0x000fec0000010000 */
[----:B------:R-:W1:Y:S02]  /*2ede0*/  LDS.128 R4, [R252] ;  /* 0x00000000fc047984 */ /* 0x000e640000000c00 */
[----:B------:R-:W-:Y:S06]  /*2edf0*/  BAR.SYNC.DEFER_BLOCKING 0x0 ;  /* 0x0000000000007b1d */ /* 0x000fec0000010000 */
[----:B-1----:R-:W-:Y:S04]  /*2ee00*/  STL.64 [R1+0x420], R4 ;  /* 0x0004200401007387 */ /* 0x002fe80000100a00 */
[----:B------:R-:W-:Y:S04]  /*2ee10*/  STL.64 [R1+0x428], R6 ;  /* 0x0004280601007387 */ /* 0x000fe80000100a00 */
[----:B------:R-:W2:Y:S04]  /*2ee20*/  LDL.LU R16, [R1+0x104] ;  /* 0x0001040001107983 */ /* 0x000ea80000300800 */
[----:B---3--:R-:W-:Y:S01]  /*2ee30*/  STSM.16.M88.4 [R0], R8 ;  /* 0x0000000800007844 */ /* 0x008fe20000000200 */
[----:B------:R-:W-:Y:S06]  /*2ee40*/  BAR.SYNC.DEFER_BLOCKING 0x0 ;  /* 0x0000000000007b1d */ /* 0x000fec0000010000 */
        /* <DEDUP_REMOVED lines=13> */
[----:B------:R-:W-:Y:S02]  /*2ef20*/  LDS.128 R4, [R252] ;  /* 0x00000000fc047984 */ /* 0x000fe40000000c00 */
[----:B------:R-:W-:Y:S06]  /*2ef30*/  BAR.SYNC.DEFER_BLOCKING 0x0 ;  /* 0x0000000000007b1d */ /* 0x000fec0000010000 */
[----:B--2---:R1:W-:Y:S02]  /*2ef40*/  STSM.16.M88.4 [R0], R16 ;  /* 0x0000001000007844 */ /* 0x0043e40000000200 */
[----:B------:R-:W-:Y:S06]  /*2ef50*/  BAR.SYNC.DEFER_BLOCKING 0x0 ;  /* 0x0000000000007b1d */ /* 0x000fec0000010000 */
[----:B-1----:R-:W2:Y:S04]  /*2ef60*/  LDL.LU R16, [R1+0x7c4] ;  /* 0x0007c40001107983 */ /* 0x002ea80000300800 */
[----:B------:R-:W2:Y:S04]  /*2ef70*/  LDL.LU R17, [R1+0x7cc] ;  /* 0x0007cc0001117983 */ /* 0x000ea80000300800 */
[----:B------:R-:W2:Y:S04]  /*2ef80*/  LDL.LU R18, [R1+0x664] ;  /* 0x0006640001127983 */ /* 0x000ea80000300800 */
[----:B------:R-:W2:Y:S04]  /*2ef90*/  LDL.LU R19, [R1+0x66c] ;  /* 0x00066c0001137983 */ /* 0x000ea80000300800 */
[----:B------:R-:W-:Y:S01]  /*2efa0*/  LDS.128 R8, [R252] ;  /* 0x00000000fc087984 */ /* 0x000fe20000000c00 */
[----:B------:R-:W-:Y:S06]  /*2efb0*/  BAR.SYNC.DEFER_BLOCKING 0x0 ;  /* 0x0000000000007b1d */ /* 0x000fec0000010000 */
[----:B------:R1:W-:Y:S02]  /*2efc0*/  STSM.16.M88.4 [R0], R20 ;  /* 0x0000001400007844 */ /* 0x0003e40000000200 */
[----:B------:R-:W-:Y:S06]  /*2efd0*/  BAR.SYNC.DEFER_BLOCKING 0x0 ;  /* 0x0000000000007b1d */ /* 0x000fec0000010000 */
[----:B-1----:R-:W3:Y:S04]  /*2efe0*/  LDL.LU R20, [R1+0x274] ;  /* 0x0002740001147983 */ /* 0x002ee80000300800 */
[----:B------:R-:W3:Y:S04]  /*2eff0*/  LDL.LU R21, [R1+0x27c] ;  /* 0x00027c0001157983 */ /* 0x000ee80000300800 */
[----:B------:R-:W3:Y:S04]  /*2f000*/  LDL.LU R22, [R1+0x1d4] ;  /* 0x0001d40001167983 */ /* 0x000ee80000300800 */
[----:B------:R-:W3:Y:S04]  /*2f010*/  LDL.LU R23, [R1+0x1dc] ;  /* 0x0001dc0001177983 */ /* 0x000ee80000300800 */
[----:B------:R-:W4:Y:S04]  /*2f020*/  LDL.LU R24, [R1+0x550] ;  /* 0x0005500001187983 */ /* 0x000f280000300800 */
[----:B------:R-:W4:Y:S04]  /*2f030*/  LDL.LU R25, [R1+0x558] ;  /* 0x0005580001197983 */ /* 0x000f280000300800 */
[----:B------:R-:W4:Y:S04]  /*2f040*/  LDL.LU R26, [R1+0x770] ;  /* 0x00077000011a7983 */ /* 0x000f280000300800 */
[----:B------:R-:W4:Y:S04]  /*2f050*/  LDL.LU R27, [R1+0x778] ;  /* 0x00077800011b7983 */ /* 0x000f280000300800 */
[----:B------:R-:W-:Y:S01]  /*2f060*/  LDS.128 R12, [R252] ;  /* 0x00000000fc0c7984 */ /* 0x000fe20000000c00 */
[----:B------:R-:W-:Y:S06]  /*2f070*/  BAR.SYNC.DEFER_BLOCKING 0x0 ;  /* 0x0000000000007b1d */ /* 0x000fec0000010000 */
[----:B--2---:R1:W-:Y:S02]  /*2f080*/  STSM.16.M88.4 [R0], R16 ;  /* 0x0000001000007844 */ /* 0x0043e40000000200 */
[----:B------:R-:W-:Y:S06]  /*2f090*/  BAR.SYNC.DEFER_BLOCKING 0x0 ;  /* 0x0000000000007b1d */ /* 0x000fec0000010000 */
[----:B-1----:R-:W2:Y:S04]  /*2f0a0*/  LDL.LU R16, [R1+0x5d0] ;  /* 0x0005d00001107983 */ /* 0x002ea80000300800 */
[----:B------:R-:W2:Y:S04]  /*2f0b0*/  LDL.LU R17, [R1+0x5d8] ;  /* 0x0005d80001117983 */ /* 0x000ea80000300800 */
[----:B------:R-:W-:Y:S01]  /*2f0c0*/  LDS.128 R64, [R252] ;  /* 0x00000000fc407984 */ /* 0x000fe20000000c00 */
[----:B------:R-:W-:Y:S06]  /*2f0d0*/  BAR.SYNC.DEFER_BLOCKING 0x0 ;  /* 0x0000000000007b1d */ /* 0x000fec0000010000 */
[----:B---3--:R1:W-:Y:S02]  /*2f0e0*/  STSM.16.M88.4 [R0], R20 ;  /* 0x0000001400007844 */ /* 0x0083e40000000200 */
[----:B------:R-:W-:Y:S06]  /*2f0f0*/  BAR.SYNC.DEFER_BLOCKING 0x0 ;  /* 0x0000000000007b1d */ /* 0x000fec0000010000 */
[----:B-1----:R-:W3:Y:S04]  /*2f100*/  LDL.LU R20, [R1+0x860] ;  /* 0x0008600001147983 */ /* 0x002ee80000300800 */
[----:B------:R-:W3:Y:S04]  /*2f110*/  LDL.LU R21, [R1+0x868] ;  /* 0x0008680001157983 */ /* 0x000ee80000300800 */
[----:B------:R-:W3:Y:S04]  /*2f120*/  LDL.LU R22, [R1+0x6f0] ;  /* 0x0006f00001167983 */ /* 0x000ee80000300800 */
[----:B------:R-:W3:Y:S04]  /*2f130*/  LDL.LU R23, [R1+0x6f8] ;  /* 0x0006f80001177983 */ /* 0x000ee80000300800 */
[----:B------:R-:W-:Y:S01]  /*2f140*/  LDS.128 R60, [R252] ;  /* 0x00000000fc3c7984 */ /* 0x000fe20000000c00 */
[----:B------:R-:W-:Y:S06]  /*2f150*/  BAR.SYNC.DEFER_BLOCKING 0x0 ;  /* 0x0000000000007b1d */ /* 0x000fec0000010000 */
[----:B----4-:R1:W-:Y:S02]  /*2f160*/  STSM.16.M88.4 [R0], R24 ;  /* 0x0000001800007844 */ /* 0x0103e40000000200 */
[----:B------:R-:W-:Y:S06]  /*2f170*/  BAR.SYNC.DEFER_BLOCKING 0x0 ;  /* 0x0000000000007b1d */ /* 0x000fec0000010000 */
[----:B-1----:R-:W4:Y:S04]  /*2f180*/  LDL.LU R24, [R1+0x810] ;  /* 0x0008100001187983 */ /* 0x002f280000300800 */
[----:B------:R-:W4:Y:S04]  /*2f190*/  LDL.LU R25, [R1+0x818] ;  /* 0x0008180001197983 */ /* 0x000f280000300800 */
[----:B------:R-:W4:Y:S04]  /*2f1a0*/  LDL.LU R26, [R1+0x70] ;  /* 0x00007000011a7983 */ /* 0x000f280000300800 */
[----:B------:R-:W4:Y:S04]  /*2f1b0*/  LDL.LU R27, [R1+0x78] ;  /* 0x00007800011b7983 */ /* 0x000f280000300800 */
[----:B------:R-:W-:Y:S01]  /*2f1c0*/  LDS.128 R44, [R252] ;  /* 0x00000000fc2c7984 */ /* 0x000fe20000000c00 */
[----:B------:R-:W-:Y:S01]  /*2f1d0*/  IMAD.MOV.U32 R18, RZ, RZ, R116 ;  /* 0x000000ffff127224 */ /* 0x000fe200078e0074 */
[----:B------:R-:W-:Y:S01]  /*2f1e0*/  MOV R19, R118 ;  /* 0x0000007600137202 */ /* 0x000fe20000000f00 */
[----:B------:R-:W-:Y:S06]  /*2f1f0*/  BAR.SYNC.DEFER_BLOCKING 0x0 ;  /* 0x0000000000007b1d */ /* 0x000fec0000010000 */
[----:B------:R-:W4:Y:S04]  /*2f200*/  LDL.LU R68, [R1+0x7b0] ;  /* 0x0007b00001447983 */ /* 0x000f280000300800 */
[----:B------:R-:W4:Y:S04]  /*2f210*/  LDL.LU R69, [R1+0x7b8] ;  /* 0x0007b80001457983 */ /* 0x000f280000300800 */
[----:B------:R-:W4:Y:S04]  /*2f220*/  LDL.LU R70, [R1+0x650] ;  /* 0x0006500001467983 */ /* 0x000f280000300800 */
[----:B------:R-:W4:Y:S04]  /*2f230*/  LDL.LU R71, [R1+0x658] ;  /* 0x0006580001477983 */ /* 0x000f280000300800 */
[----:B--2---:R1:W-:Y:S01]  /*2f240*/  STSM.16.M88.4 [R0], R16 ;  /* 0x0000001000007844 */ /* 0x0043e20000000200 */
[----:B------:R-:W-:Y:S06]  /*2f250*/  BAR.SYNC.DEFER_BLOCKING 0x0 ;  /* 0x0000000000007b1d */ /* 0x000fec0000010000 */
[----:B------:R-:W-:Y:S02]  /*2f260*/  LDS.128 R40, [R252] ;  /* 0x00000000fc287984 */ /* 0x000fe40000000c00 */
[----:B------:R-:W-:Y:S06]  /*2f270*/  BAR.SYNC.DEFER_BLOCKING 0x0 ;  /* 0x0000000000007b1d */ /* 0x000fec0000010000 */
[----:B---3--:R-:W-:Y:S02]  /*2f280*/  STSM.16.M88.4 [R0], R20 ;  /* 0x0000001400007844 */ /* 0x008fe40000000200 */
[----:B------:R-:W-:Y:S01]  /*2f290*/  BAR.SYNC.DEFER_BLOCKING 0x0 ;  /* 0x0000000000007b1d */ /* 0x000fe20000010000 */
[----:B-1----:R-:W-:Y:S01]  /*2f2a0*/  IMAD.MOV.U32 R16, RZ, RZ, R176 ;  /* 0x000000ffff107224 */ /* 0x002fe200078e00b0 */
[----:B------:R-:W-:Y:S01]  /*2f2b0*/  MOV R17, R178 ;  /* 0x000000b200117202 */ /* 0x000fe20000000f00 */
[----:B------:R-:W-:Y:S01]  /*2f2c0*/  IMAD.MOV.U32 R18, RZ, RZ, R140 ;  /* 0x000000ffff127224 */ /* 0x000fe200078e008c */
[----:B------:R-:W-:-:S02]  /*2f2d0*/  MOV R19, R142 ;  /* 0x0000008e00137202 */ /* 0x000fc40000000f00 */
[----:B------:R-:W-:Y:S02]  /*2f2e0*/  LDS.128 R28, [R252] ;  /* 0x00000000fc1c7984 */ /* 0x000fe40000000c00 */
[----:B------:R-:W-:Y:S06]  /*2f2f0*/  BAR.SYNC.DEFER_BLOCKING 0x0 ;  /* 0x0000000000007b1d */ /* 0x000fec0000010000 */
[----:B------:R1:W-:Y:S02]  /*2f300*/  STSM.16.M88.4 [R0], R16 ;  /* 0x0000001000007844 */ /* 0x0003e40000000200 */
[----:B------:R-:W-:Y:S06]  /*2f310*/  BAR.SYNC.DEFER_BLOCKING 0x0 ;  /* 0x0000000000007b1d */ /* 0x000fec0000010000 */
[----:B------:R-:W-:Y:S02]  /*2f320*/  LDS.128 R20, [R252] ;  /* 0x00000000fc147984 */ /* 0x000fe40000000c00 */
[----:B------:R-:W-:Y:S06]  /*2f330*/  BAR.SYNC.DEFER_BLOCKING 0x0 ;  /* 0x0000000000007b1d */ /* 0x000fec0000010000 */
[----:B----4-:R-:W-:Y:S02]  /*2f340*/  STSM.16.M88.4 [R0], R24 ;  /* 0x0000001800007844 */ /* 0x010fe40000000200 */
        /* <DEDUP_REMOVED lines=9> */
[----:B-1----:R-:W2:Y:S04]  /*2f3e0*/  LDL.LU R16, [R1+0x2c0] ;  /* 0x0002c00001107983 */ /* 0x002ea80000300800 */
        /* <DEDUP_REMOVED lines=13> */
[----:B------:R-:W-:Y:S01]  /*2f4c0*/  LDS.128 R24, [R252] ;  /* 0x00000000fc187984 */ /* 0x000fe20000000c00 */
[----:B------:R-:W-:Y:S06]  /*2f4d0*/  BAR.SYNC.DEFER_BLOCKING 0x0 ;  /* 0x0000000000007b1d */ /* 0x000fec0000010000 */
[----:B------:R-:W4:Y:S04]  /*2f4e0*/  LDL.LU R104, [R1+0x814] ;  /* 0x0008140001687983 */ /* 0x000f280000300800 */
[----:B------:R-:W4:Y:S04]  /*2f4f0*/  LDL.LU R105, [R1+0x81c] ;  /* 0x00081c0001697983 */ /* 0x000f280000300800 */
[----:B------:R-:W4:Y:S04]  /*2f500*/  LDL.LU R106, [R1+0x74] ;  /* 0x00007400016a7983 */ /* 0x000f280000300800 */
[----:B------:R-:W4:Y:S04]  /*2f510*/  LDL.LU R107, [R1+0x7c] ;  /* 0x00007c00016b7983 */ /* 0x000f280000300800 */
[----:B------:R-:W-:Y:S01]  /*2f520*/  STSM.16.M88.4 [R0], R68 ;  /* 0x0000004400007844 */ /* 0x000fe20000000200 */
[----:B------:R-:W-:Y:S06]  /*2f530*/  BAR.SYNC.DEFER_BLOCKING 0x0 ;  /* 0x0000000000007b1d */ /* 0x000fec0000010000 */
[----:B------:R-:W-:Y:S02]  /*2f540*/  LDS.128 R68, [R252] ;  /* 0x00000000fc447984 */ /* 0x000fe40000000c00 */
[----:B------:R-:W-:Y:S01]  /*2f550*/  BAR.SYNC.DEFER_BLOCKING 0x0 ;  /* 0x0000000000007b1d */ /* 0x000fe20000010000 */
[----:B------:R-:W-:-:S05]  /*2f560*/  IMAD.MOV.U32 R78, RZ, RZ, R117 ;  /* 0x000000ffff4e7224 */ /* 0x000fca00078e0075 */
[----:B--2---:R-:W-:Y:S02]  /*2f570*/  STSM.16.M88.4 [R0], R16 ;  /* 0x0000001000007844 */ /* 0x004fe40000000200 */
[----:B------:R-:W-:Y:S06]  /*2f580*/  BAR.SYNC.DEFER_BLOCKING 0x0 ;  /* 0x0000000000007b1d */ /* 0x000fec0000010000 */
[----:B------:R-:W-:Y:S02]  /*2f590*/  LDS.128 R16, [R252] ;  /* 0x00000000fc107984 */ /* 0x000fe40000000c00 */
[----:B------:R-:W-:Y:S06]  /*2f5a0*/  BAR.SYNC.DEFER_BLOCKING 0x0 ;  /* 0x0000000000007b1d */ /* 0x000fec0000010000 */
[----:B---3--:R-:W-:Y:S02]  /*2f5b0*/  STSM.16.M88.4 [R0], R72 ;  /* 0x0000004800007844 */ /* 0x008fe40000000200 */
[----:B------:R-:W-:Y:S06]  /*2f5c0*/  BAR.SYNC.DEFER_BLOCKING 0x0 ;  /* 0x0000000000007b1d */ /* 0x000fec0000010000 */
[----:B------:R-:W-:Y:S02]  /*2f5d0*/  LDS.128 R72, [R252] ;  /* 0x00000000fc487984 */ /* 0x000fe40000000c00 */
[----:B------:R-:W-:Y:S06]  /*2f5e0*/  BAR.SYNC.DEFER_BLOCKING 0x0 ;  /* 0x0000000000007b1d */ /* 0x000fec0000010000 */
[----:B----4-:R-:W-:Y:S02]  /*2f5f0*/  STSM.16.M88.4 [R0], R76 ;  /* 0x0000004c00007844 */ /* 0x010fe40000000200 */
[----:B------:R-:W-:Y:S06]  /*2f600*/  BAR.SYNC.DEFER_BLOCKING 0x0 ;  /* 0x0000000000007b1d */ /* 0x000fec0000010000 */
[----:B------:R-:W-:Y:S02]  /*2f610*/  LDS.128 R76, [R252] ;  /* 0x00000000fc4c7984 */ /* 0x000fe40000000c00 */
[----:B------:R-:W-:Y:S06]  /*2f620*/  BAR.SYNC.DEFER_BLOCKING 0x0 ;  /* 0x0000000000007b1d */ /* 0x000fec0000010000 */
[----:B------:R-:W-:Y:S02]  /*2f630*/  STSM.16.M88.4 [R0], R96 ;  /* 0x0000006000007844 */ /* 0x000fe40000000200 */
[----:B------:R-:W-:Y:S06]  /*2f640*/  BAR.SYNC.DEFER_BLOCKING 0x0 ;  /* 0x0000000000007b1d */ /* 0x000fec0000010000 */
[----:B------:R-:W-:Y:S02]  /*2f650*/  LDS.128 R96, [R252] ;  /* 0x00000000fc607984 */ /* 0x000fe40000000c00 */
[----:B------:R-:W-:Y:S06]  /*2f660*/  BAR.SYNC.DEFER_BLOCKING 0x0 ;  /* 0x0000000000007b1d */ /* 0x000fec0000010000 */
[----:B------:R-:W-:Y:S02]  /*2f670*/  STSM.16.M88.4 [R0], R100 ;  /* 0x0000006400007844 */ /* 0x000fe40000000200 */
[----:B------:R-:W-:Y:S06]  /*2f680*/  BAR.SYNC.DEFER_BLOCKING 0x0 ;  /* 0x0000000000007b1d */ /* 0x000fec0000010000 */
[----:B------:R-:W-:Y:S02]  /*2f690*/  LDS.128 R100, [R252] ;  /* 0x00000000fc647984 */ /* 0x000fe40000000c00 */
[----:B------:R-:W-:Y:S06]  /*2f6a0*/  BAR.SYNC.DEFER_BLOCKING 0x0 ;  /* 0x0000000000007b1d */ /* 0x000fec0000010000 */
[----:B------:R1:W-:Y:S04]  /*2f6b0*/  STSM.16.M88.4 [R0], R104 ;  /* 0x0000006800007844 */ /* 0x0003e80000000200 */
[----:B-1----:R-:W2:Y:S04]  /*2f6c0*/  LDL.LU R104, [R1+0x7b4] ;  /* 0x0007b40001687983 */ /* 0x002ea80000300800 */
        /* <DEDUP_REMOVED lines=8> */
[----:B------:R-:W-:Y:S02]  /*2f750*/  LDS.128 R48, [R252] ;  /* 0x00000000fc307984 */ /* 0x000fe40000000c00 */
        /* <DEDUP_REMOVED lines=44> */
[----:B------:R-:W-:Y:S01]  /*2fa20*/  BAR.SYNC.DEFER_BLOCKING 0x0 ;  /* 0x0000000000007b1d */ /* 0x000fe20000010000 */
[----:B-1----:R-:W-:Y:S01]  /*2fa30*/  IMAD.MOV.U32 R104, RZ, RZ, R172 ;  /* 0x000000ffff687224 */ /* 0x002fe200078e00ac */
[----:B------:R-:W-:Y:S01]  /*2fa40*/  MOV R105, R174 ;  /* 0x000000ae00697202 */ /* 0x000fe20000000f00 */
[----:B------:R-:W-:Y:S01]  /*2fa50*/  IMAD.MOV.U32 R106, RZ, RZ, R136 ;  /* 0x000000ffff6a7224 */ /* 0x000fe200078e0088 */
[----:B------:R-:W-:-:S02]  /*2fa60*/  MOV R107, R138 ;  /* 0x0000008a006b7202 */ /* 0x000fc40000000f00 */
[----:B---3--:R-:W-:Y:S02]  /*2fa70*/  STSM.16.M88.4 [R0], R108 ;  /* 0x0000006c00007844 */ /* 0x008fe40000000200 */
[----:B------:R-:W-:Y:S06]  /*2fa80*/  BAR.SYNC.DEFER_BLOCKING 0x0 ;  /* 0x0000000000007b1d */ /* 0x000fec0000010000 */
        /* <DEDUP_REMOVED lines=30> */
[----:B------:R-:W-:Y:S02]  /*2fc70*/  STSM.16.M88.4 [R0], R156 ;  /* 0x0000009c00007844 */ /* 0x000fe40000000200 */
[----:B------:R-:W-:Y:S01]  /*2fc80*/  BAR.SYNC.DEFER_BLOCKING 0x0 ;  /* 0x0000000000007b1d */ /* 0x000fe20000010000 */
[----:B------:R-:W-:Y:S01]  /*2fc90*/  IMAD.MOV.U32 R106, RZ, RZ, R208 ;  /* 0x000000ffff6a7224 */ /* 0x000fe200078e00d0 */
[----:B------:R-:W-:-:S04]  /*2fca0*/  MOV R107, R210 ;  /* 0x000000d2006b7202 */ /* 0x000fc80000000f00 */
[----:B------:R-:W-:Y:S02]  /*2fcb0*/  LDS.128 R156, [R252] ;  /* 0x00000000fc9c7984 */ /* 0x000fe40000000c00 */
[----:B------:R-:W-:Y:S06]  /*2fcc0*/  BAR.SYNC.DEFER_BLOCKING 0x0 ;  /* 0x0000000000007b1d */ /* 0x000fec0000010000 */
        /* <DEDUP_REMOVED lines=24> */
[----:B------:R-:W-:Y:S02]  /*2fe50*/  STSM.16.M88.4 [R0], R172 ;  /* 0x000000ac00007844 */ /* 0x000fe40000000200 */
[----:B------:R-:W-:Y:S06]  /*2fe60*/  BAR.SYNC.DEFER_BLOCKING 0x0 ;  /* 0x0000000000007b1d */ /* 0x000fec0000010000 */
[----:B------:R-:W-:Y:S02]  /*2fe70*/  LDS.128 R164, [R252] ;  /* 0x00000000fca47984 */ /* 0x000fe40000000c00 */
[----:B------:R-:W-:Y:S06]  /*2fe80*/  BAR.SYNC.DEFER_BLOCKING 0x0 ;  /* 0x0000000000007b1d */ /* 0x000fec0000010000 */
[----:B--2---:R1:W-:Y:S04]  /*2fe90*/  STSM.16.M88.4 [R0], R176 ;  /* 0x000000b000007844 */ /* 0x0043e80000000200 */
        /* <DEDUP_REMOVED lines=9> */
[----:B------:R-:W3:Y:S04]  /*2ff30*/  LDL.LU R180, [R1+0x314] ;  /* 0x0003140001b47983 */ /* 0x000ee80000300800 */
[----:B------:R-:W3:Y:S04]  /*2ff40*/  LDL.LU R181, [R1+0x31c] ;  /* 0x00031c0001b57983 */ /* 0x000ee80000300800 */
[----:B------:R-:W-:Y:S01]  /*2ff50*/  LDS.128 R52, [R252] ;  /* 0x00000000fc347984 */ /* 0x000fe20000000c00 */
[----:B------:R-:W-:Y:S06]  /*2ff60*/  BAR.SYNC.DEFER_BLOCKING 0x0 ;  /* 0x0000000000007b1d */ /* 0x000fec0000010000 */
[----:B------:R-:W-:Y:S02]  /*2ff70*/  STSM.16.M88.4 [R0], R172 ;  /* 0x000000ac00007844 */ /* 0x000fe40000000200 */
        /* <DEDUP_REMOVED lines=11> */
[----:B---3--:R-:W-:Y:S02]  /*30030*/  STSM.16.M88.4 [R0], R180 ;  /* 0x000000b400007844 */ /* 0x008fe40000000200 */
[----:B------:R-:W-:Y:S06]  /*30040*/  BAR.SYNC.DEFER_BLOCKING 0x0 ;  /* 0x0000000000007b1d */ /* 0x000fec0000010000 */
[----:B------:R-:W-:Y:S02]  /*30050*/  LDS.128 R188, [R252] ;  /* 0x00000000fcbc7984 */ /* 0x000fe40000000c00 */
[----:B------:R-:W-:Y:S06]  /*30060*/  BAR.SYNC.DEFER_BLOCKING 0x0 ;  /* 0x0000000000007b1d */ /* 0x000fec0000010000 */
[----:B--2---:R1:W-:Y:S02]  /*30070*/  STSM.16.M88.4 [R0], R176 ;  /* 0x000000b000007844 */ /* 0x0043e40000000200 */
[----:B------:R-:W-:Y:S06]  /*30080*/  BAR.SYNC.DEFER_BLOCKING 0x0 ;  /* 0x0000000000007b1d */ /* 0x000fec0000010000 */
[----:B-1----:R-:W2:Y:S04]  /*30090*/  LDL.LU R176, [R1+0x750] ;  /* 0x0007500001b07983 */ /* 0x002ea80000300800 */
[----:B------:R-:W1:Y:S04]  /*300a0*/  LDS.128 R180, [R252] ;  /* 0x00000000fcb47984 */ /* 0x000e680000000c00 */
[----:B-1----:R-:W-:Y:S04]  /*300b0*/  STL [R1+0x11f4], R183 ;  /* 0x0011f4b701007387 */ /* 0x002fe80000100800 */
[----:B------:R-:W2:Y:S04]  /*300c0*/  LDL.LU R177, [R1+0x758] ;  /* 0x0007580001b17983 */ /* 0x000ea80000300800 */
[----:B------:R-:W2:Y:S04]  /*300d0*/  LDL.LU R178, [R1+0x50] ;  /* 0x0000500001b27983 */ /* 0x000ea80000300800 */
[----:B------:R-:W2:Y:S04]  /*300e0*/  LDL.LU R179, [R1+0x58] ;  /* 0x0000580001b37983 */ /* 0x000ea80000300800 */
[----:B------:R-:W3:Y:S04]  /*300f0*/  LDL.LU R196, [R1+0xd0] ;  /* 0x0000d00001c47983 */ /* 0x000ee80000300800 */
[----:B------:R-:W3:Y:S01]  /*30100*/  LDL.LU R197, [R1+0xd8] ;  /* 0x0000d80001c57983 */ /* 0x000ee20000300800 */
        /* <DEDUP_REMOVED lines=9> */
[----:B------:R-:W4:Y:S04]  /*301a0*/  LDL.LU R208, [R1+0x6b0] ;  /* 0x0006b00001d07983 */ /* 0x000f280000300800 */
[----:B------:R-:W-:Y:S01]  /*301b0*/  STSM.16.M88.4 [R0], R172 ;  /* 0x000000ac00007844 */ /* 0x000fe20000000200 */
[----:B------:R-:W-:Y:S06]  /*301c0*/  BAR.SYNC.DEFER_BLOCKING 0x0 ;  /* 0x0000000000007b1d */ /* 0x000fec0000010000 */
[----:B------:R-:W-:Y:S02]  /*301d0*/  LDS.128 R172, [R252] ;  /* 0x00000000fcac7984 */ /* 0x000fe40000000c00 */
[----:B------:R-:W-:Y:S06]  /*301e0*/  BAR.SYNC.DEFER_BLOCKING 0x0 ;  /* 0x0000000000007b1d */ /* 0x000fec0000010000 */
[----:B--2---:R-:W-:Y:S02]  /*301f0*/  STSM.16.M88.4 [R0], R176 ;  /* 0x000000b000007844 */ /* 0x004fe40000000200 */
[----:B------:R-:W-:Y:S06]  /*30200*/  BAR.SYNC.DEFER_BLOCKING 0x0 ;  /* 0x0000000000007b1d */ /* 0x000fec0000010000 */
[----:B------:R-:W-:Y:S02]  /*30210*/  LDS.128 R176, [R252] ;  /* 0x00000000fcb07984 */ /* 0x000fe40000000c00 */
[----:B------:R-:W-:Y:S06]  /*30220*/  BAR.SYNC.DEFER_BLOCKING 0x0 ;  /* 0x0000000000007b1d */ /* 0x000fec0000010000 */
[----:B------:R-:W-:Y:S02]  /*30230*/  STSM.16.M88.4 [R0], R184 ;  /* 0x000000b800007844 */ /* 0x000fe40000000200 */
[----:B------:R-:W-:Y:S06]  /*30240*/  BAR.SYNC.DEFER_BLOCKING 0x0 ;  /* 0x0000000000007b1d */ /* 0x000fec0000010000 */
[----:B------:R-:W-:Y:S02]  /*30250*/  LDS.128 R184, [R252] ;  /* 0x00000000fcb87984 */ /* 0x000fe40000000c00 */
[----:B------:R-:W-:Y:S06]  /*30260*/  BAR.SYNC.DEFER_BLOCKING 0x0 ;  /* 0x0000000000007b1d */ /* 0x000fec0000010000 */
[----:B---3--:R-:W-:Y:S02]  /*30270*/  STSM.16.M88.4 [R0], R196 ;  /* 0x000000c400007844 */ /* 0x008fe40000000200 */
[----:B------:R-:W-:Y:S06]  /*30280*/  BAR.SYNC.DEFER_BLOCKING 0x0 ;  /* 0x0000000000007b1d */ /* 0x000fec0000010000 */
[----:B------:R-:W1:Y:S02]  /*30290*/  LDS.128 R196, [R252] ;  /* 0x00000000fcc47984 */ /* 0x000e640000000c00 */
[----:B------:R-:W-:Y:S06]  /*302a0*/  BAR.SYNC.DEFER_BLOCKING 0x0 ;  /* 0x0000000000007b1d */ /* 0x000fec0000010000 */
[----:B-1----:R-:W-:Y:S04]  /*302b0*/  STL [R1+0x11f0], R199 ;  /* 0x0011f0c701007387 */ /* 0x002fe80000100800 */
[----:B------:R-:W4:Y:S04]  /*302c0*/  LDL.LU R209, [R1+0x6b8] ;  /* 0x0006b80001d17983 */ /* 0x000f280000300800 */
[----:B------:R1:W-:Y:S01]  /*302d0*/  STSM.16.M88.4 [R0], R200 ;  /* 0x000000c800007844 */ /* 0x0003e20000000200 */
[----:B------:R-:W-:Y:S01]  /*302e0*/  BAR.SYNC.DEFER_BLOCKING 0x0 ;  /* 0x0000000000007b1d */ /* 0x000fe20000010000 */
[----:B------:R-:W-:Y:S01]  /*302f0*/  IMAD.MOV.U32 R210, RZ, RZ, R148 ;  /* 0x000000ffffd27224 */ /* 0x000fe200078e0094 */
[----:B------:R-:W-:-:S04]  /*30300*/  MOV R211, R150 ;  /* 0x0000009600d37202 */ /* 0x000fc80000000f00 */
[----:B-1----:R-:W2:Y:S04]  /*30310*/  LDL.LU R200, [R1+0x2a0] ;  /* 0x0002a00001c87983 */ /* 0x002ea80000300800 */
[----:B------:R-:W2:Y:S04]  /*30320*/  LDL.LU R201, [R1+0x2a8] ;  /* 0x0002a80001c97983 */ /* 0x000ea80000300800 */
[----:B------:R-:W3:Y:S04]  /*30330*/  LDL.LU R212, [R1+0x534] ;  /* 0x0005340001d47983 */ /* 0x000ee80000300800 */
[----:B------:R-:W-:Y:S01]  /*30340*/  LDS.128 R204, [R252] ;  /* 0x00000000fccc7984 */ /* 0x000fe20000000c00 */
[----:B------:R-:W-:Y:S06]  /*30350*/  BAR.SYNC.DEFER_BLOCKING 0x0 ;  /* 0x0000000000007b1d */ /* 0x000fec0000010000 */
[----:B----4-:R-:W-:Y:S02]  /*30360*/  STSM.16.M88.4 [R0], R208 ;  /* 0x000000d000007844 */ /* 0x010fe40000000200 */
[----:B------:R-:W-:Y:S06]  /*30370*/  BAR.SYNC.DEFER_BLOCKING 0x0 ;  /* 0x0000000000007b1d */ /* 0x000fec0000010000 */
[----:B------:R-:W1:Y:S04]  /*30380*/  LDS.128 R208, [R252] ;  /* 0x00000000fcd07984 */ /* 0x000e680000000c00 */
[----:B-1----:R-:W-:Y:S04]  /*30390*/  STL [R1+0x11ec], R211 ;  /* 0x0011ecd301007387 */ /* 0x002fe80000100800 */
        /* <DEDUP_REMOVED lines=8> */
[----:B------:R-:W-:Y:S02]  /*30420*/  LDS.128 R200, [R252] ;  /* 0x00000000fcc87984 */ /* 0x000fe40000000c00 */
[----:B------:R-:W-:Y:S01]  /*30430*/  BAR.SYNC.DEFER_BLOCKING 0x0 ;  /* 0x0000000000007b1d */ /* 0x000fe20000010000 */
[----:B------:R-:W-:Y:S01]  /*30440*/  IMAD.MOV.U32 R92, RZ, RZ, R93 ;  /* 0x000000ffff5c7224 */ /* 0x000fe200078e005d */
[----:B------:R-:W-:Y:S01]  /*30450*/  MOV R93, R95 ;  /* 0x0000005f005d7202 */ /* 0x000fe20000000f00 */
[----:B------:R-:W-:Y:S01]  /*30460*/  IMAD.MOV.U32 R94, RZ, RZ, R125 ;  /* 0x000000ffff5e7224 */ /* 0x000fe200078e007d */
[----:B------:R-:W-:-:S02]  /*30470*/  MOV R95, R127 ;  /* 0x0000007f005f7202 */ /* 0x000fc40000000f00 */
[----:B---3--:R1:W-:Y:S02]  /*30480*/  STSM.16.M88.4 [R0], R212 ;  /* 0x000000d400007844 */ /* 0x0083e40000000200 */
[----:B------:R-:W-:Y:S06]  /*30490*/  BAR.SYNC.DEFER_BLOCKING 0x0 ;  /* 0x0000000000007b1d */ /* 0x000fec0000010000 */
[----:B-1----:R-:W2:Y:S04]  /*304a0*/  LDL.LU R212, [R1+0x754] ;  /* 0x0007540001d47983 */ /* 0x002ea80000300800 */
[----:B------:R-:W1:Y:S01]  /*304b0*/  LDS.128 R124, [R252] ;  /* 0x00000000fc7c7984 */ /* 0x000e620000000c00 */
[----:B------:R-:W-:Y:S06]  /*304c0*/  BAR.SYNC.DEFER_BLOCKING 0x0 ;  /* 0x0000000000007b1d */ /* 0x000fec0000010000 */
[----:B-1----:R-:W-:Y:S04]  /*304d0*/  STL [R1+0x11e8], R127 ;  /* 0x0011e87f01007387 */ /* 0x002fe80000100800 */
[----:B------:R-:W2:Y:S04]  /*304e0*/  LDL.LU R213, [R1+0x75c] ;  /* 0x00075c0001d57983 */ /* 0x000ea80000300800 */
[----:B------:R-:W2:Y:S04]  /*304f0*/  LDL.LU R214, [R1+0x54] ;  /* 0x0000540001d67983 */ /* 0x000ea80000300800 */
[----:B------:R-:W2:Y:S04]  /*30500*/  LDL.LU R215, [R1+0x5c] ;  /* 0x00005c0001d77983 */ /* 0x000ea80000300800 */
[----:B------:R-:W-:Y:S01]  /*30510*/  STSM.16.M88.4 [R0], R92 ;  /* 0x0000005c00007844 */ /* 0x000fe20000000200 */
[----:B------:R-:W-:Y:S06]  /*30520*/  BAR.SYNC.DEFER_BLOCKING 0x0 ;  /* 0x0000000000007b1d */ /* 0x000fec0000010000 */
[----:B------:R-:W1:Y:S02]  /*30530*/  LDS.128 R92, [R252] ;  /* 0x00000000fc5c7984 */ /* 0x000e640000000c00 */
[----:B------:R-:W-:Y:S06]  /*30540*/  BAR.SYNC.DEFER_BLOCKING 0x0 ;  /* 0x0000000000007b1d */ /* 0x000fec0000010000 */
[----:B-1----:R-:W-:Y:S04]  /*30550*/  STL [R1+0x11e4], R95 ;  /* 0x0011e45f01007387 */ /* 0x002fe80000100800 */
[----:B------:R-:W3:Y:S04]  /*30560*/  LDL.LU R216, [R1+0xd4] ;  /* 0x0000d40001d87983 */ /* 0x000ee80000300800 */
[----:B------:R-:W3:Y:S01]  /*30570*/  LDL.LU R217, [R1+0xdc] ;  /* 0x0000dc0001d97983 */ /* 0x000ee20000300800 */
[----:B------:R-:W-:Y:S01]  /*30580*/  IMAD.MOV.U32 R168, RZ, RZ, R169 ;  /* 0x000000ffffa87224 */ /* 0x000fe200078e00a9 */
[----:B------:R-:W-:Y:S01]  /*30590*/  MOV R169, R171 ;  /* 0x000000ab00a97202 */ /* 0x000fe20000000f00 */
[----:B------:R-:W-:Y:S01]  /*305a0*/  IMAD.MOV.U32 R170, RZ, RZ, R237 ;  /* 0x000000ffffaa7224 */ /* 0x000fe200078e00ed */
[----:B------:R-:W-:-:S02]  /*305b0*/  MOV R171, R239 ;  /* 0x000000ef00ab7202 */ /* 0x000fc40000000f00 */
[----:B------:R-:W-:Y:S02]  /*305c0*/  MOV R57, R59 ;  /* 0x0000003b00397202 */ /* 0x000fe40000000f00 */
[----:B------:R-:W-:Y:S01]  /*305d0*/  MOV R59, R91 ;  /* 0x0000005b003b7202 */ /* 0x000fe20000000f00 */
[----:B--2---:R-:W-:Y:S01]  /*305e0*/  STSM.16.M88.4 [R0], R212 ;  /* 0x000000d400007844 */ /* 0x004fe20000000200 */
[----:B------:R-:W-:Y:S06]  /*305f0*/  BAR.SYNC.DEFER_BLOCKING 0x0 ;  /* 0x0000000000007b1d */ /* 0x000fec0000010000 */
[----:B------:R-:W1:Y:S02]  /*30600*/  LDS.128 R212, [R252] ;  /* 0x00000000fcd47984 */ /* 0x000e640000000c00 */
[----:B------:R-:W-:Y:S06]  /*30610*/  BAR.SYNC.DEFER_BLOCKING 0x0 ;  /* 0x0000000000007b1d */ /* 0x000fec0000010000 */
[----:B------:R-:W-:Y:S02]  /*30620*/  STSM.16.M88.4 [R0], R168 ;  /* 0x000000a800007844 */ /* 0x000fe40000000200 */
[----:B------:R-:W-:Y:S06]  /*30630*/  BAR.SYNC.DEFER_BLOCKING 0x0 ;  /* 0x0000000000007b1d */ /* 0x000fec0000010000 */
[----:B------:R-:W2:Y:S02]  /*30640*/  LDS.128 R32, [R252] ;  /* 0x00000000fc207984 */ /* 0x000ea40000000c00 */
[----:B------:R-:W-:Y:S06]  /*30650*/  BAR.SYNC.DEFER_BLOCKING 0x0 ;  /* 0x0000000000007b1d */ /* 0x000fec0000010000 */
[----:B---3--:R3:W-:Y:S02]  /*30660*/  STSM.16.M88.4 [R0], R216 ;  /* 0x000000d800007844 */ /* 0x0087e40000000200 */
[----:B------:R-:W-:Y:S08]  /*30670*/  BAR.SYNC.DEFER_BLOCKING 0x0 ;  /* 0x0000000000007b1d */ /* 0x000ff00000010000 */
[----:B---3--:R-:W3:Y:S01]  /*30680*/  LDC R216, c[0x0][0x244] ;  /* 0x00009100ffd87b82 */ /* 0x008ee20000000800 */
[----:B------:R-:W-:Y:S01]  /*30690*/  ISETP.GE.AND P0, PT, R2, UR4, PT ;  /* 0x0000000402007c0c */ /* 0x000fe2000bf06270 */
[----:B------:R-:W-:-:S06]  /*306a0*/  ULDC UR4, c[0x0][0x244] ;  /* 0x0000910000047ab9 */ /* 0x000fcc0000000800 */
[----:B------:R-:W4:Y:S01]  /*306b0*/  LDC R218, c[0x0][0x244] ;  /* 0x00009100ffda7b82 */ /* 0x000f220000000800 */
[----:B------:R-:W2:Y:S07]  /*306c0*/  LDS.128 R88, [R252] ;  /* 0x00000000fc587984 */ /* 0x000eae0000000c00 */
[----:B------:R-:W-:Y:S08]  /*306d0*/  BAR.SYNC.DEFER_BLOCKING 0x0 ;  /* 0x0000000000007b1d */ /* 0x000ff00000010000 */
[----:B------:R-:W1:Y:S01]  /*306e0*/  LDC R219, c[0x0][0x244] ;  /* 0x00009100ffdb7b82 */ /* 0x000e620000000800 */
[----:B------:R3:W-:Y:S04]  /*306f0*/  STSM.16.M88.4 [R0], R56 ;  /* 0x0000003800007844 */ /* 0x0007e80000000200 */
[----:B---3--:R-:W3:Y:S04]  /*30700*/  LDL.LU R56, [R1+0x6b4] ;  /* 0x0006b40001387983 */ /* 0x008ee80000300800 */
[----:B------:R-:W3:Y:S01]  /*30710*/  LDL.LU R57, [R1+0x6bc] ;  /* 0x0006bc0001397983 */ /* 0x000ee20000300800 */
[----:B------:R-:W-:Y:S01]  /*30720*/  IMAD.MOV.U32 R58, RZ, RZ, R149 ;  /* 0x000000ffff3a7224 */ /* 0x000fe200078e0095 */
[----:B------:R-:W-:Y:S01]  /*30730*/  MOV R59, R151 ;  /* 0x00000097003b7202 */ /* 0x000fe20000000f00 */
[----:B------:R-:W-:Y:S06]  /*30740*/  BAR.SYNC.DEFER_BLOCKING 0x0 ;  /* 0x0000000000007b1d */ /* 0x000fec0000010000 */
[----:B------:R-:W2:Y:S04]  /*30750*/  LDL.LU R183, [R1+0x8c4] ;  /* 0x0008c40001b77983 */ /* 0x000ea80000300800 */
[----:B------:R-:W4:Y:S04]  /*30760*/  LDL.LU R199, [R1+0x8c0] ;  /* 0x0008c00001c77983 */ /* 0x000f280000300800 */
[----:B------:R-:W1:Y:S01]  /*30770*/  LDS.128 R148, [R252] ;  /* 0x00000000fc947984 */ /* 0x000e620000000c00 */
[----:B------:R-:W-:Y:S06]  /*30780*/  BAR.SYNC.DEFER_BLOCKING 0x0 ;  /* 0x0000000000007b1d */ /* 0x000fec0000010000 */
[----:B---3--:R3:W-:Y:S02]  /*30790*/  STSM.16.M88.4 [R0], R56 ;  /* 0x0000003800007844 */ /* 0x0087e40000000200 */
[----:B------:R-:W-:Y:S06]  /*307a0*/  BAR.SYNC.DEFER_BLOCKING 0x0 ;  /* 0x0000000000007b1d */ /* 0x000fec0000010000 */
[----:B---3--:R-:W3:Y:S04]  /*307b0*/  LDL.LU R56, [R1+0x2a4] ;  /* 0x0002a40001387983 */ /* 0x008ee80000300800 */
[----:B------:R-:W3:Y:S04]  /*307c0*/  LDL.LU R57, [R1+0x2ac] ;  /* 0x0002ac0001397983 */ /* 0x000ee80000300800 */
[----:B------:R-:W3:Y:S04]  /*307d0*/  LDL.LU R248, [R1+0x150] ;  /* 0x0001500001f87983 */ /* 0x000ee80000300800 */
[----:B------:R-:W1:Y:S01]  /*307e0*/  LDS.128 R168, [R252] ;  /* 0x00000000fca87984 */ /* 0x000e620000000c00 */
[----:B------:R-:W-:Y:S01]  /*307f0*/  IMAD.MOV.U32 R58, RZ, RZ, R221 ;  /* 0x000000ffff3a7224 */ /* 0x000fe200078e00dd */
[----:B------:R-:W-:Y:S01]  /*30800*/  MOV R59, R223 ;  /* 0x000000df003b7202 */ /* 0x000fe20000000f00 */
[C---:B----4-:R-:W-:Y:S01]  /*30810*/  IMAD R2, R199.reuse, UR4, RZ ;  /* 0x00000004c7027c24 */ /* 0x050fe2000f8e02ff */
[----:B------:R-:W-:Y:S01]  /*30820*/  BAR.SYNC.DEFER_BLOCKING 0x0 ;  /* 0x0000000000007b1d */ /* 0x000fe20000010000 */
[----:B------:R-:W-:-:S05]  /*30830*/  ISETP.GE.AND P2, PT, R199, UR8, PT ;  /* 0x00000008c7007c0c */ /* 0x000fca000bf46270 */
[----:B------:R-:W-:Y:S01]  /*30840*/  ULDC.64 UR4, c[0x0][0x220] ;  /* 0x0000880000047ab9 */ /* 0x000fe20000000a00 */
[----:B------:R-:W4:Y:S01]  /*30850*/  LDL.LU R233, [R1+0x130] ;  /* 0x0001300001e97983 */ /* 0x000f220000300800 */
[----:B------:R-:W-:Y:S01]  /*30860*/  ULDC UR8, c[0x0][0x248] ;  /* 0x0000920000087ab9 */ /* 0x000fe20000000800 */
[----:B------:R-:W4:Y:S02]  /*30870*/  LDC R221, c[0x0][0x244] ;  /* 0x00009100ffdd7b82 */ /* 0x000f240000000800 */
[----:B------:R-:W4:Y:S04]  /*30880*/  LDL.LU R232, [R1+0x190] ;  /* 0x0001900001e87983 */ /* 0x000f280000300800 */
[----:B------:R-:W4:Y:S01]  /*30890*/  LDL.LU R211, [R1+0xadc] ;  /* 0x000adc0001d37983 */ /* 0x000f220000300800 */
[----:B------:R-:W-:-:S02]  /*308a0*/  LEA R224, P3, R2, UR4, 0x2 ;  /* 0x0000000402e07c11 */ /* 0x000fc4000f8610ff */
[C---:B--2---:R-:W-:Y:S01]  /*308b0*/  ISETP.LT.AND P2, PT, R183.reuse, UR29, !P2 ;  /* 0x0000001db7007c0c */ /* 0x044fe2000d741270 */
[----:B------:R-:W2:Y:S01]  /*308c0*/  LDL.LU R127, [R1+0xa7c] ;  /* 0x000a7c00017f7983 */ /* 0x000ea20000300800 */
[----:B------:R-:W-:Y:S01]  /*308d0*/  LEA.HI.X.SX32 R225, R2, UR5, 0x2, P3 ;  /* 0x0000000502e17c11 */ /* 0x000fe200098f16ff */
[C---:B------:R-:W-:Y:S01]  /*308e0*/  IMAD R235, R183.reuse, UR8, RZ ;  /* 0x00000008b7eb7c24 */ /* 0x040fe2000f8e02ff */
[----:B------:R-:W-:Y:S01]  /*308f0*/  ISETP.GE.AND P1, PT, R183, UR9, PT ;  /* 0x00000009b7007c0c */ /* 0x000fe2000bf26270 */
[----:B------:R-:W2:Y:S01]  /*30900*/  LDL.LU R95, [R1+0x8c8] ;  /* 0x0008c800015f7983 */ /* 0x000ea20000300800 */
[----:B------:R-:W-:Y:S01]  /*30910*/  ULDC.64 UR8, c[0x0][0x220] ;  /* 0x0000880000087ab9 */ /* 0x000fe20000000a00 */
[----:B------:R-:W-:Y:S02]  /*30920*/  ULDC.64 UR4, c[0x0][0x228] ;  /* 0x00008a0000047ab9 */ /* 0x000fe40000000a00 */
[----:B------:R-:W2:Y:S04]  /*30930*/  LDL.LU R239, [R1+0xa0c] ;  /* 0x000a0c0001ef7983 */ /* 0x000ea80000300800 */
[----:B------:R-:W2:Y:S04]  /*30940*/  LDL.LU R238, [R1+0x9dc] ;  /* 0x0009dc0001ee7983 */ /* 0x000ea80000300800 */
[----:B------:R-:W2:Y:S04]  /*30950*/  LDL.LU R237, [R1+0x8d0] ;  /* 0x0008d00001ed7983 */ /* 0x000ea80000300800 */
[----:B------:R-:W2:Y:S04]  /*30960*/  LDL.LU R236, [R1+0x8cc] ;  /* 0x0008cc0001ec7983 */ /* 0x000ea80000300800 */
[----:B---3--:R3:W-:Y:S02]  /*30970*/  STSM.16.M88.4 [R0], R56 ;  /* 0x0000003800007844 */ /* 0x0087e40000000200 */
[----:B---3--:R-:W3:Y:S01]  /*30980*/  LDC R56, c[0x0][0x244] ;  /* 0x00009100ff387b82 */ /* 0x008ee20000000800 */
[----:B------:R-:W-:-:S07]  /*30990*/  IMAD R0, R216, 0x40, R2 ;  /* 0x00000040d8007824 */ /* 0x000fce00078e0202 */
[----:B------:R-:W-:Y:S01]  /*309a0*/  BAR.SYNC.DEFER_BLOCKING 0x0 ;  /* 0x0000000000007b1d */ /* 0x000fe20000010000 */
[C---:B------:R-:W-:Y:S02]  /*309b0*/  LEA R222, P4, R0.reuse, UR6, 0x2 ;  /* 0x0000000600de7c11 */ /* 0x040fe4000f8810ff */
[----:B------:R-:W-:Y:S02]  /*309c0*/  LEA R3, R3, R0, 0x6 ;  /* 0x0000000003037211 */ /* 0x000fe400078e30ff */
[----:B------:R-:W-:Y:S01]  /*309d0*/  LEA.HI.X.SX32 R223, R0, UR7, 0x2, P4 ;  /* 0x0000000700df7c11 */ /* 0x000fe2000a0f16ff */
[----:B------:R-:W-:Y:S02]  /*309e0*/  ULDC.64 UR6, c[0x0][0x228] ;  /* 0x00008a0000067ab9 */ /* 0x000fe40000000a00 */
[----:B---3--:R-:W-:Y:S02]  /*309f0*/  IMAD R0, R56, 0x40, R3 ;  /* 0x0000004038007824 */ /* 0x008fe400078e0203 */
[----:B------:R-:W-:-:S05]  /*30a00*/  IMAD.WIDE R56, R235, 0x4, R224 ;  /* 0x00000004eb387825 */ /* 0x000fca00078e02e0 */
[----:B------:R3:W-:Y:S04]  /*30a10*/  @P2 STG.E desc[UR18][R56.64], R248 ;  /* 0x000000f838002986 */ /* 0x0007e8000c101912 */
[----:B---3--:R-:W3:Y:S01]  /*30a20*/  LDL.LU R248, [R1+0x180] ;  /* 0x0001800001f87983 */ /* 0x008ee20000300800 */
[----:B----4-:R-:W-:Y:S01]  /*30a30*/  ISETP.LT.AND P4, PT, R211, UR6, !P1 ;  /* 0x00000006d3007c0c */ /* 0x010fe2000cf81270 */
[----:B------:R-:W-:Y:S01]  /*30a40*/  IMAD.WIDE R58, R235, 0x4, R222 ;  /* 0x00000004eb3a7825 */ /* 0x000fe200078e02de */
[----:B------:R-:W-:Y:S01]  /*30a50*/  LEA R56, R218, R0, 0x6 ;  /* 0x00000000da387211 */ /* 0x000fe200078e30ff */
[----:B------:R-:W4:Y:S01]  /*30a60*/  LDL.LU R249, [R1+0x170] ;  /* 0x0001700001f97983 */ /* 0x000f220000300800 */
[----:B------:R-:W-:Y:S01]  /*30a70*/  LEA R2, P3, R3, UR10, 0x2 ;  /* 0x0000000a03027c11 */ /* 0x000fe2000f8610ff */
[----:B------:R-:W-:-:S02]  /*30a80*/  ULDC UR6, c[0x0][0x22c] ;  /* 0x00008b0000067ab9 */ /* 0x000fc40000000800 */
[----:B-1----:R-:W-:Y:S01]  /*30a90*/  IMAD R57, R219, 0x40, R56 ;  /* 0x00000040db397824 */ /* 0x002fe200078e0238 */
[----:B------:R-:W-:Y:S01]  /*30aa0*/  LEA R220, P2, R0, UR8, 0x2 ;  /* 0x0000000800dc7c11 */ /* 0x000fe2000f8410ff */
[----:B------:R-:W4:Y:S04]  /*30ab0*/  LDL.LU R251, [R1+0x140] ;  /* 0x0001400001fb7983 */ /* 0x000f280000300800 */
[----:B------:R1:W-:Y:S01]  /*30ac0*/  @P4 STG.E desc[UR18][R58.64], R233 ;  /* 0x000000e93a004986 */ /* 0x0003e2000c101912 */
[----:B------:R-:W-:Y:S01]  /*30ad0*/  LEA.HI.X.SX32 R3, R3, UR11, 0x2, P3 ;  /* 0x0000000b03037c11 */ /* 0x000fe200098f16ff */
[----:B------:R-:W-:Y:S02]  /*30ae0*/  ULDC.64 UR10, c[0x0][0x220] ;  /* 0x00008800000a7ab9 */ /* 0x000fe40000000a00 */
[----:B------:R-:W-:Y:S01]  /*30af0*/  LEA R218, P3, R56, UR10, 0x2 ;  /* 0x0000000a38da7c11 */ /* 0x000fe2000f8610ff */
[----:B------:R-:W4:Y:S01]  /*30b00*/  LDL.LU R243, [R1+0x160] ;  /* 0x0001600001f37983 */ /* 0x000f220000300800 */
[----:B-1----:R-:W-:-:S02]  /*30b10*/  LEA R59, R221, R57, 0x6 ;  /* 0x00000039dd3b7211 */ /* 0x002fc400078e30ff */
[----:B------:R-:W-:Y:S02]  /*30b20*/  LEA.HI.X.SX32 R221, R0, UR9, 0x2, P2 ;  /* 0x0000000900dd7c11 */ /* 0x000fe400090f16ff */
[----:B--2---:R-:W-:Y:S01]  /*30b30*/  ISETP.LT.AND P5, PT, R127, UR4, !P1 ;  /* 0x000000047f007c0c */ /* 0x004fe2000cfa1270 */
[----:B------:R-:W-:Y:S01]  /*30b40*/  IMAD R0, R226, 0x40, R59 ;  /* 0x00000040e2007824 */ /* 0x000fe200078e023b */
[----:B------:R-:W-:Y:S01]  /*30b50*/  LEA R58, P2, R59, UR14, 0x2 ;  /* 0x0000000e3b3a7c11 */ /* 0x000fe2000f8410ff */
[----:B------:R-:W-:Y:S01]  /*30b60*/  IMAD.WIDE R216, R235, 0x4, R2 ;  /* 0x00000004ebd87825 */ /* 0x000fe200078e0202 */
[----:B------:R-:W-:Y:S01]  /*30b70*/  LEA.HI.X.SX32 R219, R56, UR11, 0x2, P3 ;  /* 0x0000000b38db7c11 */ /* 0x000fe200098f16ff */
[----:B------:R-:W-:Y:S01]  /*30b80*/  ULDC.64 UR10, c[0x0][0x228] ;  /* 0x00008a00000a7ab9 */ /* 0x000fe20000000a00 */
[----:B------:R-:W-:Y:S01]  /*30b90*/  LEA.HI.X.SX32 R59, R59, UR15, 0x2, P2 ;  /* 0x0000000f3b3b7c11 */ /* 0x000fe200090f16ff */
[----:B------:R-:W-:Y:S01]  /*30ba0*/  ULDC.64 UR14, c[0x0][0x228] ;  /* 0x00008a00000e7ab9 */ /* 0x000fe20000000a00 */
[----:B------:R-:W-:Y:S01]  /*30bb0*/  ULDC.64 UR8, c[0x0][0x228] ;  /* 0x00008a0000087ab9 */ /* 0x000fe20000000a00 */
[----:B------:R-:W-:Y:S01]  /*30bc0*/  ISETP.LT.AND P3, PT, R95, UR14, !P1 ;  /* 0x0000000e5f007c0c */ /* 0x000fe2000cf61270 */
[----:B------:R-:W-:Y:S01]  /*30bd0*/  IMAD.WIDE R226, R235, 0x4, R220 ;  /* 0x00000004ebe27825 */ /* 0x000fe200078e02dc */
[----:B------:R-:W-:-:S02]  /*30be0*/  ULDC UR4, c[0x0][0x248] ;  /* 0x0000920000047ab9 */ /* 0x000fc40000000800 */
[----:B------:R-:W-:Y:S09]  /*30bf0*/  @P5 STG.E desc[UR18][R216.64], R232 ;  /* 0x000000e8d8005986 */ /* 0x000ff2000c101912 */
[----:B---3--:R1:W-:Y:S04]  /*30c00*/  @P3 STG.E desc[UR18][R226.64], R248 ;  /* 0x000000f8e2003986 */ /* 0x0083e8000c101912 */
[----:B-1----:R-:W2:Y:S01]  /*30c10*/  LDL.LU R248, [R1+0xf0] ;  /* 0x0000f00001f87983 */ /* 0x002ea20000300800 */
[----:B------:R-:W-:-:S02]  /*30c20*/  LEA R216, P4, R57, UR12, 0x2 ;  /* 0x0000000c39d87c11 */ /* 0x000fc4000f8810ff */
[----:B------:R-:W-:Y:S02]  /*30c30*/  ISETP.LT.AND P5, PT, R238, UR10, !P1 ;  /* 0x0000000aee007c0c */ /* 0x000fe4000cfa1270 */
[----:B------:R-:W-:Y:S01]  /*30c40*/  ISETP.LT.AND P6, PT, R237, UR8, !P1 ;  /* 0x00000008ed007c0c */ /* 0x000fe2000cfc1270 */
[----:B------:R-:W-:Y:S01]  /*30c50*/  IMAD.WIDE R228, R235, 0x4, R218 ;  /* 0x00000004ebe47825 */ /* 0x000fe200078e02da */
[----:B------:R-:W-:Y:S01]  /*30c60*/  LEA.HI.X.SX32 R217, R57, UR13, 0x2, P4 ;  /* 0x0000000d39d97c11 */ /* 0x000fe2000a0f16ff */
[----:B------:R-:W-:Y:S01]  /*30c70*/  ULDC.64 UR12, c[0x0][0x228] ;  /* 0x00008a00000c7ab9 */ /* 0x000fe20000000a00 */
[C---:B------:R-:W-:Y:S01]  /*30c80*/  LEA R56, P2, R0.reuse, UR16, 0x2 ;  /* 0x0000001000387c11 */ /* 0x040fe2000f8410ff */
[----:B------:R-:W-:Y:S01]  /*30c90*/  IMAD.WIDE R232, R235, 0x4, R58 ;  /* 0x00000004ebe87825 */ /* 0x000fe200078e023a */
[----:B------:R-:W-:Y:S01]  /*30ca0*/  ISETP.LT.AND P4, PT, R239, UR12, !P1 ;  /* 0x0000000cef007c0c */ /* 0x000fe2000cf81270 */
[----:B------:R-:W3:Y:S01]  /*30cb0*/  LDL.LU R250, [R1+0x80] ;  /* 0x0000800001fa7983 */ /* 0x000ee20000300800 */
[----:B------:R-:W-:Y:S01]  /*30cc0*/  ULDC UR8, c[0x0][0x228] ;  /* 0x00008a0000087ab9 */ /* 0x000fe20000000800 */
[----:B------:R-:W-:Y:S01]  /*30cd0*/  IMAD.WIDE R230, R235, 0x4, R216 ;  /* 0x00000004ebe67825 */ /* 0x000fe200078e02d8 */
[----:B------:R-:W-:Y:S01]  /*30ce0*/  LEA.HI.X.SX32 R57, R0, UR17, 0x2, P2 ;  /* 0x0000001100397c11 */ /* 0x000fe200090f16ff */
[----:B------:R-:W-:Y:S01]  /*30cf0*/  ULDC.64 UR16, c[0x0][0x228] ;  /* 0x00008a0000107ab9 */ /* 0x000fe20000000a00 */
[----:B------:R-:W-:Y:S01]  /*30d00*/  IADD3 R0, R183, 0x2, RZ ;  /* 0x00000002b7007810 */ /* 0x000fe20007ffe0ff */
[----:B------:R-:W-:Y:S01]  /*30d10*/  ULDC UR10, c[0x0][0x228] ;  /* 0x00008a00000a7ab9 */ /* 0x000fe20000000800 */
[----:B------:R-:W-:Y:S01]  /*30d20*/  ISETP.LT.AND P2, PT, R236, UR26, !P1 ;  /* 0x0000001aec007c0c */ /* 0x000fe2000cf41270 */
[----:B------:R-:W-:-:S04]  /*30d30*/  ULDC UR12, c[0x0][0x228] ;  /* 0x00008a00000c7ab9 */ /* 0x000fc80000000800 */
[----:B----4-:R1:W-:Y:S01]  /*30d40*/  @P4 STG.E desc[UR18][R228.64], R249 ;  /* 0x000000f9e4004986 */ /* 0x0103e2000c101912 */
[----:B------:R-:W-:Y:S01]  /*30d50*/  ISETP.GE.AND P1, PT, R0, UR6, PT ;  /* 0x0000000600007c0c */ /* 0x000fe2000bf26270 */
[----:B------:R-:W-:Y:S02]  /*30d60*/  ULDC UR6, c[0x0][0x228] ;  /* 0x00008a0000067ab9 */ /* 0x000fe40000000800 */
[----:B------:R4:W-:Y:S04]  /*30d70*/  @P5 STG.E desc[UR18][R230.64], R251 ;  /* 0x000000fbe6005986 */ /* 0x0009e8000c101912 */
[----:B------:R4:W-:Y:S04]  /*30d80*/  @P6 STG.E desc[UR18][R232.64], R234 ;  /* 0x000000eae8006986 */ /* 0x0009e8000c101912 */
[----:B-1----:R-:W3:Y:S04]  /*30d90*/  LDL.LU R249, [R1+0x20] ;  /* 0x0000200001f97983 */ /* 0x002ee80000300800 */
[----:B----4-:R-:W4:Y:S01]  /*30da0*/  LDL.LU R251, [R1] ;  /* 0x0000000001fb7983 */ /* 0x010f220000300800 */
[----:B------:R-:W-:-:S02]  /*30db0*/  VIADD R234, R235, UR4 ;  /* 0x00000004ebea7c36 */ /* 0x000fc40008000000 */
[----:B------:R-:W-:Y:S01]  /*30dc0*/  IMAD.WIDE R232, R235, 0x4, R56 ;  /* 0x00000004ebe87825 */ /* 0x000fe200078e0238 */
[----:B------:R-:W-:Y:S01]  /*30dd0*/  ISETP.LT.AND P4, PT, R199, UR24, !P0 ;  /* 0x00000018c7007c0c */ /* 0x000fe2000c781270 */
[----:B------:R-:W4:Y:S01]  /*30de0*/  LDL.LU R235, [R1+0x30] ;  /* 0x0000300001eb7983 */ /* 0x000f220000300800 */
[----:B------:R-:W-:Y:S01]  /*30df0*/  ISETP.LT.AND P5, PT, R211, UR22, !P0 ;  /* 0x00000016d3007c0c */ /* 0x000fe2000c7a1270 */
[----:B------:R-:W-:Y:S02]  /*30e00*/  ULDC UR4, c[0x0][0x248] ;  /* 0x0000920000047ab9 */ /* 0x000fe40000000800 */
[----:B------:R-:W3:Y:S01]  /*30e10*/  LDL.LU R0, [R1+0xc0] ;  /* 0x0000c00001007983 */ /* 0x000ee20000300800 */
[----:B------:R-:W-:-:S03]  /*30e20*/  IMAD.WIDE R230, R234, 0x4, R224 ;  /* 0x00000004eae67825 */ /* 0x000fc600078e02e0 */
[----:B------:R1:W-:Y:S04]  /*30e30*/  @P2 STG.E desc[UR18][R232.64], R243 ;  /* 0x000000f3e8002986 */ /* 0x0003e8000c101912 */
[----:B-1----:R-:W4:Y:S04]  /*30e40*/  LDL.LU R243, [R1+0x1208] ;  /* 0x0012080001f37983 */ /* 0x002f280000300800 */
[----:B--2---:R1:W-:Y:S04]  /*30e50*/  @P4 STG.E desc[UR18][R230.64], R248 ;  /* 0x000000f8e6004986 */ /* 0x0043e8000c101912 */
[----:B-1----:R-:W2:Y:S01]  /*30e60*/  LDL.LU R248, [R1+0x1204] ;  /* 0x0012040001f87983 */ /* 0x002ea20000300800 */
[----:B------:R-:W-:-:S02]  /*30e70*/  ISETP.LT.AND P6, PT, R127, UR20, !P0 ;  /* 0x000000147f007c0c */ /* 0x000fc4000c7c1270 */
[----:B------:R-:W-:Y:S01]  /*30e80*/  ISETP.LT.AND P3, PT, R95, UR16, !P0 ;  /* 0x000000105f007c0c */ /* 0x000fe2000c761270 */
[----:B------:R-:W-:Y:S01]  /*30e90*/  IMAD.WIDE R228, R234, 0x4, R222 ;  /* 0x00000004eae47825 */ /* 0x000fe200078e02de */
[----:B------:R-:W-:-:S03]  /*30ea0*/  ISETP.LT.AND P2, PT, R239, UR28, !P0 ;  /* 0x0000001cef007c0c */ /* 0x000fc6000c741270 */
[----:B------:R-:W-:Y:S01]  /*30eb0*/  IMAD.WIDE R226, R234, 0x4, R2 ;  /* 0x00000004eae27825 */ /* 0x000fe200078e0202 */
[----:B------:R-:W-:Y:S01]  /*30ec0*/  ISETP.LT.AND P4, PT, R238, UR6, !P0 ;  /* 0x00000006ee007c0c */ /* 0x000fe2000c781270 */
[----:B------:R-:W-:Y:S02]  /*30ed0*/  ULDC UR6, c[0x0][0x228] ;  /* 0x00008a0000067ab9 */ /* 0x000fe40000000800 */
[----:B------:R-:W-:-:S04]  /*30ee0*/  IMAD.WIDE R232, R234, 0x4, R220 ;  /* 0x00000004eae87825 */ /* 0x000fc800078e02dc */
[C---:B------:R-:W-:Y:S01]  /*30ef0*/  IMAD.WIDE R230, R234.reuse, 0x4, R218 ;  /* 0x00000004eae67825 */ /* 0x040fe200078e02da */
[----:B---3--:R1:W-:Y:S04]  /*30f00*/  @P5 STG.E desc[UR18][R228.64], R0 ;  /* 0x00000000e4005986 */ /* 0x0083e8000c101912 */
[----:B------:R3:W-:Y:S04]  /*30f10*/  @P6 STG.E desc[UR18][R226.64], R250 ;  /* 0x000000fae2006986 */ /* 0x0007e8000c101912 */
[----:B------:R4:W-:Y:S01]  /*30f20*/  @P3 STG.E desc[UR18][R232.64], R249 ;  /* 0x000000f9e8003986 */ /* 0x0009e2000c101912 */
[----:B------:R-:W-:Y:S01]  /*30f30*/  ISETP.LT.AND P3, PT, R237, UR8, !P0 ;  /* 0x00000008ed007c0c */ /* 0x000fe2000c761270 */
[----:B------:R-:W-:Y:S01]  /*30f40*/  ULDC UR8, c[0x0][0x228] ;  /* 0x00008a0000087ab9 */ /* 0x000fe20000000800 */
[----:B-1----:R-:W-:-:S04]  /*30f50*/  IMAD.WIDE R228, R234, 0x4, R58 ;  /* 0x00000004eae47825 */ /* 0x002fc800078e023a */
[C---:B---3--:R-:W-:Y:S01]  /*30f60*/  IMAD.WIDE R226, R234.reuse, 0x4, R216 ;  /* 0x00000004eae27825 */ /* 0x048fe200078e02d8 */
[----:B------:R-:W3:Y:S01]  /*30f70*/  LDL.LU R250, [R1+0x134] ;  /* 0x0001340001fa7983 */ /* 0x000ee20000300800 */
[C---:B------:R-:W-:Y:S01]  /*30f80*/  IADD3 R0, R234.reuse, UR4, RZ ;  /* 0x00000004ea007c10 */ /* 0x040fe2000fffe0ff */
[----:B------:R-:W-:Y:S02]  /*30f90*/  ULDC UR4, c[0x0][0x228] ;  /* 0x00008a0000047ab9 */ /* 0x000fe40000000800 */
[----:B----4-:R1:W-:Y:S04]  /*30fa0*/  @P2 STG.E desc[UR18][R230.64], R235 ;  /* 0x000000ebe6002986 */ /* 0x0103e8000c101912 */
[----:B------:R-:W4:Y:S04]  /*30fb0*/  LDL.LU R249, [R1+0x194] ;  /* 0x0001940001f97983 */ /* 0x000f280000300800 */
[----:B------:R1:W-:Y:S02]  /*30fc0*/  @P4 STG.E desc[UR18][R226.64], R251 ;  /* 0x000000fbe2004986 */ /* 0x0003e4000c101912 */
[----:B-1----:R-:W-:-:S02]  /*30fd0*/  IMAD.WIDE R230, R234, 0x4, R56 ;  /* 0x00000004eae67825 */ /* 0x002fc400078e0238 */
[----:B------:R-:W4:Y:S04]  /*30fe0*/  LDL.LU R251, [R1+0x184] ;  /* 0x0001840001fb7983 */ /* 0x000f280000300800 */
[----:B------:R-:W4:Y:S04]  /*30ff0*/  LDL.LU R234, [R1+0x144] ;  /* 0x0001440001ea7983 */ /* 0x000f280000300800 */
[----:B------:R-:W4:Y:S04]  /*31000*/  LDL.LU R235, [R1+0x114] ;  /* 0x0001140001eb7983 */ /* 0x000f280000300800 */
[----:B--2---:R1:W-:Y:S04]  /*31010*/  @P3 STG.E desc[UR18][R228.64], R248 ;  /* 0x000000f8e4003986 */ /* 0x0043e8000c101912 */
[----:B-1----:R-:W2:Y:S01]  /*31020*/  LDL.LU R229, [R1+0x154] ;  /* 0x0001540001e57983 */ /* 0x002ea20000300800 */
[----:B------:R-:W-:-:S02]  /*31030*/  ISETP.LT.AND P0, PT, R236, UR10, !P0 ;  /* 0x0000000aec007c0c */ /* 0x000fc4000c701270 */
[----:B------:R-:W-:Y:S01]  /*31040*/  ISETP.LT.AND P5, PT, R199, UR12, !P1 ;  /* 0x0000000cc7007c0c */ /* 0x000fe2000cfa1270 */
[----:B------:R-:W4:Y:S01]  /*31050*/  LDL.LU R248, [R1+0x174] ;  /* 0x0001740001f87983 */ /* 0x000f220000300800 */
[----:B------:R-:W-:Y:S01]  /*31060*/  ISETP.LT.AND P6, PT, R211, UR6, !P1 ;  /* 0x00000006d3007c0c */ /* 0x000fe2000cfc1270 */
[----:B------:R-:W-:Y:S01]  /*31070*/  IMAD.WIDE R232, R0, 0x4, R224 ;  /* 0x0000000400e87825 */ /* 0x000fe200078e02e0 */
[----:B------:R-:W-:Y:S01]  /*31080*/  ULDC UR6, c[0x0][0x228] ;  /* 0x00008a0000067ab9 */ /* 0x000fe20000000800 */
[----:B------:R-:W-:-:S06]  /*31090*/  ULDC UR10, c[0x0][0x228] ;  /* 0x00008a00000a7ab9 */ /* 0x000fcc0000000800 */
[----:B------:R-:W-:Y:S01]  /*310a0*/  @P0 STG.E desc[UR18][R230.64], R240 ;  /* 0x000000f0e6000986 */ /* 0x000fe2000c101912 */
[----:B------:R-:W-:Y:S01]  /*310b0*/  ISETP.LT.AND P0, PT, R127, UR4, !P1 ;  /* 0x000000047f007c0c */ /* 0x000fe2000cf01270 */
[C---:B------:R-:W-:Y:S01]  /*310c0*/  IMAD.WIDE R226, R0.reuse, 0x4, R222 ;  /* 0x0000000400e27825 */ /* 0x040fe200078e02de */
[----:B------:R-:W-:Y:S01]  /*310d0*/  ISETP.LT.AND P3, PT, R95, UR6, !P1 ;  /* 0x000000065f007c0c */ /* 0x000fe2000cf61270 */
[----:B------:R-:W-:Y:S01]  /*310e0*/  ULDC UR4, c[0x0][0x228] ;  /* 0x00008a0000047ab9 */ /* 0x000fe20000000800 */
[----:B------:R-:W-:Y:S01]  /*310f0*/  ISETP.LT.AND P4, PT, R239, UR8, !P1 ;  /* 0x00000008ef007c0c */ /* 0x000fe2000cf81270 */
[----:B------:R-:W-:Y:S01]  /*31100*/  ULDC UR6, c[0x0][0x228] ;  /* 0x00008a0000067ab9 */ /* 0x000fe20000000800 */
[----:B------:R-:W-:Y:S01]  /*31110*/  ULDC UR8, c[0x0][0x228] ;  /* 0x00008a0000087ab9 */ /* 0x000fe20000000800 */
[----:B------:R-:W-:Y:S01]  /*31120*/  ULDC UR12, c[0x0][0x228] ;  /* 0x00008a00000c7ab9 */ /* 0x000fe20000000800 */
[----:B--2---:R1:W-:Y:S04]  /*31130*/  @P5 STG.E desc[UR18][R232.64], R229 ;  /* 0x000000e5e8005986 */ /* 0x0043e8000c101912 */
[----:B---3--:R-:W-:Y:S01]  /*31140*/  @P6 STG.E desc[UR18][R226.64], R250 ;  /* 0x000000fae2006986 */ /* 0x008fe2000c101912 */
[----:B-1----:R-:W-:-:S05]  /*31150*/  IMAD.WIDE R232, R0, 0x4, R2 ;  /* 0x0000000400e87825 */ /* 0x002fca00078e0202 */
[----:B----4-:R1:W-:Y:S04]  /*31160*/  @P0 STG.E desc[UR18][R232.64], R249 ;  /* 0x000000f9e8000986 */ /* 0x0103e8000c101912 */
[----:B-1----:R-:W2:Y:S01]  /*31170*/  LDL.LU R249, [R1+0x164] ;  /* 0x0001640001f97983 */ /* 0x002ea20000300800 */
[----:B------:R-:W-:Y:S01]  /*31180*/  ISETP.LT.AND P5, PT, R238, UR10, !P1 ;  /* 0x0000000aee007c0c */ /* 0x000fe2000cfa1270 */
[----:B------:R-:W-:Y:S01]  /*31190*/  VIADD R226, R183, 0x3 ;  /* 0x00000003b7e27836 */ /* 0x000fe20000000000 */
[----:B------:R-:W-:Y:S01]  /*311a0*/  ISETP.LT.AND P6, PT, R237, UR4, !P1 ;  /* 0x00000004ed007c0c */ /* 0x000fe2000cfc1270 */
[----:B------:R-:W-:Y:S01]  /*311b0*/  ULDC UR4, c[0x0][0x22c] ;  /* 0x00008b0000047ab9 */ /* 0x000fe20000000800 */
[----:B------:R-:W-:Y:S01]  /*311c0*/  IMAD.WIDE R230, R0, 0x4, R220 ;  /* 0x0000000400e67825 */ /* 0x000fe200078e02dc */
[----:B------:R-:W3:Y:S01]  /*311d0*/  LDL.LU R250, [R1+0xf4] ;  /* 0x0000f40001fa7983 */ /* 0x000ee20000300800 */
[----:B------:R-:W-:Y:S01]  /*311e0*/  ISETP.GE.AND P2, PT, R226, UR4, PT ;  /* 0x00000004e2007c0c */ /* 0x000fe2000bf46270 */
[----:B------:R-:W-:Y:S01]  /*311f0*/  ULDC UR4, c[0x0][0x248] ;  /* 0x0000920000047ab9 */ /* 0x000fe20000000800 */
[----:B------:R-:W-:Y:S01]  /*31200*/  IMAD.WIDE R228, R0, 0x4, R218 ;  /* 0x0000000400e47825 */ /* 0x000fe200078e02da */
[----:B------:R1:W-:Y:S01]  /*31210*/  @P3 STG.E desc[UR18][R230.64], R251 ;  /* 0x000000fbe6003986 */ /* 0x0003e2000c101912 */
[----:B------:R-:W-:-:S02]  /*31220*/  ULDC UR10, c[0x0][0x228] ;  /* 0x00008a00000a7ab9 */ /* 0x000fc40000000800 */
[C---:B------:R-:W-:Y:S01]  /*31230*/  IMAD.WIDE R226, R0.reuse, 0x4, R216 ;  /* 0x0000000400e27825 */ /* 0x040fe200078e02d8 */
[----:B------:R-:W4:Y:S03]  /*31240*/  LDL.LU R240, [R1+0x84] ;  /* 0x0000840001f07983 */ /* 0x000f260000300800 */
[C---:B------:R-:W-:Y:S01]  /*31250*/  IMAD.WIDE R232, R0.reuse, 0x4, R58 ;  /* 0x0000000400e87825 */ /* 0x040fe200078e023a */
[----:B------:R1:W-:Y:S04]  /*31260*/  @P4 STG.E desc[UR18][R228.64], R248 ;  /* 0x000000f8e4004986 */ /* 0x0003e8000c101912 */
[----:B-1----:R-:W4:Y:S04]  /*31270*/  LDL.LU R251, [R1+0x24] ;  /* 0x0000240001fb7983 */ /* 0x002f280000300800 */
[----:B------:R1:W-:Y:S04]  /*31280*/  @P5 STG.E desc[UR18][R226.64], R234 ;  /* 0x000000eae2005986 */ /* 0x0003e8000c101912 */
[----:B------:R1:W-:Y:S04]  /*31290*/  @P6 STG.E desc[UR18][R232.64], R235 ;  /* 0x000000ebe8006986 */ /* 0x0003e8000c101912 */
[----:B------:R-:W4:Y:S01]  /*312a0*/  LDL.LU R248, [R1+0x34] ;  /* 0x0000340001f87983 */ /* 0x000f220000300800 */
[----:B-1----:R-:W-:Y:S01]  /*312b0*/  VIADD R234, R0, UR4 ;  /* 0x0000000400ea7c36 */ /* 0x002fe20008000000 */
[----:B------:R-:W-:Y:S01]  /*312c0*/  ISETP.LT.AND P1, PT, R236, UR6, !P1 ;  /* 0x00000006ec007c0c */ /* 0x000fe2000cf21270 */
[----:B------:R-:W-:Y:S01]  /*312d0*/  ULDC UR4, c[0x0][0x22c] ;  /* 0x00008b0000047ab9 */ /* 0x000fe20000000800 */
[----:B------:R-:W-:Y:S01]  /*312e0*/  ISETP.LT.AND P3, PT, R199, UR8, !P2 ;  /* 0x00000008c7007c0c */ /* 0x000fe2000d761270 */
[----:B------:R-:W4:Y:S01]  /*312f0*/  LDL.LU R235, [R1+0x4] ;  /* 0x0000040001eb7983 */ /* 0x000f220000300800 */
[----:B------:R-:W-:Y:S01]  /*31300*/  IMAD.WIDE R232, R0, 0x4, R56 ;  /* 0x0000000400e87825 */ /* 0x000fe200078e0238 */
[----:B------:R-:W-:Y:S01]  /*31310*/  ISETP.LT.AND P4, PT, R211, UR10, !P2 ;  /* 0x0000000ad3007c0c */ /* 0x000fe2000d781270 */
[----:B------:R-:W-:Y:S01]  /*31320*/  ULDC UR6, c[0x0][0x228] ;  /* 0x00008a0000067ab9 */ /* 0x000fe20000000800 */
[----:B------:R-:W4:Y:S01]  /*31330*/  LDL.LU R0, [R1+0xc4] ;  /* 0x0000c40001007983 */ /* 0x000f220000300800 */
[----:B------:R-:W-:Y:S01]  /*31340*/  IADD3 R226, R183, 0x4, RZ ;  /* 0x00000004b7e27810 */ /* 0x000fe20007ffe0ff */
[----:B------:R-:W-:Y:S01]  /*31350*/  IMAD.WIDE R230, R234, 0x4, R224 ;  /* 0x00000004eae67825 */ /* 0x000fe200078e02e0 */
[----:B------:R-:W-:Y:S01]  /*31360*/  ISETP.LT.AND P5, PT, R127, UR12, !P2 ;  /* 0x0000000c7f007c0c */ /* 0x000fe2000d7a1270 */
[----:B------:R-:W-:-:S02]  /*31370*/  ULDC UR8, c[0x0][0x228] ;  /* 0x00008a0000087ab9 */ /* 0x000fc40000000800 */
[----:B--2---:R1:W-:Y:S01]  /*31380*/  @P1 STG.E desc[UR18][R232.64], R249 ;  /* 0x000000f9e8001986 */ /* 0x0043e2000c101912 */
[----:B------:R-:W-:Y:S01]  /*31390*/  IMAD.WIDE R228, R234, 0x4, R222 ;  /* 0x00000004eae47825 */ /* 0x000fe200078e02de */
[----:B------:R-:W-:Y:S01]  /*313a0*/  ISETP.GE.AND P0, PT, R226, UR4, PT ;  /* 0x00000004e2007c0c */ /* 0x000fe2000bf06270 */
[----:B------:R-:W-:Y:S01]  /*313b0*/  ULDC UR4, c[0x0][0x228] ;  /* 0x00008a0000047ab9 */ /* 0x000fe20000000800 */
[----:B------:R-:W-:Y:S01]  /*313c0*/  ISETP.LT.AND P6, PT, R95, UR6, !P2 ;  /* 0x000000065f007c0c */ /* 0x000fe2000d7c1270 */
[----:B------:R-:W-:Y:S01]  /*313d0*/  ULDC UR6, c[0x0][0x228] ;  /* 0x00008a0000067ab9 */ /* 0x000fe20000000800 */
[----:B------:R-:W-:Y:S01]  /*313e0*/  ULDC UR10, c[0x0][0x228] ;  /* 0x00008a00000a7ab9 */ /* 0x000fe20000000800 */
[----:B------:R-:W-:Y:S01]  /*313f0*/  ULDC UR12, c[0x0][0x228] ;  /* 0x00008a00000c7ab9 */ /* 0x000fe20000000800 */
[----:B-1----:R-:W2:Y:S04]  /*31400*/  LDL.LU R249, [R1+0x1200] ;  /* 0x0012000001f97983 */ /* 0x002ea80000300800 */
[----:B---3--:R1:W-:Y:S01]  /*31410*/  @P3 STG.E desc[UR18][R230.64], R250 ;  /* 0x000000fae6003986 */ /* 0x0083e2000c101912 */
[----:B------:R-:W-:Y:S01]  /*31420*/  ISETP.LT.AND P3, PT, R238, UR6, !P2 ;  /* 0x00000006ee007c0c */ /* 0x000fe2000d761270 */
[C---:B------:R-:W-:Y:S01]  /*31430*/  IMAD.WIDE R226, R234.reuse, 0x4, R2 ;  /* 0x00000004eae27825 */ /* 0x040fe200078e0202 */
[----:B------:R-:W-:Y:S01]  /*31440*/  ISETP.LT.AND P1, PT, R237, UR8, !P2 ;  /* 0x00000008ed007c0c */ /* 0x000fe2000d721270 */
[----:B------:R-:W-:Y:S01]  /*31450*/  ULDC UR6, c[0x0][0x228] ;  /* 0x00008a0000067ab9 */ /* 0x000fe20000000800 */
[----:B------:R-:W-:Y:S01]  /*31460*/  ULDC UR8, c[0x0][0x228] ;  /* 0x00008a0000087ab9 */ /* 0x000fe20000000800 */
[----:B------:R-:W-:-:S04]  /*31470*/  IMAD.WIDE R232, R234, 0x4, R220 ;  /* 0x00000004eae87825 */ /* 0x000fc800078e02dc */
[C---:B-1----:R-:W-:Y:S01]  /*31480*/  IMAD.WIDE R230, R234.reuse, 0x4, R218 ;  /* 0x00000004eae67825 */ /* 0x042fe200078e02da */
[----:B------:R-:W3:Y:S04]  /*31490*/  LDL.LU R250, [R1+0x11fc] ;  /* 0x0011fc0001fa7983 */ /* 0x000ee80000300800 */
[----:B----4-:R1:W-:Y:S01]  /*314a0*/  @P4 STG.E desc[UR18][R228.64], R0 ;  /* 0x00000000e4004986 */ /* 0x0103e2000c101912 */
[----:B------:R-:W-:Y:S01]  /*314b0*/  ISETP.LT.AND P4, PT, R239, UR4, !P2 ;  /* 0x00000004ef007c0c */ /* 0x000fe2000d781270 */
[----:B------:R-:W-:Y:S02]  /*314c0*/  ULDC UR4, c[0x0][0x248] ;  /* 0x0000920000047ab9 */ /* 0x000fe40000000800 */
[----:B------:R4:W-:Y:S04]  /*314d0*/  @P5 STG.E desc[UR18][R226.64], R240 ;  /* 0x000000f0e2005986 */ /* 0x0009e8000c101912 */
[----:B------:R4:W-:Y:S01]  /*314e0*/  @P6 STG.E desc[UR18][R232.64], R251 ;  /* 0x000000fbe8006986 */ /* 0x0009e2000c101912 */
[C---:B-1----:R-:W-:Y:S01]  /*314f0*/  IMAD.WIDE R228, R234.reuse, 0x4, R58 ;  /* 0x00000004eae47825 */ /* 0x042fe200078e023a */
[----:B------:R-:W-:-:S04]  /*31500*/  IADD3 R0, R234, UR4, RZ ;  /* 0x00000004ea007c10 */ /* 0x000fc8000fffe0ff */
[----:B------:R1:W-:Y:S01]  /*31510*/  @P4 STG.E desc[UR18][R230.64], R248 ;  /* 0x000000f8e6004986 */ /* 0x0003e2000c101912 */
[----:B----4-:R-:W-:-:S03]  /*31520*/  IMAD.WIDE R226, R234, 0x4, R216 ;  /* 0x00000004eae27825 */ /* 0x010fc600078e02d8 */
[----:B------:R-:W4:Y:S01]  /*31530*/  LDL.LU R251, [R1+0x198] ;  /* 0x0001980001fb7983 */ /* 0x000f220000300800 */
[----:B------:R-:W-:Y:S01]  /*31540*/  ISETP.LT.AND P2, PT, R236, UR10, !P2 ;  /* 0x0000000aec007c0c */ /* 0x000fe2000d741270 */
[----:B------:R-:W-:Y:S01]  /*31550*/  ULDC UR4, c[0x0][0x228] ;  /* 0x00008a0000047ab9 */ /* 0x000fe20000000800 */
[----:B------:R-:W-:Y:S01]  /*31560*/  ISETP.LT.AND P5, PT, R199, UR12, !P0 ;  /* 0x0000000cc7007c0c */ /* 0x000fe2000c7a1270 */
[----:B------:R-:W3:Y:S01]  /*31570*/  LDL.LU R240, [R1+0x188] ;  /* 0x0001880001f07983 */ /* 0x000ee20000300800 */
[----:B------:R-:W-:Y:S01]  /*31580*/  ISETP.LT.AND P6, PT, R211, UR6, !P0 ;  /* 0x00000006d3007c0c */ /* 0x000fe2000c7c1270 */
[----:B-1----:R-:W-:Y:S01]  /*31590*/  IMAD.WIDE R230, R234, 0x4, R56 ;  /* 0x00000004eae67825 */ /* 0x002fe200078e0238 */
[----:B------:R-:W-:Y:S01]  /*315a0*/  ULDC UR6, c[0x0][0x228] ;  /* 0x00008a0000067ab9 */ /* 0x000fe20000000800 */
[----:B------:R-:W3:Y:S01]  /*315b0*/  LDL.LU R234, [R1+0x178] ;  /* 0x0001780001ea7983 */ /* 0x000ee20000300800 */
[----:B------:R-:W-:Y:S01]  /*315c0*/  ULDC UR10, c[0x0][0x228] ;  /* 0x00008a00000a7ab9 */ /* 0x000fe20000000800 */
[----:B------:R-:W-:Y:S01]  /*315d0*/  IMAD.WIDE R232, R0, 0x4, R224 ;  /* 0x0000000400e87825 */ /* 0x000fe200078e02e0 */
[----:B------:R-:W-:Y:S01]  /*315e0*/  ISETP.LT.AND P4, PT, R239, UR8, !P0 ;  /* 0x00000008ef007c0c */ /* 0x000fe2000c781270 */
[----:B------:R1:W-:Y:S01]  /*315f0*/  @P3 STG.E desc[UR18][R226.64], R235 ;  /* 0x000000ebe2003986 */ /* 0x0003e2000c101912 */
[----:B------:R-:W-:Y:S01]  /*31600*/  ULDC UR8, c[0x0][0x228] ;  /* 0x00008a0000087ab9 */ /* 0x000fe20000000800 */
[----:B------:R-:W-:-:S02]  /*31610*/  ULDC UR12, c[0x0][0x228] ;  /* 0x00008a00000c7ab9 */ /* 0x000fc40000000800 */
[----:B------:R-:W3:Y:S04]  /*31620*/  LDL.LU R248, [R1+0x148] ;  /* 0x0001480001f87983 */ /* 0x000ee80000300800 */
[----:B-1----:R-:W3:Y:S04]  /*31630*/  LDL.LU R235, [R1+0x118] ;  /* 0x0001180001eb7983 */ /* 0x002ee80000300800 */
[----:B--2---:R1:W-:Y:S04]  /*31640*/  @P1 STG.E desc[UR18][R228.64], R249 ;  /* 0x000000f9e4001986 */ /* 0x0043e8000c101912 */
[----:B-1----:R-:W2:Y:S04]  /*31650*/  LDL.LU R228, [R1+0x158] ;  /* 0x0001580001e47983 */ /* 0x002ea80000300800 */
[----:B------:R-:W4:Y:S01]  /*31660*/  LDL.LU R229, [R1+0x138] ;  /* 0x0001380001e57983 */ /* 0x000f220000300800 */
[----:B------:R-:W-:-:S03]  /*31670*/  IMAD.WIDE R226, R0, 0x4, R222 ;  /* 0x0000000400e27825 */ /* 0x000fc600078e02de */
[----:B------:R1:W-:Y:S01]  /*31680*/  @P2 STG.E desc[UR18][R230.64], R241 ;  /* 0x000000f1e6002986 */ /* 0x0003e2000c101912 */
[----:B------:R-:W-:Y:S01]  /*31690*/  ISETP.LT.AND P2, PT, R127, UR4, !P0 ;  /* 0x000000047f007c0c */ /* 0x000fe2000c741270 */
[----:B------:R-:W-:Y:S01]  /*316a0*/  ULDC UR4, c[0x0][0x228] ;  /* 0x00008a0000047ab9 */ /* 0x000fe20000000800 */
[----:B------:R-:W-:Y:S01]  /*316b0*/  ISETP.LT.AND P3, PT, R95, UR6, !P0 ;  /* 0x000000065f007c0c */ /* 0x000fe2000c761270 */
[----:B------:R-:W-:Y:S01]  /*316c0*/  ULDC UR6, c[0x0][0x228] ;  /* 0x00008a0000067ab9 */ /* 0x000fe20000000800 */
[----:B-1----:R-:W-:Y:S01]  /*316d0*/  IMAD.WIDE R230, R0, 0x4, R220 ;  /* 0x0000000400e67825 */ /* 0x002fe200078e02dc */
[----:B--2---:R1:W-:Y:S01]  /*316e0*/  @P5 STG.E desc[UR18][R232.64], R228 ;  /* 0x000000e4e8005986 */ /* 0x0043e2000c101912 */
[----:B------:R-:W-:Y:S01]  /*316f0*/  ISETP.LT.AND P5, PT, R238, UR10, !P0 ;  /* 0x0000000aee007c0c */ /* 0x000fe2000c7a1270 */
[----:B------:R-:W-:Y:S02]  /*31700*/  ULDC UR10, c[0x0][0x228] ;  /* 0x00008a00000a7ab9 */ /* 0x000fe40000000800 */
[----:B----4-:R2:W-:Y:S01]  /*31710*/  @P6 STG.E desc[UR18][R226.64], R229 ;  /* 0x000000e5e2006986 */ /* 0x0105e2000c101912 */
[----:B------:R-:W-:Y:S01]  /*31720*/  ISETP.LT.AND P6, PT, R237, UR4, !P0 ;  /* 0x00000004ed007c0c */ /* 0x000fe2000c7c1270 */
[----:B------:R-:W-:Y:S01]  /*31730*/  ULDC UR4, c[0x0][0x22c] ;  /* 0x00008b0000047ab9 */ /* 0x000fe20000000800 */
[----:B-1----:R-:W-:-:S04]  /*31740*/  IMAD.WIDE R232, R0, 0x4, R2 ;  /* 0x0000000400e87825 */ /* 0x002fc800078e0202 */
[----:B--2---:R-:W-:Y:S01]  /*31750*/  VIADD R226, R183, 0x5 ;  /* 0x00000005b7e27836 */ /* 0x004fe20000000000 */
[----:B------:R1:W-:Y:S01]  /*31760*/  @P2 STG.E desc[UR18][R232.64], R251 ;  /* 0x000000fbe8002986 */ /* 0x0003e2000c101912 */
[----:B------:R-:W-:-:S03]  /*31770*/  IMAD.WIDE R228, R0, 0x4, R218 ;  /* 0x0000000400e47825 */ /* 0x000fc600078e02da */
[----:B------:R-:W-:Y:S01]  /*31780*/  ISETP.GE.AND P1, PT, R226, UR4, PT ;  /* 0x00000004e2007c0c */ /* 0x000fe2000bf26270 */
[C---:B------:R-:W-:Y:S01]  /*31790*/  IMAD.WIDE R226, R0.reuse, 0x4, R216 ;  /* 0x0000000400e27825 */ /* 0x040fe200078e02d8 */
[----:B---3--:R2:W-:Y:S01]  /*317a0*/  @P3 STG.E desc[UR18][R230.64], R240 ;  /* 0x000000f0e6003986 */ /* 0x0085e2000c101912 */
[----:B------:R-:W-:Y:S02]  /*317b0*/  ULDC UR4, c[0x0][0x248] ;  /* 0x0000920000047ab9 */ /* 0x000fe40000000800 */
[C---:B-1----:R-:W-:Y:S01]  /*317c0*/  IMAD.WIDE R232, R0.reuse, 0x4, R58 ;  /* 0x0000000400e87825 */ /* 0x042fe200078e023a */
[----:B------:R-:W3:Y:S04]  /*317d0*/  LDL.LU R251, [R1+0x168] ;  /* 0x0001680001fb7983 */ /* 0x000ee80000300800 */
[----:B------:R-:W4:Y:S04]  /*317e0*/  LDL.LU R241, [R1+0xc8] ;  /* 0x0000c80001f17983 */ /* 0x000f280000300800 */
[----:B------:R-:W4:Y:S04]  /*317f0*/  LDL.LU R249, [R1+0x88] ;  /* 0x0000880001f97983 */ /* 0x000f280000300800 */
[----:B------:R1:W-:Y:S04]  /*31800*/  @P4 STG.E desc[UR18][R228.64], R234 ;  /* 0x000000eae4004986 */ /* 0x0003e8000c101912 */
[----:B--2---:R-:W2:Y:S04]  /*31810*/  LDL.LU R240, [R1+0x28] ;  /* 0x0000280001f07983 */ /* 0x004ea80000300800 */
[----:B------:R1:W-:Y:S04]  /*31820*/  @P5 STG.E desc[UR18][R226.64], R248 ;  /* 0x000000f8e2005986 */ /* 0x0003e8000c101912 */
[----:B------:R1:W-:Y:S02]  /*31830*/  @P6 STG.E desc[UR18][R232.64], R235 ;  /* 0x000000ebe8006986 */ /* 0x0003e4000c101912 */
[----:B-1----:R-:W-:Y:S01]  /*31840*/  VIADD R234, R0, UR4 ;  /* 0x0000000400ea7c36 */ /* 0x002fe20008000000 */
[----:B------:R-:W-:Y:S01]  /*31850*/  ISETP.LT.AND P2, PT, R236, UR6, !P0 ;  /* 0x00000006ec007c0c */ /* 0x000fe2000c741270 */
[----:B------:R-:W-:Y:S01]  /*31860*/  ULDC UR4, c[0x0][0x22c] ;  /* 0x00008b0000047ab9 */ /* 0x000fe20000000800 */
[----:B------:R-:W2:Y:S01]  /*31870*/  LDL.LU R248, [R1+0x38] ;  /* 0x0000380001f87983 */ /* 0x000ea20000300800 */
[----:B------:R-:W-:-:S03]  /*31880*/  IMAD.WIDE R232, R0, 0x4, R56 ;  /* 0x0000000400e87825 */ /* 0x000fc600078e0238 */
[----:B------:R-:W2:Y:S01]  /*31890*/  LDL.LU R235, [R1+0x8] ;  /* 0x0000080001eb7983 */ /* 0x000ea20000300800 */
[----:B------:R-:W-:Y:S01]  /*318a0*/  ISETP.LT.AND P3, PT, R199, UR8, !P1 ;  /* 0x00000008c7007c0c */ /* 0x000fe2000cf61270 */
[----:B------:R-:W-:Y:S01]  /*318b0*/  ULDC UR6, c[0x0][0x228] ;  /* 0x00008a0000067ab9 */ /* 0x000fe20000000800 */
[----:B------:R-:W-:Y:S01]  /*318c0*/  ISETP.LT.AND P4, PT, R211, UR10, !P1 ;  /* 0x0000000ad3007c0c */ /* 0x000fe2000cf81270 */
[----:B------:R-:W4:Y:S01]  /*318d0*/  LDL.LU R0, [R1+0xf8] ;  /* 0x0000f80001007983 */ /* 0x000f220000300800 */
[----:B------:R-:W-:Y:S01]  /*318e0*/  IADD3 R226, R183, 0x6, RZ ;  /* 0x00000006b7e27810 */ /* 0x000fe20007ffe0ff */
[C---:B------:R-:W-:Y:S01]  /*318f0*/  IMAD.WIDE R230, R234.reuse, 0x4, R224 ;  /* 0x00000004eae67825 */ /* 0x040fe200078e02e0 */
[----:B------:R-:W-:Y:S01]  /*31900*/  ISETP.LT.AND P5, PT, R127, UR12, !P1 ;  /* 0x0000000c7f007c0c */ /* 0x000fe2000cfa1270 */
[----:B------:R-:W-:Y:S02]  /*31910*/  ULDC UR8, c[0x0][0x228] ;  /* 0x00008a0000087ab9 */ /* 0x000fe40000000800 */
[----:B------:R-:W-:Y:S01]  /*31920*/  IMAD.WIDE R228, R234, 0x4, R222 ;  /* 0x00000004eae47825 */ /* 0x000fe200078e02de */
[----:B------:R-:W-:Y:S01]  /*31930*/  ISETP.GE.AND P0, PT, R226, UR4, PT ;  /* 0x00000004e2007c0c */ /* 0x000fe2000bf06270 */
[----:B------:R-:W-:Y:S01]  /*31940*/  ULDC UR4, c[0x0][0x228] ;  /* 0x00008a0000047ab9 */ /* 0x000fe20000000800 */
[----:B------:R-:W-:Y:S01]  /*31950*/  ISETP.LT.AND P6, PT, R95, UR6, !P1 ;  /* 0x000000065f007c0c */ /* 0x000fe2000cfc1270 */
[----:B------:R-:W-:Y:S01]  /*31960*/  ULDC UR6, c[0x0][0x228] ;  /* 0x00008a0000067ab9 */ /* 0x000fe20000000800 */
[C---:B------:R-:W-:Y:S01]  /*31970*/  IMAD.WIDE R226, R234.reuse, 0x4, R2 ;  /* 0x00000004eae27825 */ /* 0x040fe200078e0202 */
[----:B------:R-:W-:Y:S01]  /*31980*/  ULDC UR10, c[0x0][0x228] ;  /* 0x00008a00000a7ab9 */ /* 0x000fe20000000800 */
[----:B------:R-:W-:Y:S01]  /*31990*/  ULDC UR12, c[0x0][0x228] ;  /* 0x00008a00000c7ab9 */ /* 0x000fe20000000800 */
[----:B---3--:R1:W-:Y:S01]  /*319a0*/  @P2 STG.E desc[UR18][R232.64], R251 ;  /* 0x000000fbe8002986 */ /* 0x0083e2000c101912 */
[----:B------:R-:W-:Y:S01]  /*319b0*/  ISETP.LT.AND P2, PT, R237, UR8, !P1 ;  /* 0x00000008ed007c0c */ /* 0x000fe2000cf41270 */
[----:B------:R-:W-:Y:S01]  /*319c0*/  ULDC UR8, c[0x0][0x228] ;  /* 0x00008a0000087ab9 */ /* 0x000fe20000000800 */
[----:B-1----:R-:W-:Y:S01]  /*319d0*/  IMAD.WIDE R232, R234, 0x4, R220 ;  /* 0x00000004eae87825 */ /* 0x002fe200078e02dc */
[----:B------:R-:W3:Y:S04]  /*319e0*/  LDL.LU R251, [R1+0x11f8] ;  /* 0x0011f80001fb7983 */ /* 0x000ee80000300800 */
[----:B----4-:R1:W-:Y:S01]  /*319f0*/  @P3 STG.E desc[UR18][R230.64], R0 ;  /* 0x00000000e6003986 */ /* 0x0103e2000c101912 */
[----:B------:R-:W-:Y:S01]  /*31a00*/  ISETP.LT.AND P3, PT, R238, UR6, !P1 ;  /* 0x00000006ee007c0c */ /* 0x000fe2000cf61270 */
[----:B------:R-:W-:-:S02]  /*31a10*/  ULDC UR6, c[0x0][0x228] ;  /* 0x00008a0000067ab9 */ /* 0x000fc40000000800 */
[----:B------:R4:W-:Y:S01]  /*31a20*/  @P4 STG.E desc[UR18][R228.64], R241 ;  /* 0x000000f1e4004986 */ /* 0x0009e2000c101912 */
[----:B------:R-:W-:Y:S01]  /*31a30*/  ISETP.LT.AND P4, PT, R239, UR4, !P1 ;  /* 0x00000004ef007c0c */ /* 0x000fe2000cf81270 */
[----:B------:R-:W-:Y:S02]  /*31a40*/  ULDC UR4, c[0x0][0x248] ;  /* 0x0000920000047ab9 */ /* 0x000fe40000000800 */
[----:B------:R4:W-:Y:S01]  /*31a50*/  @P5 STG.E desc[UR18][R226.64], R249 ;  /* 0x000000f9e2005986 */ /* 0x0009e2000c101912 */
[----:B-1----:R-:W-:-:S03]  /*31a60*/  IMAD.WIDE R230, R234, 0x4, R218 ;  /* 0x00000004eae67825 */ /* 0x002fc600078e02da */
[----:B--2---:R-:W-:Y:S01]  /*31a70*/  @P6 STG.E desc[UR18][R232.64], R240 ;  /* 0x000000f0e8006986 */ /* 0x004fe2000c101912 */
[C---:B------:R-:W-:Y:S01]  /*31a80*/  IADD3 R0, R234.reuse, UR4, RZ ;  /* 0x00000004ea007c10 */ /* 0x040fe2000fffe0ff */
[----:B------:R-:W-:Y:S01]  /*31a90*/  ULDC UR4, c[0x0][0x228] ;  /* 0x00008a0000047ab9 */ /* 0x000fe20000000800 */
[C---:B----4-:R-:W-:Y:S01]  /*31aa0*/  IMAD.WIDE R228, R234.reuse, 0x4, R58 ;  /* 0x00000004eae47825 */ /* 0x050fe200078e023a */
[----:B------:R-:W2:Y:S03]  /*31ab0*/  LDL.LU R241, [R1+0x13c] ;  /* 0x00013c0001f17983 */ /* 0x000ea60000300800 */
[C---:B------:R-:W-:Y:S01]  /*31ac0*/  IMAD.WIDE R226, R234.reuse, 0x4, R216 ;  /* 0x00000004eae27825 */ /* 0x040fe200078e02d8 */
[----:B------:R1:W-:Y:S04]  /*31ad0*/  @P4 STG.E desc[UR18][R230.64], R248 ;  /* 0x000000f8e6004986 */ /* 0x0003e8000c101912 */
[----:B------:R-:W4:Y:S04]  /*31ae0*/  LDL.LU R249, [R1+0x19c] ;  /* 0x00019c0001f97983 */ /* 0x000f280000300800 */
[----:B------:R1:W-:Y:S02]  /*31af0*/  @P3 STG.E desc[UR18][R226.64], R235 ;  /* 0x000000ebe2003986 */ /* 0x0003e4000c101912 */
[----:B-1----:R-:W-:-:S02]  /*31b00*/  IMAD.WIDE R230, R234, 0x4, R56 ;  /* 0x00000004eae67825 */ /* 0x002fc400078e0238 */
[----:B------:R-:W3:Y:S04]  /*31b10*/  LDL.LU R234, [R1+0x18c] ;  /* 0x00018c0001ea7983 */ /* 0x000ee80000300800 */
[----:B------:R1:W-:Y:S04]  /*31b20*/  @P2 STG.E desc[UR18][R228.64], R250 ;  /* 0x000000fae4002986 */ /* 0x0003e8000c101912 */
[----:B------:R-:W3:Y:S04]  /*31b30*/  LDL.LU R235, [R1+0x17c] ;  /* 0x00017c0001eb7983 */ /* 0x000ee80000300800 */
[----:B------:R-:W3:Y:S04]  /*31b40*/  LDL.LU R240, [R1+0x14c] ;  /* 0x00014c0001f07983 */ /* 0x000ee80000300800 */
[----:B------:R-:W3:Y:S04]  /*31b50*/  LDL.LU R248, [R1+0x11c] ;  /* 0x00011c0001f87983 */ /* 0x000ee80000300800 */
[----:B-1----:R-:W2:Y:S01]  /*31b60*/  LDL.LU R229, [R1+0x15c] ;  /* 0x00015c0001e57983 */ /* 0x002ea20000300800 */
[----:B------:R-:W-:-:S02]  /*31b70*/  ISETP.LT.AND P1, PT, R236, UR10, !P1 ;  /* 0x0000000aec007c0c */ /* 0x000fc4000cf21270 */
[----:B------:R-:W-:Y:S02]  /*31b80*/  ISETP.LT.AND P5, PT, R199, UR12, !P0 ;  /* 0x0000000cc7007c0c */ /* 0x000fe4000c7a1270 */
[----:B------:R-:W-:Y:S01]  /*31b90*/  ISETP.LT.AND P6, PT, R211, UR6, !P0 ;  /* 0x00000006d3007c0c */ /* 0x000fe2000c7c1270 */
[----:B------:R-:W-:Y:S01]  /*31ba0*/  ULDC UR6, c[0x0][0x228] ;  /* 0x00008a0000067ab9 */ /* 0x000fe20000000800 */
[----:B------:R-:W-:Y:S01]  /*31bb0*/  ISETP.LT.AND P2, PT, R127, UR4, !P0 ;  /* 0x000000047f007c0c */ /* 0x000fe2000c741270 */
[C---:B------:R-:W-:Y:S01]  /*31bc0*/  IMAD.WIDE R232, R0.reuse, 0x4, R224 ;  /* 0x0000000400e87825 */ /* 0x040fe200078e02e0 */
[----:B------:R-:W-:Y:S01]  /*31bd0*/  ISETP.LT.AND P3, PT, R95, UR6, !P0 ;  /* 0x000000065f007c0c */ /* 0x000fe2000c761270 */
[----:B------:R-:W-:Y:S01]  /*31be0*/  ULDC UR10, c[0x0][0x228] ;  /* 0x00008a00000a7ab9 */ /* 0x000fe20000000800 */
[----:B------:R-:W-:Y:S01]  /*31bf0*/  ISETP.LT.AND P4, PT, R239, UR8, !P0 ;  /* 0x00000008ef007c0c */ /* 0x000fe2000c781270 */
[C---:B------:R-:W-:Y:S01]  /*31c00*/  IMAD.WIDE R226, R0.reuse, 0x4, R222 ;  /* 0x0000000400e27825 */ /* 0x040fe200078e02de */
[----:B------:R-:W-:Y:S01]  /*31c10*/  ULDC UR4, c[0x0][0x228] ;  /* 0x00008a0000047ab9 */ /* 0x000fe20000000800 */
[----:B------:R1:W-:Y:S01]  /*31c20*/  @P1 STG.E desc[UR18][R230.64], R242 ;  /* 0x000000f2e6001986 */ /* 0x0003e2000c101912 */
[----:B------:R-:W-:Y:S01]  /*31c30*/  ULDC UR6, c[0x0][0x228] ;  /* 0x00008a0000067ab9 */ /* 0x000fe20000000800 */
[----:B------:R-:W-:Y:S01]  /*31c40*/  ULDC UR8, c[0x0][0x228] ;  /* 0x00008a0000087ab9 */ /* 0x000fe20000000800 */
[----:B------:R-:W-:Y:S01]  /*31c50*/  ULDC UR12, c[0x0][0x228] ;  /* 0x00008a00000c7ab9 */ /* 0x000fe20000000800 */
[C---:B-1----:R-:W-:Y:S01]  /*31c60*/  IMAD.WIDE R230, R0.reuse, 0x4, R220 ;  /* 0x0000000400e67825 */ /* 0x042fe200078e02dc */
[----:B------:R-:W3:Y:S04]  /*31c70*/  LDL.LU R242, [R1+0x16c] ;  /* 0x00016c0001f27983 */ /* 0x000ee80000300800 */
[----:B------:R-:W3:Y:S04]  /*31c80*/  LDL.LU R250, [R1+0xfc] ;  /* 0x0000fc0001fa7983 */ /* 0x000ee80000300800 */
[----:B--2---:R1:W-:Y:S04]  /*31c90*/  @P5 STG.E desc[UR18][R232.64], R229 ;  /* 0x000000e5e8005986 */ /* 0x0043e8000c101912 */
[----:B------:R2:W-:Y:S01]  /*31ca0*/  @P6 STG.E desc[UR18][R226.64], R241 ;  /* 0x000000f1e2006986 */ /* 0x0005e2000c101912 */
[----:B-1----:R-:W-:-:S04]  /*31cb0*/  IMAD.WIDE R232, R0, 0x4, R2 ;  /* 0x0000000400e87825 */ /* 0x002fc800078e0202 */
[----:B------:R-:W-:Y:S01]  /*31cc0*/  IMAD.WIDE R228, R0, 0x4, R218 ;  /* 0x0000000400e47825 */ /* 0x000fe200078e02da */
[----:B----4-:R1:W-:Y:S04]  /*31cd0*/  @P2 STG.E desc[UR18][R232.64], R249 ;  /* 0x000000f9e8002986 */ /* 0x0103e8000c101912 */
[----:B--2---:R-:W2:Y:S04]  /*31ce0*/  LDL.LU R241, [R1+0xcc] ;  /* 0x0000cc0001f17983 */ /* 0x004ea80000300800 */
[----:B---3--:R-:W-:Y:S04]  /*31cf0*/  @P3 STG.E desc[UR18][R230.64], R234 ;  /* 0x000000eae6003986 */ /* 0x008fe8000c101912 */
[----:B-1----:R-:W3:Y:S04]  /*31d00*/  LDL.LU R249, [R1+0x8c] ;  /* 0x00008c0001f97983 */ /* 0x002ee80000300800 */
[----:B------:R1:W-:Y:S04]  /*31d10*/  @P4 STG.E desc[UR18][R228.64], R235 ;  /* 0x000000ebe4004986 */ /* 0x0003e8000c101912 */
[----:B-1----:R-:W4:Y:S01]  /*31d20*/  LDL.LU R235, [R1+0x2c] ;  /* 0x00002c0001eb7983 */ /* 0x002f220000300800 */
[----:B------:R-:W-:Y:S01]  /*31d30*/  ISETP.LT.AND P5, PT, R238, UR10, !P0 ;  /* 0x0000000aee007c0c */ /* 0x000fe2000c7a1270 */
[----:B------:R-:W-:Y:S01]  /*31d40*/  VIADD R226, R183, 0x7 ;  /* 0x00000007b7e27836 */ /* 0x000fe20000000000 */
[----:B------:R-:W-:Y:S01]  /*31d50*/  ISETP.LT.AND P6, PT, R237, UR4, !P0 ;  /* 0x00000004ed007c0c */ /* 0x000fe2000c7c1270 */
[----:B------:R-:W-:Y:S01]  /*31d60*/  ULDC UR4, c[0x0][0x22c] ;  /* 0x00008b0000047ab9 */ /* 0x000fe20000000800 */
[----:B------:R-:W-:Y:S01]  /*31d70*/  IMAD.WIDE R232, R0, 0x4, R58 ;  /* 0x0000000400e87825 */ /* 0x000fe200078e023a */
[----:B------:R-:W-:Y:S01]  /*31d80*/  ISETP.LT.AND P2, PT, R236, UR6, !P0 ;  /* 0x00000006ec007c0c */ /* 0x000fe2000c741270 */
[----:B------:R-:W-:Y:S01]  /*31d90*/  ULDC UR10, c[0x0][0x228] ;  /* 0x00008a00000a7ab9 */ /* 0x000fe20000000800 */
[----:B------:R-:W-:Y:S01]  /*31da0*/  ISETP.GE.AND P1, PT, R226, UR4, PT ;  /* 0x00000004e2007c0c */ /* 0x000fe2000bf26270 */
[----:B------:R-:W-:Y:S01]  /*31db0*/  IMAD.WIDE R226, R0, 0x4, R216 ;  /* 0x0000000400e27825 */ /* 0x000fe200078e02d8 */
[----:B------:R-:W-:Y:S01]  /*31dc0*/  ULDC UR6, c[0x0][0x228] ;  /* 0x00008a0000067ab9 */ /* 0x000fe20000000800 */
[----:B------:R-:W-:Y:S01]  /*31dd0*/  ULDC UR4, c[0x0][0x248] ;  /* 0x0000920000047ab9 */ /* 0x000fe20000000800 */
[----:B------:R-:W-:-:S02]  /*31de0*/  ISETP.LT.AND P3, PT, R199, UR8, !P1 ;  /* 0x00000008c7007c0c */ /* 0x000fc4000cf61270 */
[----:B------:R1:W-:Y:S01]  /*31df0*/  @P5 STG.E desc[UR18][R226.64], R240 ;  /* 0x000000f0e2005986 */ /* 0x0003e2000c101912 */
[----:B------:R-:W-:Y:S01]  /*31e00*/  ISETP.LT.AND P4, PT, R211, UR10, !P1 ;  /* 0x0000000ad3007c0c */ /* 0x000fe2000cf81270 */
[----:B------:R-:W-:Y:S01]  /*31e10*/  VIADD R234, R0, UR4 ;  /* 0x0000000400ea7c36 */ /* 0x000fe20008000000 */
[----:B------:R-:W-:Y:S01]  /*31e20*/  ISETP.LT.AND P5, PT, R127, UR12, !P1 ;  /* 0x0000000c7f007c0c */ /* 0x000fe2000cfa1270 */
[----:B------:R1:W-:Y:S01]  /*31e30*/  @P6 STG.E desc[UR18][R232.64], R248 ;  /* 0x000000f8e8006986 */ /* 0x0003e2000c101912 */
[----:B------:R-:W-:Y:S01]  /*31e40*/  ISETP.LT.AND P6, PT, R95, UR6, !P1 ;  /* 0x000000065f007c0c */ /* 0x000fe2000cfc1270 */
[----:B------:R-:W-:Y:S01]  /*31e50*/  ULDC UR4, c[0x0][0x22c] ;  /* 0x00008b0000047ab9 */ /* 0x000fe20000000800 */
[C---:B------:R-:W-:Y:S01]  /*31e60*/  IMAD.WIDE R230, R234.reuse, 0x4, R224 ;  /* 0x00000004eae67825 */ /* 0x040fe200078e02e0 */
[----:B------:R-:W-:Y:S01]  /*31e70*/  ULDC UR6, c[0x0][0x228] ;  /* 0x00008a0000067ab9 */ /* 0x000fe20000000800 */
[----:B------:R-:W-:Y:S01]  /*31e80*/  ULDC UR8, c[0x0][0x228] ;  /* 0x00008a0000087ab9 */ /* 0x000fe20000000800 */
[----:B------:R-:W-:Y:S01]  /*31e90*/  ULDC UR10, c[0x0][0x228] ;  /* 0x00008a00000a7ab9 */ /* 0x000fe20000000800 */
[----:B-1----:R-:W4:Y:S01]  /*31ea0*/  LDL.LU R240, [R1+0x3c] ;  /* 0x00003c0001f07983 */ /* 0x002f220000300800 */
[----:B------:R-:W-:Y:S01]  /*31eb0*/  IADD3 R226, R183, 0x8, RZ ;  /* 0x00000008b7e27810 */ /* 0x000fe20007ffe0ff */
[----:B------:R-:W-:Y:S01]  /*31ec0*/  IMAD.WIDE R228, R234, 0x4, R222 ;  /* 0x00000004eae47825 */ /* 0x000fe200078e02de */
[----:B------:R-:W-:Y:S01]  /*31ed0*/  ULDC UR12, c[0x0][0x228] ;  /* 0x00008a00000c7ab9 */ /* 0x000fe20000000800 */
[----:B------:R-:W4:Y:S02]  /*31ee0*/  LDL.LU R248, [R1+0xc] ;  /* 0x00000c0001f87983 */ /* 0x000f240000300800 */
[----:B------:R-:W-:Y:S01]  /*31ef0*/  IMAD.WIDE R232, R0, 0x4, R56 ;  /* 0x0000000400e87825 */ /* 0x000fe200078e0238 */
[----:B------:R-:W-:Y:S01]  /*31f00*/  ISETP.GE.AND P0, PT, R226, UR4, PT ;  /* 0x00000004e2007c0c */ /* 0x000fe2000bf06270 */
[----:B------:R-:W-:-:S02]  /*31f10*/  ULDC UR4, c[0x0][0x228] ;  /* 0x00008a0000047ab9 */ /* 0x000fc40000000800 */
[C---:B------:R-:W-:Y:S01]  /*31f20*/  IMAD.WIDE R226, R234.reuse, 0x4, R2 ;  /* 0x00000004eae27825 */ /* 0x040fe200078e0202 */
[----:B------:R1:W-:Y:S04]  /*31f30*/  @P2 STG.E desc[UR18][R232.64], R242 ;  /* 0x000000f2e8002986 */ /* 0x0003e8000c101912 */
[----:B------:R-:W-:Y:S01]  /*31f40*/  @P3 STG.E desc[UR18][R230.64], R250 ;  /* 0x000000fae6003986 */ /* 0x000fe2000c101912 */
[----:B-1----:R-:W-:-:S03]  /*31f50*/  IMAD.WIDE R232, R234, 0x4, R220 ;  /* 0x00000004eae87825 */ /* 0x002fc600078e02dc */
[----:B------:R-:W4:Y:S04]  /*31f60*/  LDL.LU R242, [R1+0x290] ;  /* 0x0002900001f27983 */ /* 0x000f280000300800 */
[----:B--2---:R-:W-:Y:S04]  /*31f70*/  @P4 STG.E desc[UR18][R228.64], R241 ;  /* 0x000000f1e4004986 */ /* 0x004fe8000c101912 */
[----:B---3--:R-:W-:Y:S04]  /*31f80*/  @P5 STG.E desc[UR18][R226.64], R249 ;  /* 0x000000f9e2005986 */ /* 0x008fe8000c101912 */
[----:B----4-:R1:W-:Y:S04]  /*31f90*/  @P6 STG.E desc[UR18][R232.64], R235 ;  /* 0x000000ebe8006986 */ /* 0x0103e8000c101912 */
[----:B-1----:R-:W2:Y:S01]  /*31fa0*/  LDL.LU R235, [R1+0x260] ;  /* 0x0002600001eb7983 */ /* 0x002ea20000300800 */
[----:B------:R-:W-:-:S02]  /*31fb0*/  ISETP.LT.AND P4, PT, R239, UR4, !P1 ;  /* 0x00000004ef007c0c */ /* 0x000fc4000cf81270 */
[----:B------:R-:W-:Y:S01]  /*31fc0*/  ISETP.LT.AND P3, PT, R238, UR6, !P1 ;  /* 0x00000006ee007c0c */ /* 0x000fe2000cf61270 */
[C---:B------:R-:W-:Y:S01]  /*31fd0*/  IMAD.WIDE R230, R234.reuse, 0x4, R218 ;  /* 0x00000004eae67825 */ /* 0x040fe200078e02da */
[----:B------:R-:W-:Y:S01]  /*31fe0*/  ISETP.LT.AND P2, PT, R237, UR8, !P1 ;  /* 0x00000008ed007c0c */ /* 0x000fe2000cf41270 */
[----:B------:R-:W-:Y:S02]  /*31ff0*/  ULDC UR6, c[0x0][0x228] ;  /* 0x00008a0000067ab9 */ /* 0x000fe40000000800 */
[----:B------:R-:W-:Y:S01]  /*32000*/  IMAD.WIDE R226, R234, 0x4, R216 ;  /* 0x00000004eae27825 */ /* 0x000fe200078e02d8 */
[----:B------:R-:W-:Y:S01]  /*32010*/  ISETP.LT.AND P1, PT, R236, UR10, !P1 ;  /* 0x0000000aec007c0c */ /* 0x000fe2000cf21270 */
[----:B------:R-:W3:Y:S01]  /*32020*/  LDL.LU R250, [R1+0x2f0] ;  /* 0x0002f00001fa7983 */ /* 0x000ee20000300800 */
[----:B------:R-:W-:Y:S01]  /*32030*/  ISETP.LT.AND P5, PT, R199, UR12, !P0 ;  /* 0x0000000cc7007c0c */ /* 0x000fe2000c7a1270 */
[----:B------:R-:W-:Y:S01]  /*32040*/  ULDC UR4, c[0x0][0x248] ;  /* 0x0000920000047ab9 */ /* 0x000fe20000000800 */
[----:B------:R-:W-:Y:S01]  /*32050*/  ISETP.LT.AND P6, PT, R211, UR6, !P0 ;  /* 0x00000006d3007c0c */ /* 0x000fe2000c7c1270 */
[----:B------:R1:W-:Y:S01]  /*32060*/  @P4 STG.E desc[UR18][R230.64], R240 ;  /* 0x000000f0e6004986 */ /* 0x0003e2000c101912 */
[C---:B------:R-:W-:Y:S01]  /*32070*/  IADD3 R0, R234.reuse, UR4, RZ ;  /* 0x00000004ea007c10 */ /* 0x040fe2000fffe0ff */
[----:B------:R-:W-:Y:S01]  /*32080*/  IMAD.WIDE R228, R234, 0x4, R58 ;  /* 0x00000004eae47825 */ /* 0x000fe200078e023a */
[----:B------:R-:W-:Y:S01]  /*32090*/  ULDC UR4, c[0x0][0x228] ;  /* 0x00008a0000047ab9 */ /* 0x000fe20000000800 */
[----:B------:R-:W4:Y:S01]  /*320a0*/  LDL.LU R241, [R1+0x2e0] ;  /* 0x0002e00001f17983 */ /* 0x000f220000300800 */
[----:B------:R-:W-:Y:S01]  /*320b0*/  ULDC UR6, c[0x0][0x228] ;  /* 0x00008a0000067ab9 */ /* 0x000fe20000000800 */
[----:B------:R-:W-:Y:S01]  /*320c0*/  ULDC UR8, c[0x0][0x228] ;  /* 0x00008a0000087ab9 */ /* 0x000fe20000000800 */
[----:B------:R-:W-:Y:S01]  /*320d0*/  ULDC UR10, c[0x0][0x228] ;  /* 0x00008a00000a7ab9 */ /* 0x000fe20000000800 */
[----:B------:R1:W-:Y:S01]  /*320e0*/  @P3 STG.E desc[UR18][R226.64], R248 ;  /* 0x000000f8e2003986 */ /* 0x0003e2000c101912 */
[----:B------:R-:W-:-:S03]  /*320f0*/  ULDC UR12, c[0x0][0x228] ;  /* 0x00008a00000c7ab9 */ /* 0x000fc60000000800 */
[----:B------:R-:W4:Y:S01]  /*32100*/  LDL.LU R249, [R1+0x2d0] ;  /* 0x0002d00001f97983 */ /* 0x000f220000300800 */
[----:B-1----:R-:W-:-:S03]  /*32110*/  IMAD.WIDE R230, R234, 0x4, R56 ;  /* 0x00000004eae67825 */ /* 0x002fc600078e0238 */
[----:B------:R-:W4:Y:S01]  /*32120*/  LDL.LU R248, [R1+0x280] ;  /* 0x0002800001f87983 */ /* 0x000f220000300800 */
[----:B------:R-:W-:-:S03]  /*32130*/  IMAD.WIDE R232, R0, 0x4, R224 ;  /* 0x0000000400e87825 */ /* 0x000fc600078e02e0 */
[----:B------:R-:W4:Y:S01]  /*32140*/  LDL.LU R240, [R1+0x250] ;  /* 0x0002500001f07983 */ /* 0x000f220000300800 */
[----:B------:R-:W-:-:S03]  /*32150*/  IMAD.WIDE R226, R0, 0x4, R222 ;  /* 0x0000000400e27825 */ /* 0x000fc600078e02de */
[----:B------:R-:W-:Y:S04]  /*32160*/  @P2 STG.E desc[UR18][R228.64], R251 ;  /* 0x000000fbe4002986 */ /* 0x000fe8000c101912 */
[----:B------:R-:W-:Y:S04]  /*32170*/  @P1 STG.E desc[UR18][R230.64], R243 ;  /* 0x000000f3e6001986 */ /* 0x000fe8000c101912 */
[----:B------:R-:W-:Y:S04]  /*32180*/  @P5 STG.E desc[UR18][R232.64], R242 ;  /* 0x000000f2e8005986 */ /* 0x000fe8000c101912 */
[----:B--2---:R1:W-:Y:S04]  /*32190*/  @P6 STG.E desc[UR18][R226.64], R235 ;  /* 0x000000ebe2006986 */ /* 0x0043e8000c101912 */
[----:B-1----:R-:W2:Y:S01]  /*321a0*/  LDL.LU R235, [R1+0x2b0] ;  /* 0x0002b00001eb7983 */ /* 0x002ea20000300800 */
[----:B------:R-:W-:Y:S01]  /*321b0*/  ISETP.LT.AND P2, PT, R127, UR4, !P0 ;  /* 0x000000047f007c0c */ /* 0x000fe2000c741270 */
[----:B------:R-:W-:Y:S01]  /*321c0*/  ULDC UR4, c[0x0][0x228] ;  /* 0x00008a0000047ab9 */ /* 0x000fe20000000800 */
[----:B------:R-:W-:-:S02]  /*321d0*/  ISETP.LT.AND P3, PT, R95, UR6, !P0 ;  /* 0x000000065f007c0c */ /* 0x000fc4000c761270 */
[----:B------:R-:W-:Y:S02]  /*321e0*/  ISETP.LT.AND P4, PT, R239, UR8, !P0 ;  /* 0x00000008ef007c0c */ /* 0x000fe4000c781270 */
[----:B------:R-:W-:Y:S01]  /*321f0*/  ISETP.LT.AND P5, PT, R238, UR10, !P0 ;  /* 0x0000000aee007c0c */ /* 0x000fe2000c7a1270 */
[----:B------:R-:W-:Y:S01]  /*32200*/  VIADD R226, R183, 0x9 ;  /* 0x00000009b7e27836 */ /* 0x000fe20000000000 */
[----:B------:R-:W-:Y:S01]  /*32210*/  ISETP.LT.AND P6, PT, R237, UR4, !P0 ;  /* 0x00000004ed007c0c */ /* 0x000fe2000c7c1270 */
[----:B------:R-:W-:Y:S01]  /*32220*/  IMAD.WIDE R232, R0, 0x4, R2 ;  /* 0x0000000400e87825 */ /* 0x000fe200078e0202 */
[----:B------:R-:W-:Y:S01]  /*32230*/  ULDC UR4, c[0x0][0x22c] ;  /* 0x00008b0000047ab9 */ /* 0x000fe20000000800 */
[----:B------:R-:W2:Y:S01]  /*32240*/  LDL.LU R242, [R1+0x240] ;  /* 0x0002400001f27983 */ /* 0x000ea20000300800 */
[----:B------:R-:W-:Y:S01]  /*32250*/  ISETP.GE.AND P1, PT, R226, UR4, PT ;  /* 0x00000004e2007c0c */ /* 0x000fe2000bf26270 */
[C---:B------:R-:W-:Y:S01]  /*32260*/  IMAD.WIDE R230, R0.reuse, 0x4, R220 ;  /* 0x0000000400e67825 */ /* 0x040fe200078e02dc */
[----:B------:R-:W-:Y:S01]  /*32270*/  ULDC UR6, c[0x0][0x228] ;  /* 0x00008a0000067ab9 */ /* 0x000fe20000000800 */
[----:B---3--:R1:W-:Y:S01]  /*32280*/  @P2 STG.E desc[UR18][R232.64], R250 ;  /* 0x000000fae8002986 */ /* 0x0083e2000c101912 */
[----:B------:R-:W-:Y:S01]  /*32290*/  ULDC UR8, c[0x0][0x228] ;  /* 0x00008a0000087ab9 */ /* 0x000fe20000000800 */
[----:B------:R-:W-:Y:S01]  /*322a0*/  IMAD.WIDE R228, R0, 0x4, R218 ;  /* 0x0000000400e47825 */ /* 0x000fe200078e02da */
[----:B------:R-:W-:-:S03]  /*322b0*/  ULDC UR10, c[0x0][0x228] ;  /* 0x00008a00000a7ab9 */ /* 0x000fc60000000800 */
[----:B------:R-:W-:Y:S01]  /*322c0*/  IMAD.WIDE R226, R0, 0x4, R216 ;  /* 0x0000000400e27825 */ /* 0x000fe200078e02d8 */
[----:B----4-:R3:W-:Y:S01]  /*322d0*/  @P3 STG.E desc[UR18][R230.64], R241 ;  /* 0x000000f1e6003986 */ /* 0x0107e2000c101912 */
[----:B------:R-:W-:Y:S01]  /*322e0*/  ISETP.LT.AND P2, PT, R236, UR6, !P0 ;  /* 0x00000006ec007c0c */ /* 0x000fe2000c741270 */
[----:B------:R-:W-:Y:S02]  /*322f0*/  ULDC UR4, c[0x0][0x248] ;  /* 0x0000920000047ab9 */ /* 0x000fe40000000800 */
[----:B-1----:R-:W4:Y:S01]  /*32300*/  LDL.LU R250, [R1+0x200] ;  /* 0x0002000001fa7983 */ /* 0x002f220000300800 */
[C---:B------:R-:W-:Y:S01]  /*32310*/  IMAD.WIDE R232, R0.reuse, 0x4, R58 ;  /* 0x0000000400e87825 */ /* 0x040fe200078e023a */
[----:B------:R-:W-:Y:S01]  /*32320*/  ISETP.LT.AND P3, PT, R199, UR8, !P1 ;  /* 0x00000008c7007c0c */ /* 0x000fe2000cf61270 */
[----:B------:R-:W-:Y:S01]  /*32330*/  ULDC UR6, c[0x0][0x228] ;  /* 0x00008a0000067ab9 */ /* 0x000fe20000000800 */
[----:B------:R-:W-:Y:S01]  /*32340*/  @P4 STG.E desc[UR18][R228.64], R249 ;  /* 0x000000f9e4004986 */ /* 0x000fe2000c101912 */
[----:B------:R-:W-:-:S03]  /*32350*/  VIADD R234, R0, UR4 ;  /* 0x0000000400ea7c36 */ /* 0x000fc60008000000 */
[----:B---3--:R-:W3:Y:S01]  /*32360*/  LDL.LU R241, [R1+0x1f0] ;  /* 0x0001f00001f17983 */ /* 0x008ee20000300800 */
[----:B------:R-:W-:-:S03]  /*32370*/  ULDC UR8, c[0x0][0x228] ;  /* 0x00008a0000087ab9 */ /* 0x000fc60000000800 */
[----:B------:R1:W-:Y:S01]  /*32380*/  @P5 STG.E desc[UR18][R226.64], R248 ;  /* 0x000000f8e2005986 */ /* 0x0003e2000c101912 */
[----:B------:R-:W-:Y:S01]  /*32390*/  ISETP.LT.AND P4, PT, R211, UR10, !P1 ;  /* 0x0000000ad3007c0c */ /* 0x000fe2000cf81270 */
[C---:B------:R-:W-:Y:S01]  /*323a0*/  IMAD.WIDE R230, R234.reuse, 0x4, R224 ;  /* 0x00000004eae67825 */ /* 0x040fe200078e02e0 */
[----:B------:R-:W-:Y:S01]  /*323b0*/  ULDC UR4, c[0x0][0x22c] ;  /* 0x00008b0000047ab9 */ /* 0x000fe20000000800 */
[----:B------:R1:W-:Y:S04]  /*323c0*/  @P6 STG.E desc[UR18][R232.64], R240 ;  /* 0x000000f0e8006986 */ /* 0x0003e8000c101912 */
[----:B-1----:R-:W3:Y:S01]  /*323d0*/  LDL.LU R248, [R1+0x1b0] ;  /* 0x0001b00001f87983 */ /* 0x002ee20000300800 */
[----:B------:R-:W-:Y:S01]  /*323e0*/  ISETP.LT.AND P5, PT, R127, UR12, !P1 ;  /* 0x0000000c7f007c0c */ /* 0x000fe2000cfa1270 */
[----:B------:R-:W-:Y:S01]  /*323f0*/  IMAD.WIDE R228, R234, 0x4, R222 ;  /* 0x00000004eae47825 */ /* 0x000fe200078e02de */
[----:B------:R-:W-:Y:S01]  /*32400*/  IADD3 R226, R183, 0xa, RZ ;  /* 0x0000000ab7e27810 */ /* 0x000fe20007ffe0ff */
[----:B------:R-:W3:Y:S01]  /*32410*/  LDL.LU R249, [R1+0x1e0] ;  /* 0x0001e00001f97983 */ /* 0x000ee20000300800 */
[----:B------:R-:W-:Y:S01]  /*32420*/  ULDC UR10, c[0x0][0x228] ;  /* 0x00008a00000a7ab9 */ /* 0x000fe20000000800 */
[----:B------:R-:W-:Y:S01]  /*32430*/  IMAD.WIDE R232, R0, 0x4, R56 ;  /* 0x0000000400e87825 */ /* 0x000fe200078e0238 */
[----:B------:R-:W-:Y:S01]  /*32440*/  ISETP.LT.AND P6, PT, R95, UR6, !P1 ;  /* 0x000000065f007c0c */ /* 0x000fe2000cfc1270 */
[----:B------:R-:W3:Y:S01]  /*32450*/  LDL.LU R240, [R1+0x1a0] ;  /* 0x0001a00001f07983 */ /* 0x000ee20000300800 */
[----:B------:R-:W-:Y:S01]  /*32460*/  ISETP.GE.AND P0, PT, R226, UR4, PT ;  /* 0x00000004e2007c0c */ /* 0x000fe2000bf06270 */
[----:B------:R-:W-:-:S02]  /*32470*/  ULDC UR12, c[0x0][0x228] ;  /* 0x00008a00000c7ab9 */ /* 0x000fc40000000800 */
[----:B--2---:R1:W-:Y:S01]  /*32480*/  @P2 STG.E desc[UR18][R232.64], R235 ;  /* 0x000000ebe8002986 */ /* 0x0043e2000c101912 */
[C---:B------:R-:W-:Y:S01]  /*32490*/  IMAD.WIDE R226, R234.reuse, 0x4, R2 ;  /* 0x00000004eae27825 */ /* 0x040fe200078e0202 */
[----:B------:R-:W-:Y:S01]  /*324a0*/  ULDC UR4, c[0x0][0x228] ;  /* 0x00008a0000047ab9 */ /* 0x000fe20000000800 */
[----:B------:R-:W-:Y:S01]  /*324b0*/  ULDC UR6, c[0x0][0x228] ;  /* 0x00008a0000067ab9 */ /* 0x000fe20000000800 */
[----:B-1----:R-:W2:Y:S01]  /*324c0*/  LDL.LU R235, [R1+0xb0] ;  /* 0x0000b00001eb7983 */ /* 0x002ea20000300800 */
[----:B------:R-:W-:-:S03]  /*324d0*/  IMAD.WIDE R232, R234, 0x4, R220 ;  /* 0x00000004eae87825 */ /* 0x000fc600078e02dc */
[----:B------:R1:W-:Y:S01]  /*324e0*/  @P3 STG.E desc[UR18][R230.64], R242 ;  /* 0x000000f2e6003986 */ /* 0x0003e2000c101912 */
[----:B------:R-:W-:Y:S01]  /*324f0*/  ISETP.LT.AND P3, PT, R238, UR6, !P1 ;  /* 0x00000006ee007c0c */ /* 0x000fe2000cf61270 */
[----:B------:R-:W-:Y:S01]  /*32500*/  ULDC UR6, c[0x0][0x228] ;  /* 0x00008a0000067ab9 */ /* 0x000fe20000000800 */
[----:B------:R-:W-:Y:S01]  /*32510*/  ISETP.LT.AND P2, PT, R237, UR8, !P1 ;  /* 0x00000008ed007c0c */ /* 0x000fe2000cf41270 */
[----:B------:R-:W-:Y:S01]  /*32520*/  ULDC UR8, c[0x0][0x228] ;  /* 0x00008a0000087ab9 */ /* 0x000fe20000000800 */
[----:B----4-:R4:W-:Y:S01]  /*32530*/  @P4 STG.E desc[UR18][R228.64], R250 ;  /* 0x000000fae4004986 */ /* 0x0109e2000c101912 */
[----:B------:R-:W-:-:S03]  /*32540*/  ISETP.LT.AND P4, PT, R239, UR4, !P1 ;  /* 0x00000004ef007c0c */ /* 0x000fc6000cf81270 */
[----:B-1----:R-:W2:Y:S04]  /*32550*/  LDL.LU R242, [R1+0x294] ;  /* 0x0002940001f27983 */ /* 0x002ea80000300800 */
[----:B---3--:R1:W-:Y:S01]  /*32560*/  @P5 STG.E desc[UR18][R226.64], R241 ;  /* 0x000000f1e2005986 */ /* 0x0083e2000c101912 */
[----:B------:R-:W-:Y:S01]  /*32570*/  IMAD.WIDE R230, R234, 0x4, R218 ;  /* 0x00000004eae67825 */ /* 0x000fe200078e02da */
[----:B------:R-:W-:-:S03]  /*32580*/  ULDC UR4, c[0x0][0x248] ;  /* 0x0000920000047ab9 */ /* 0x000fc60000000800 */
[C---:B----4-:R-:W-:Y:S01]  /*32590*/  IMAD.WIDE R228, R234.reuse, 0x4, R58 ;  /* 0x00000004eae47825 */ /* 0x050fe200078e023a */
[----:B------:R3:W-:Y:S03]  /*325a0*/  @P6 STG.E desc[UR18][R232.64], R248 ;  /* 0x000000f8e8006986 */ /* 0x0007e6000c101912 */
[----:B-1----:R-:W-:Y:S01]  /*325b0*/  IMAD.WIDE R226, R234, 0x4, R216 ;  /* 0x00000004eae27825 */ /* 0x002fe200078e02d8 */
[----:B---3--:R-:W3:Y:S04]  /*325c0*/  LDL.LU R248, [R1+0x264] ;  /* 0x0002640001f87983 */ /* 0x008ee80000300800 */
[----:B------:R1:W-:Y:S04]  /*325d0*/  @P4 STG.E desc[UR18][R230.64], R249 ;  /* 0x000000f9e6004986 */ /* 0x0003e8000c101912 */
[----:B------:R-:W4:Y:S04]  /*325e0*/  LDL.LU R250, [R1+0x2f4] ;  /* 0x0002f40001fa7983 */ /* 0x000f280000300800 */
[----:B------:R-:W4:Y:S04]  /*325f0*/  LDL.LU R241, [R1+0x2e4] ;  /* 0x0002e40001f17983 */ /* 0x000f280000300800 */
[----:B------:R-:W-:Y:S04]  /*32600*/  @P3 STG.E desc[UR18][R226.64], R240 ;  /* 0x000000f0e2003986 */ /* 0x000fe8000c101912 */
[----:B-1----:R-:W4:Y:S04]  /*32610*/  LDL.LU R249, [R1+0x2d4] ;  /* 0x0002d40001f97983 */ /* 0x002f280000300800 */
[----:B--2---:R1:W-:Y:S04]  /*32620*/  @P2 STG.E desc[UR18][R228.64], R235 ;  /* 0x000000ebe4002986 */ /* 0x0043e8000c101912 */
[----:B-1----:R-:W2:Y:S01]  /*32630*/  LDL.LU R235, [R1+0x284] ;  /* 0x0002840001eb7983 */ /* 0x002ea20000300800 */
[----:B------:R-:W-:-:S02]  /*32640*/  ISETP.LT.AND P1, PT, R236, UR10, !P1 ;  /* 0x0000000aec007c0c */ /* 0x000fc4000cf21270 */
[----:B------:R-:W-:Y:S02]  /*32650*/  ISETP.LT.AND P5, PT, R199, UR12, !P0 ;  /* 0x0000000cc7007c0c */ /* 0x000fe4000c7a1270 */
[----:B------:R-:W-:Y:S02]  /*32660*/  ISETP.LT.AND P6, PT, R211, UR6, !P0 ;  /* 0x00000006d3007c0c */ /* 0x000fe4000c7c1270 */
[C---:B------:R-:W-:Y:S01]  /*32670*/  IADD3 R0, R234.reuse, UR4, RZ ;  /* 0x00000004ea007c10 */ /* 0x040fe2000fffe0ff */
[----:B------:R-:W-:Y:S01]  /*32680*/  IMAD.WIDE R230, R234, 0x4, R56 ;  /* 0x00000004eae67825 */ /* 0x000fe200078e0238 */
[----:B------:R-:W-:Y:S01]  /*32690*/  ULDC UR4, c[0x0][0x228] ;  /* 0x00008a0000047ab9 */ /* 0x000fe20000000800 */
[----:B------:R-:W2:Y:S01]  /*326a0*/  LDL.LU R240, [R1+0x254] ;  /* 0x0002540001f07983 */ /* 0x000ea20000300800 */
[----:B------:R-:W-:Y:S01]  /*326b0*/  ULDC UR6, c[0x0][0x228] ;  /* 0x00008a0000067ab9 */ /* 0x000fe20000000800 */
[C---:B------:R-:W-:Y:S01]  /*326c0*/  IMAD.WIDE R232, R0.reuse, 0x4, R224 ;  /* 0x0000000400e87825 */ /* 0x040fe200078e02e0 */
[----:B------:R-:W-:Y:S01]  /*326d0*/  ISETP.LT.AND P2, PT, R127, UR4, !P0 ;  /* 0x000000047f007c0c */ /* 0x000fe2000c741270 */
[----:B------:R1:W-:Y:S01]  /*326e0*/  @P1 STG.E desc[UR18][R230.64], R244 ;  /* 0x000000f4e6001986 */ /* 0x0003e2000c101912 */
[----:B------:R-:W-:Y:S01]  /*326f0*/  ULDC UR10, c[0x0][0x228] ;  /* 0x00008a00000a7ab9 */ /* 0x000fe20000000800 */
[----:B------:R-:W-:Y:S01]  /*32700*/  IMAD.WIDE R226, R0, 0x4, R222 ;  /* 0x0000000400e27825 */ /* 0x000fe200078e02de */
[----:B------:R-:W-:Y:S01]  /*32710*/  ISETP.LT.AND P3, PT, R95, UR6, !P0 ;  /* 0x000000065f007c0c */ /* 0x000fe2000c761270 */
[----:B------:R1:W-:Y:S01]  /*32720*/  @P5 STG.E desc[UR18][R232.64], R242 ;  /* 0x000000f2e8005986 */ /* 0x0003e2000c101912 */
[----:B------:R-:W-:Y:S01]  /*32730*/  ISETP.LT.AND P4, PT, R239, UR8, !P0 ;  /* 0x00000008ef007c0c */ /* 0x000fe2000c781270 */
[----:B------:R-:W-:Y:S01]  /*32740*/  ULDC UR4, c[0x0][0x228] ;  /* 0x00008a0000047ab9 */ /* 0x000fe20000000800 */
[----:B------:R-:W-:Y:S01]  /*32750*/  ISETP.LT.AND P5, PT, R238, UR10, !P0 ;  /* 0x0000000aee007c0c */ /* 0x000fe2000c7a1270 */
[C---:B------:R-:W-:Y:S01]  /*32760*/  IMAD.WIDE R228, R0.reuse, 0x4, R218 ;  /* 0x0000000400e47825 */ /* 0x040fe200078e02da */
[----:B------:R-:W-:Y:S01]  /*32770*/  ULDC UR6, c[0x0][0x228] ;  /* 0x00008a0000067ab9 */ /* 0x000fe20000000800 */
[----:B------:R-:W-:Y:S01]  /*32780*/  ULDC UR8, c[0x0][0x228] ;  /* 0x00008a0000087ab9 */ /* 0x000fe20000000800 */
[----:B------:R-:W-:Y:S01]  /*32790*/  ULDC UR10, c[0x0][0x228] ;  /* 0x00008a00000a7ab9 */ /* 0x000fe20000000800 */
[----:B-1----:R-:W-:Y:S01]  /*327a0*/  IMAD.WIDE R230, R0, 0x4, R220 ;  /* 0x0000000400e67825 */ /* 0x002fe200078e02dc */
[----:B------:R-:W-:-:S03]  /*327b0*/  ULDC UR12, c[0x0][0x228] ;  /* 0x00008a00000c7ab9 */ /* 0x000fc60000000800 */
[----:B------:R-:W-:Y:S01]  /*327c0*/  IMAD.WIDE R232, R0, 0x4, R2 ;  /* 0x0000000400e87825 */ /* 0x000fe200078e0202 */
[----:B---3--:R1:W-:Y:S01]  /*327d0*/  @P6 STG.E desc[UR18][R226.64], R248 ;  /* 0x000000f8e2006986 */ /* 0x0083e2000c101912 */
[----:B------:R-:W-:Y:S01]  /*327e0*/  ISETP.LT.AND P6, PT, R237, UR4, !P0 ;  /* 0x00000004ed007c0c */ /* 0x000fe2000c7c1270 */
[----:B------:R-:W-:Y:S02]  /*327f0*/  ULDC UR4, c[0x0][0x22c] ;  /* 0x00008b0000047ab9 */ /* 0x000fe40000000800 */
[----:B-1----:R-:W3:Y:S01]  /*32800*/  LDL.LU R248, [R1+0x2b4] ;  /* 0x0002b40001f87983 */ /* 0x002ee20000300800 */
[----:B------:R-:W-:-:S03]  /*32810*/  VIADD R226, R183, 0xb ;  /* 0x0000000bb7e27836 */ /* 0x000fc60000000000 */
[----:B----4-:R1:W-:Y:S02]  /*32820*/  @P2 STG.E desc[UR18][R232.64], R250 ;  /* 0x000000fae8002986 */ /* 0x0103e4000c101912 */
[----:B------:R-:W-:Y:S01]  /*32830*/  ISETP.GE.AND P1, PT, R226, UR4, PT ;  /* 0x00000004e2007c0c */ /* 0x000fe2000bf26270 */
[----:B------:R-:W-:Y:S01]  /*32840*/  IMAD.WIDE R226, R0, 0x4, R216 ;  /* 0x0000000400e27825 */ /* 0x000fe200078e02d8 */
[----:B------:R4:W-:Y:S04]  /*32850*/  @P3 STG.E desc[UR18][R230.64], R241 ;  /* 0x000000f1e6003986 */ /* 0x0009e8000c101912 */
[----:B------:R-:W3:Y:S01]  /*32860*/  LDL.LU R242, [R1+0x244] ;  /* 0x0002440001f27983 */ /* 0x000ee20000300800 */
[----:B------:R-:W-:Y:S01]  /*32870*/  ISETP.LT.AND P2, PT, R236, UR6, !P0 ;  /* 0x00000006ec007c0c */ /* 0x000fe2000c741270 */
[----:B------:R-:W-:Y:S01]  /*32880*/  ULDC UR6, c[0x0][0x228] ;  /* 0x00008a0000067ab9 */ /* 0x000fe20000000800 */
[----:B------:R-:W-:Y:S01]  /*32890*/  ULDC UR4, c[0x0][0x248] ;  /* 0x0000920000047ab9 */ /* 0x000fe20000000800 */
[----:B-1----:R-:W3:Y:S04]  /*328a0*/  LDL.LU R250, [R1+0x204] ;  /* 0x0002040001fa7983 */ /* 0x002ee80000300800 */
[----:B------:R-:W-:Y:S04]  /*328b0*/  @P4 STG.E desc[UR18][R228.64], R249 ;  /* 0x000000f9e4004986 */ /* 0x000fe8000c101912 */
[----:B----4-:R-:W4:Y:S04]  /*328c0*/  LDL.LU R241, [R1+0x1f4] ;  /* 0x0001f40001f17983 */ /* 0x010f280000300800 */
[----:B--2---:R1:W-:Y:S04]  /*328d0*/  @P5 STG.E desc[UR18][R226.64], R235 ;  /* 0x000000ebe2005986 */ /* 0x0043e8000c101912 */
[----:B-1----:R-:W2:Y:S01]  /*328e0*/  LDL.LU R235, [R1+0x1b4] ;  /* 0x0001b40001eb7983 */ /* 0x002ea20000300800 */
[C---:B------:R-:W-:Y:S01]  /*328f0*/  IMAD.WIDE R232, R0.reuse, 0x4, R58 ;  /* 0x0000000400e87825 */ /* 0x040fe200078e023a */
[----:B------:R-:W-:Y:S01]  /*32900*/  ISETP.LT.AND P3, PT, R199, UR8, !P1 ;  /* 0x00000008c7007c0c */ /* 0x000fe2000cf61270 */
[----:B------:R-:W-:Y:S01]  /*32910*/  ULDC UR8, c[0x0][0x228] ;  /* 0x00008a0000087ab9 */ /* 0x000fe20000000800 */
[----:B------:R-:W-:Y:S01]  /*32920*/  ISETP.LT.AND P4, PT, R211, UR10, !P1 ;  /* 0x0000000ad3007c0c */ /* 0x000fe2000cf81270 */
[----:B------:R-:W2:Y:S01]  /*32930*/  LDL.LU R249, [R1+0x1e4] ;  /* 0x0001e40001f97983 */ /* 0x000ea20000300800 */
[----:B------:R-:W-:Y:S01]  /*32940*/  ISETP.LT.AND P5, PT, R127, UR12, !P1 ;  /* 0x0000000c7f007c0c */ /* 0x000fe2000cfa1270 */
[----:B------:R-:W-:Y:S01]  /*32950*/  VIADD R234, R0, UR4 ;  /* 0x0000000400ea7c36 */ /* 0x000fe20008000000 */
[----:B------:R-:W-:Y:S01]  /*32960*/  IADD3 R226, R183, 0xc, RZ ;  /* 0x0000000cb7e27810 */ /* 0x000fe20007ffe0ff */
[----:B------:R1:W-:Y:S01]  /*32970*/  @P6 STG.E desc[UR18][R232.64], R240 ;  /* 0x000000f0e8006986 */ /* 0x0003e2000c101912 */
[----:B------:R-:W-:Y:S01]  /*32980*/  ISETP.LT.AND P6, PT, R95, UR6, !P1 ;  /* 0x000000065f007c0c */ /* 0x000fe2000cfc1270 */
[----:B------:R-:W-:Y:S01]  /*32990*/  ULDC UR4, c[0x0][0x22c] ;  /* 0x00008b0000047ab9 */ /* 0x000fe20000000800 */
[----:B------:R-:W-:Y:S01]  /*329a0*/  IMAD.WIDE R230, R234, 0x4, R224 ;  /* 0x00000004eae67825 */ /* 0x000fe200078e02e0 */
[----:B------:R-:W-:Y:S01]  /*329b0*/  ULDC UR10, c[0x0][0x228] ;  /* 0x00008a00000a7ab9 */ /* 0x000fe20000000800 */
[----:B------:R-:W-:-:S02]  /*329c0*/  ULDC UR12, c[0x0][0x228] ;  /* 0x00008a00000c7ab9 */ /* 0x000fc40000000800 */
[----:B-1----:R-:W-:Y:S01]  /*329d0*/  IMAD.WIDE R232, R0, 0x4, R56 ;  /* 0x0000000400e87825 */ /* 0x002fe200078e0238 */
[----:B------:R-:W2:Y:S01]  /*329e0*/  LDL.LU R240, [R1+0x1a4] ;  /* 0x0001a40001f07983 */ /* 0x000ea20000300800 */
[----:B------:R-:W-:Y:S01]  /*329f0*/  ISETP.GE.AND P0, PT, R226, UR4, PT ;  /* 0x00000004e2007c0c */ /* 0x000fe2000bf06270 */
[----:B------:R-:W-:Y:S01]  /*32a00*/  ULDC UR4, c[0x0][0x228] ;  /* 0x00008a0000047ab9 */ /* 0x000fe20000000800 */
[----:B------:R-:W-:Y:S01]  /*32a10*/  IMAD.WIDE R228, R234, 0x4, R222 ;  /* 0x00000004eae47825 */ /* 0x000fe200078e02de */
[----:B------:R-:W-:-:S03]  /*32a20*/  ULDC UR6, c[0x0][0x228] ;  /* 0x00008a0000067ab9 */ /* 0x000fc60000000800 */
[C---:B------:R-:W-:Y:S01]  /*32a30*/  IMAD.WIDE R226, R234.reuse, 0x4, R2 ;  /* 0x00000004eae27825 */ /* 0x040fe200078e0202 */
[----:B---3--:R1:W-:Y:S04]  /*32a40*/  @P2 STG.E desc[UR18][R232.64], R248 ;  /* 0x000000f8e8002986 */ /* 0x0083e8000c101912 */
[----:B-1----:R-:W3:Y:S01]  /*32a50*/  LDL.LU R248, [R1+0xb4] ;  /* 0x0000b40001f87983 */ /* 0x002ee20000300800 */
[----:B------:R-:W-:-:S03]  /*32a60*/  IMAD.WIDE R232, R234, 0x4, R220 ;  /* 0x00000004eae87825 */ /* 0x000fc600078e02dc */
[----:B------:R1:W-:Y:S04]  /*32a70*/  @P3 STG.E desc[UR18][R230.64], R242 ;  /* 0x000000f2e6003986 */ /* 0x0003e8000c101912 */
[----:B------:R-:W-:Y:S04]  /*32a80*/  @P4 STG.E desc[UR18][R228.64], R250 ;  /* 0x000000fae4004986 */ /* 0x000fe8000c101912 */
[----:B----4-:R-:W-:Y:S04]  /*32a90*/  @P5 STG.E desc[UR18][R226.64], R241 ;  /* 0x000000f1e2005986 */ /* 0x010fe8000c101912 */
[----:B-1----:R-:W4:Y:S04]  /*32aa0*/  LDL.LU R242, [R1+0x298] ;  /* 0x0002980001f27983 */ /* 0x002f280000300800 */
[----:B--2---:R1:W-:Y:S04]  /*32ab0*/  @P6 STG.E desc[UR18][R232.64], R235 ;  /* 0x000000ebe8006986 */ /* 0x0043e8000c101912 */
[----:B-1----:R-:W2:Y:S01]  /*32ac0*/  LDL.LU R235, [R1+0x268] ;  /* 0x0002680001eb7983 */ /* 0x002ea20000300800 */
[----:B------:R-:W-:-:S02]  /*32ad0*/  ISETP.LT.AND P4, PT, R239, UR4, !P1 ;  /* 0x00000004ef007c0c */ /* 0x000fc4000cf81270 */
[----:B------:R-:W-:Y:S02]  /*32ae0*/  ISETP.LT.AND P3, PT, R238, UR6, !P1 ;  /* 0x00000006ee007c0c */ /* 0x000fe4000cf61270 */
[----:B------:R-:W-:Y:S01]  /*32af0*/  ISETP.LT.AND P2, PT, R237, UR8, !P1 ;  /* 0x00000008ed007c0c */ /* 0x000fe2000cf41270 */
[----:B------:R-:W-:Y:S01]  /*32b00*/  IMAD.WIDE R230, R234, 0x4, R218 ;  /* 0x00000004eae67825 */ /* 0x000fe200078e02da */
[----:B------:R-:W-:-:S03]  /*32b10*/  ULDC UR6, c[0x0][0x228] ;  /* 0x00008a0000067ab9 */ /* 0x000fc60000000800 */
[----:B------:R-:W-:Y:S01]  /*32b20*/  IMAD.WIDE R226, R234, 0x4, R216 ;  /* 0x00000004eae27825 */ /* 0x000fe200078e02d8 */
[----:B------:R-:W-:Y:S01]  /*32b30*/  ISETP.LT.AND P1, PT, R236, UR10, !P1 ;  /* 0x0000000aec007c0c */ /* 0x000fe2000cf21270 */
[----:B------:R-:W2:Y:S02]  /*32b40*/  LDL.LU R250, [R1+0x2f8] ;  /* 0x0002f80001fa7983 */ /* 0x000ea40000300800 */
[C---:B------:R-:W-:Y:S01]  /*32b50*/  IMAD.WIDE R228, R234.reuse, 0x4, R58 ;  /* 0x00000004eae47825 */ /* 0x040fe200078e023a */
[----:B------:R-:W-:Y:S01]  /*32b60*/  ISETP.LT.AND P5, PT, R199, UR12, !P0 ;  /* 0x0000000cc7007c0c */ /* 0x000fe2000c7a1270 */
[----:B------:R1:W-:Y:S01]  /*32b70*/  @P4 STG.E desc[UR18][R230.64], R249 ;  /* 0x000000f9e6004986 */ /* 0x0003e2000c101912 */
[----:B------:R-:W-:Y:S01]  /*32b80*/  ULDC UR4, c[0x0][0x248] ;  /* 0x0000920000047ab9 */ /* 0x000fe20000000800 */
[----:B------:R-:W-:Y:S01]  /*32b90*/  ISETP.LT.AND P6, PT, R211, UR6, !P0 ;  /* 0x00000006d3007c0c */ /* 0x000fe2000c7c1270 */
[----:B------:R-:W-:Y:S01]  /*32ba0*/  ULDC UR6, c[0x0][0x228] ;  /* 0x00008a0000067ab9 */ /* 0x000fe20000000800 */
[----:B------:R-:W2:Y:S01]  /*32bb0*/  LDL.LU R241, [R1+0x2e8] ;  /* 0x0002e80001f17983 */ /* 0x000ea20000300800 */
[----:B------:R-:W-:Y:S01]  /*32bc0*/  IADD3 R0, R234, UR4, RZ ;  /* 0x00000004ea007c10 */ /* 0x000fe2000fffe0ff */
[----:B------:R-:W-:Y:S01]  /*32bd0*/  ULDC UR4, c[0x0][0x228] ;  /* 0x00008a0000047ab9 */ /* 0x000fe20000000800 */
[----:B------:R-:W-:Y:S01]  /*32be0*/  ULDC UR8, c[0x0][0x228] ;  /* 0x00008a0000087ab9 */ /* 0x000fe20000000800 */
[----:B------:R3:W-:Y:S01]  /*32bf0*/  @P3 STG.E desc[UR18][R226.64], R240 ;  /* 0x000000f0e2003986 */ /* 0x0007e2000c101912 */
[----:B------:R-:W-:Y:S01]  /*32c00*/  ULDC UR10, c[0x0][0x228] ;  /* 0x00008a00000a7ab9 */ /* 0x000fe20000000800 */
[----:B------:R-:W-:-:S02]  /*32c10*/  ULDC UR12, c[0x0][0x228] ;  /* 0x00008a00000c7ab9 */ /* 0x000fc40000000800 */
[----:B-1----:R-:W2:Y:S01]  /*32c20*/  LDL.LU R249, [R1+0x2d8] ;  /* 0x0002d80001f97983 */ /* 0x002ea20000300800 */
[----:B------:R-:W-:-:S04]  /*32c30*/  IMAD.WIDE R230, R234, 0x4, R56 ;  /* 0x00000004eae67825 */ /* 0x000fc800078e0238 */
[C---:B------:R-:W-:Y:S01]  /*32c40*/  IMAD.WIDE R232, R0.reuse, 0x4, R224 ;  /* 0x0000000400e87825 */ /* 0x040fe200078e02e0 */
[----:B---3--:R1:W-:Y:S03]  /*32c50*/  @P2 STG.E desc[UR18][R228.64], R248 ;  /* 0x000000f8e4002986 */ /* 0x0083e6000c101912 */
[----:B------:R-:W-:Y:S01]  /*32c60*/  IMAD.WIDE R226, R0, 0x4, R222 ;  /* 0x0000000400e27825 */ /* 0x000fe200078e02de */
[----:B-1----:R-:W3:Y:S04]  /*32c70*/  LDL.LU R248, [R1+0x288] ;  /* 0x0002880001f87983 */ /* 0x002ee80000300800 */
[----:B------:R-:W3:Y:S04]  /*32c80*/  LDL.LU R240, [R1+0x258] ;  /* 0x0002580001f07983 */ /* 0x000ee80000300800 */
[----:B------:R-:W-:Y:S04]  /*32c90*/  @P1 STG.E desc[UR18][R230.64], R245 ;  /* 0x000000f5e6001986 */ /* 0x000fe8000c101912 */
[----:B----4-:R-:W-:Y:S04]  /*32ca0*/  @P5 STG.E desc[UR18][R232.64], R242 ;  /* 0x000000f2e8005986 */ /* 0x010fe8000c101912 */
        /* <DEDUP_REMOVED lines=11> */
[----:B------:R-:W4:Y:S01]  /*32d60*/  LDL.LU R242, [R1+0x248] ;  /* 0x0002480001f27983 */ /* 0x000f220000300800 */
[----:B------:R-:W-:Y:S01]  /*32d70*/  ISETP.GE.AND P1, PT, R226, UR4, PT ;  /* 0x00000004e2007c0c */ /* 0x000fe2000bf26270 */
[C---:B------:R-:W-:Y:S01]  /*32d80*/  IMAD.WIDE R230, R0.reuse, 0x4, R220 ;  /* 0x0000000400e67825 */ /* 0x040fe200078e02dc */
[----:B------:R-:W-:Y:S01]  /*32d90*/  ULDC UR6, c[0x0][0x228] ;  /* 0x00008a0000067ab9 */ /* 0x000fe20000000800 */
[----:B------:R1:W-:Y:S01]  /*32da0*/  @P2 STG.E desc[UR18][R232.64], R250 ;  /* 0x000000fae8002986 */ /* 0x0003e2000c101912 */
[----:B------:R-:W-:Y:S01]  /*32db0*/  ULDC UR8, c[0x0][0x228] ;  /* 0x00008a0000087ab9 */ /* 0x000fe20000000800 */
[----:B------:R-:W-:Y:S01]  /*32dc0*/  IMAD.WIDE R228, R0, 0x4, R218 ;  /* 0x0000000400e47825 */ /* 0x000fe200078e02da */
[----:B------:R-:W-:-:S03]  /*32dd0*/  ULDC UR10, c[0x0][0x228] ;  /* 0x00008a00000a7ab9 */ /* 0x000fc60000000800 */
[----:B------:R-:W-:Y:S01]  /*32de0*/  IMAD.WIDE R226, R0, 0x4, R216 ;  /* 0x0000000400e27825 */ /* 0x000fe200078e02d8 */
[----:B------:R3:W-:Y:S01]  /*32df0*/  @P3 STG.E desc[UR18][R230.64], R241 ;  /* 0x000000f1e6003986 */ /* 0x0007e2000c101912 */
        /* <DEDUP_REMOVED lines=32> */
[----:B----4-:R1:W-:Y:S01]  /*33000*/  @P3 STG.E desc[UR18][R230.64], R242 ;  /* 0x000000f2e6003986 */ /* 0x0103e2000c101912 */
[----:B------:R-:W-:Y:S01]  /*33010*/  ISETP.LT.AND P3, PT, R238, UR6, !P1 ;  /* 0x00000006ee007c0c */ /* 0x000fe2000cf61270 */
[----:B------:R-:W-:Y:S01]  /*33020*/  ULDC UR6, c[0x0][0x228] ;  /* 0x00008a0000067ab9 */ /* 0x000fe20000000800 */
[----:B------:R-:W-:Y:S01]  /*33030*/  ISETP.LT.AND P2, PT, R237, UR8, !P1 ;  /* 0x00000008ed007c0c */ /* 0x000fe2000cf41270 */
[----:B------:R-:W-:Y:S01]  /*33040*/  ULDC UR8, c[0x0][0x228] ;  /* 0x00008a0000087ab9 */ /* 0x000fe20000000800 */
[----:B------:R4:W-:Y:S01]  /*33050*/  @P4 STG.E desc[UR18][R228.64], R250 ;  /* 0x000000fae4004986 */ /* 0x0009e2000c101912 */
        /* <DEDUP_REMOVED lines=22> */
[----:B------:R-:W-:Y:S01]  /*331c0*/  ULDC UR6, c[0x0][0x228] ;  /* 0x00008a0000067ab9 */ /* 0x000fe20000000800 */
[----:B------:R-:W-:Y:S01]  /*331d0*/  ULDC UR10, c[0x0][0x228] ;  /* 0x00008a00000a7ab9 */ /* 0x000fe20000000800 */
[C---:B------:R-:W-:Y:S01]  /*331e0*/  IMAD.WIDE R232, R0.reuse, 0x4, R224 ;  /* 0x0000000400e87825 */ /* 0x040fe200078e02e0 */
[----:B------:R-:W-:Y:S01]  /*331f0*/  ISETP.LT.AND P2, PT, R127, UR4, !P0 ;  /* 0x000000047f007c0c */ /* 0x000fe2000c741270 */
[----:B------:R1:W-:Y:S01]  /*33200*/  @P1 STG.E desc[UR18][R230.64], R246 ;  /* 0x000000f6e6001986 */ /* 0x0003e2000c101912 */
[----:B------:R-:W-:Y:S01]  /*33210*/  ISETP.LT.AND P4, PT, R239, UR8, !P0 ;  /* 0x00000008ef007c0c */ /* 0x000fe2000c781270 */
[----:B------:R-:W-:Y:S01]  /*33220*/  IMAD.WIDE R226, R0, 0x4, R222 ;  /* 0x0000000400e27825 */ /* 0x000fe200078e02de */
[----:B------:R-:W-:Y:S01]  /*33230*/  ISETP.LT.AND P3, PT, R95, UR6, !P0 ;  /* 0x000000065f007c0c */ /* 0x000fe2000c761270 */
[----:B------:R1:W-:Y:S01]  /*33240*/  @P5 STG.E desc[UR18][R232.64], R242 ;  /* 0x000000f2e8005986 */ /* 0x0003e2000c101912 */
[----:B------:R-:W-:Y:S01]  /*33250*/  ISETP.LT.AND P5, PT, R238, UR10, !P0 ;  /* 0x0000000aee007c0c */ /* 0x000fe2000c7a1270 */
[----:B------:R-:W-:-:S02]  /*33260*/  ULDC UR4, c[0x0][0x228] ;  /* 0x00008a0000047ab9 */ /* 0x000fc40000000800 */
[----:B------:R-:W2:Y:S01]  /*33270*/  LDL.LU R240, [R1+0x25c] ;  /* 0x00025c0001f07983 */ /* 0x000ea20000300800 */
        /* <DEDUP_REMOVED lines=9> */
[----:B------:R-:W-:Y:S01]  /*33310*/  ULDC UR4, c[0x0][0x22c] ;  /* 0x00008b0000047ab9 */ /* 0x000fe20000000800 */
[----:B-1----:R-:W-:Y:S01]  /*33320*/  VIADD R226, R183, 0xf ;  /* 0x0000000fb7e27836 */ /* 0x002fe20000000000 */
[----:B------:R-:W3:Y:S04]  /*33330*/  LDL.LU R248, [R1+0x2bc] ;  /* 0x0002bc0001f87983 */ /* 0x000ee80000300800 */
[----:B------:R-:W-:Y:S01]  /*33340*/  ISETP.GE.AND P1, PT, R226, UR4, PT ;  /* 0x00000004e2007c0c */ /* 0x000fe2000bf26270 */
[----:B------:R-:W-:Y:S01]  /*33350*/  IMAD.WIDE R226, R0, 0x4, R216 ;  /* 0x0000000400e27825 */ /* 0x000fe200078e02d8 */
[----:B----4-:R1:W-:Y:S01]  /*33360*/  @P2 STG.E desc[UR18][R232.64], R250 ;  /* 0x000000fae8002986 */ /* 0x0103e2000c101912 */
[----:B------:R-:W-:-:S03]  /*33370*/  ULDC UR4, c[0x0][0x248] ;  /* 0x0000920000047ab9 */ /* 0x000fc60000000800 */
[----:B------:R4:W-:Y:S04]  /*33380*/  @P3 STG.E desc[UR18][R230.64], R241 ;  /* 0x000000f1e6003986 */ /* 0x0009e8000c101912 */
[----:B------:R-:W3:Y:S04]  /*33390*/  LDL.LU R242, [R1+0x24c] ;  /* 0x00024c0001f27983 */ /* 0x000ee80000300800 */
[----:B-1----:R-:W3:Y:S04]  /*333a0*/  LDL.LU R250, [R1+0x20c] ;  /* 0x00020c0001fa7983 */ /* 0x002ee80000300800 */
[----:B------:R-:W-:Y:S04]  /*333b0*/  @P4 STG.E desc[UR18][R228.64], R249 ;  /* 0x000000f9e4004986 */ /* 0x000fe8000c101912 */
[----:B----4-:R-:W4:Y:S04]  /*333c0*/  LDL.LU R241, [R1+0x1fc] ;  /* 0x0001fc0001f17983 */ /* 0x010f280000300800 */
[----:B--2---:R1:W-:Y:S04]  /*333d0*/  @P5 STG.E desc[UR18][R226.64], R235 ;  /* 0x000000ebe2005986 */ /* 0x0043e8000c101912 */
[----:B-1----:R-:W2:Y:S01]  /*333e0*/  LDL.LU R235, [R1+0x1bc] ;  /* 0x0001bc0001eb7983 */ /* 0x002ea20000300800 */
[----:B------:R-:W-:Y:S01]  /*333f0*/  ISETP.LT.AND P2, PT, R236, UR6, !P0 ;  /* 0x00000006ec007c0c */ /* 0x000fe2000c741270 */
[C---:B------:R-:W-:Y:S01]  /*33400*/  IMAD.WIDE R232, R0.reuse, 0x4, R58 ;  /* 0x0000000400e87825 */ /* 0x040fe200078e023a */
[----:B------:R-:W-:Y:S01]  /*33410*/  ISETP.LT.AND P3, PT, R199, UR8, !P1 ;  /* 0x00000008c7007c0c */ /* 0x000fe2000cf61270 */
[----:B------:R-:W2:Y:S01]  /*33420*/  LDL.LU R249, [R1+0x1ec] ;  /* 0x0001ec0001f97983 */ /* 0x000ea20000300800 */
[----:B------:R-:W-:Y:S01]  /*33430*/  ULDC UR6, c[0x0][0x228] ;  /* 0x00008a0000067ab9 */ /* 0x000fe20000000800 */
[----:B------:R-:W-:Y:S01]  /*33440*/  ISETP.LT.AND P4, PT, R211, UR10, !P1 ;  /* 0x0000000ad3007c0c */ /* 0x000fe2000cf81270 */
[----:B------:R-:W-:Y:S01]  /*33450*/  VIADD R234, R0, UR4 ;  /* 0x0000000400ea7c36 */ /* 0x000fe20008000000 */
[----:B------:R-:W-:Y:S01]  /*33460*/  ISETP.LT.AND P5, PT, R127, UR12, !P1 ;  /* 0x0000000c7f007c0c */ /* 0x000fe2000cfa1270 */
[----:B------:R-:W-:Y:S01]  /*33470*/  ULDC UR4, c[0x0][0x22c] ;  /* 0x00008b0000047ab9 */ /* 0x000fe20000000800 */
[----:B------:R1:W-:Y:S01]  /*33480*/  @P6 STG.E desc[UR18][R232.64], R240 ;  /* 0x000000f0e8006986 */ /* 0x0003e2000c101912 */
[----:B------:R-:W-:-:S02]  /*33490*/  ISETP.LT.AND P6, PT, R95, UR6, !P1 ;  /* 0x000000065f007c0c */ /* 0x000fc4000cfc1270 */
[----:B------:R-:W-:Y:S01]  /*334a0*/  IADD3 R226, R183, 0x10, RZ ;  /* 0x00000010b7e27810 */ /* 0x000fe20007ffe0ff */
[C---:B------:R-:W-:Y:S01]  /*334b0*/  IMAD.WIDE R230, R234.reuse, 0x4, R224 ;  /* 0x00000004eae67825 */ /* 0x040fe200078e02e0 */
[----:B------:R-:W-:Y:S01]  /*334c0*/  ULDC UR6, c[0x0][0x228] ;  /* 0x00008a0000067ab9 */ /* 0x000fe20000000800 */
[----:B------:R-:W-:Y:S01]  /*334d0*/  ULDC UR8, c[0x0][0x228] ;  /* 0x00008a0000087ab9 */ /* 0x000fe20000000800 */
[----:B------:R-:W-:Y:S01]  /*334e0*/  ULDC UR10, c[0x0][0x228] ;  /* 0x00008a00000a7ab9 */ /* 0x000fe20000000800 */
[----:B------:R-:W-:Y:S01]  /*334f0*/  IMAD.WIDE R228, R234, 0x4, R222 ;  /* 0x00000004eae47825 */ /* 0x000fe200078e02de */
[----:B------:R-:W-:-:S03]  /*33500*/  ULDC UR12, c[0x0][0x228] ;  /* 0x00008a00000c7ab9 */ /* 0x000fc60000000800 */
[----:B-1----:R-:W-:Y:S01]  /*33510*/  IMAD.WIDE R232, R0, 0x4, R56 ;  /* 0x0000000400e87825 */ /* 0x002fe200078e0238 */
[----:B------:R-:W2:Y:S01]  /*33520*/  LDL.LU R240, [R1+0x1ac] ;  /* 0x0001ac0001f07983 */ /* 0x000ea20000300800 */
[----:B------:R-:W-:Y:S01]  /*33530*/  ISETP.GE.AND P0, PT, R226, UR4, PT ;  /* 0x00000004e2007c0c */ /* 0x000fe2000bf06270 */
[----:B------:R-:W-:Y:S01]  /*33540*/  ULDC UR4, c[0x0][0x228] ;  /* 0x00008a0000047ab9 */ /* 0x000fe20000000800 */
        /* <DEDUP_REMOVED lines=11> */
[----:B------:R-:W-:Y:S01]  /*33600*/  ISETP.LT.AND P3, PT, R238, UR6, !P1 ;  /* 0x00000006ee007c0c */ /* 0x000fe2000cf61270 */
[C---:B------:R-:W-:Y:S01]  /*33610*/  IMAD.WIDE R230, R234.reuse, 0x4, R218 ;  /* 0x00000004eae67825 */ /* 0x040fe200078e02da */
[----:B------:R-:W-:Y:S01]  /*33620*/  ISETP.LT.AND P2, PT, R237, UR8, !P1 ;  /* 0x00000008ed007c0c */ /* 0x000fe2000cf41270 */
[----:B------:R-:W2:Y:S01]  /*33630*/  LDL.LU R241, [R1+0x3c0] ;  /* 0x0003c00001f17983 */ /* 0x000ea20000300800 */
[----:B------:R-:W-:Y:S01]  /*33640*/  ULDC UR6, c[0x0][0x228] ;  /* 0x00008a0000067ab9 */ /* 0x000fe20000000800 */
[----:B------:R-:W-:Y:S01]  /*33650*/  IMAD.WIDE R226, R234, 0x4, R216 ;  /* 0x00000004eae27825 */ /* 0x000fe200078e02d8 */
[----:B------:R-:W-:Y:S01]  /*33660*/  ISETP.LT.AND P1, PT, R236, UR10, !P1 ;  /* 0x0000000aec007c0c */ /* 0x000fe2000cf21270 */
[----:B------:R-:W-:-:S04]  /*33670*/  ULDC UR4, c[0x0][0x248] ;  /* 0x0000920000047ab9 */ /* 0x000fc80000000800 */
[----:B------:R1:W-:Y:S01]  /*33680*/  @P4 STG.E desc[UR18][R230.64], R249 ;  /* 0x000000f9e6004986 */ /* 0x0003e2000c101912 */
[----:B------:R-:W-:Y:S01]  /*33690*/  ISETP.LT.AND P5, PT, R199, UR12, !P0 ;  /* 0x0000000cc7007c0c */ /* 0x000fe2000c7a1270 */
[C---:B------:R-:W-:Y:S01]  /*336a0*/  IMAD.WIDE R228, R234.reuse, 0x4, R58 ;  /* 0x00000004eae47825 */ /* 0x040fe200078e023a */
[----:B------:R-:W-:Y:S01]  /*336b0*/  ISETP.LT.AND P6, PT, R211, UR6, !P0 ;  /* 0x00000006d3007c0c */ /* 0x000fe2000c7c1270 */
[----:B------:R1:W-:Y:S01]  /*336c0*/  @P3 STG.E desc[UR18][R226.64], R240 ;  /* 0x000000f0e2003986 */ /* 0x0003e2000c101912 */
[C---:B------:R-:W-:Y:S01]  /*336d0*/  IADD3 R0, R234.reuse, UR4, RZ ;  /* 0x00000004ea007c10 */ /* 0x040fe2000fffe0ff */
[----:B------:R-:W-:Y:S01]  /*336e0*/  ULDC UR4, c[0x0][0x228] ;  /* 0x00008a0000047ab9 */ /* 0x000fe20000000800 */
[----:B------:R-:W-:Y:S01]  /*336f0*/  ULDC UR6, c[0x0][0x228] ;  /* 0x00008a0000067ab9 */ /* 0x000fe20000000800 */
[----:B------:R-:W-:Y:S01]  /*33700*/  ULDC UR8, c[0x0][0x228] ;  /* 0x00008a0000087ab9 */ /* 0x000fe20000000800 */
[----:B------:R-:W-:Y:S01]  /*33710*/  ULDC UR10, c[0x0][0x228] ;  /* 0x00008a00000a7ab9 */ /* 0x000fe20000000800 */
[----:B-1----:R-:W2:Y:S01]  /*33720*/  LDL.LU R249, [R1+0x3b0] ;  /* 0x0003b00001f97983 */ /* 0x002ea20000300800 */
[----:B------:R-:W-:Y:S01]  /*33730*/  IMAD.WIDE R230, R234, 0x4, R56 ;  /* 0x00000004eae67825 */ /* 0x000fe200078e0238 */
[----:B------:R-:W-:-:S02]  /*33740*/  ULDC UR12, c[0x0][0x228] ;  /* 0x00008a00000c7ab9 */ /* 0x000fc40000000800 */
[----:B------:R-:W2:Y:S04]  /*33750*/  LDL.LU R250, [R1+0x3a0] ;  /* 0x0003a00001fa7983 */ /* 0x000ea80000300800 */
[----:B------:R-:W2:Y:S01]  /*33760*/  LDL.LU R240, [R1+0x370] ;  /* 0x0003700001f07983 */ /* 0x000ea20000300800 */
[----:B------:R-:W-:-:S03]  /*33770*/  IMAD.WIDE R232, R0, 0x4, R224 ;  /* 0x0000000400e87825 */ /* 0x000fc600078e02e0 */
[----:B---3--:R1:W-:Y:S01]  /*33780*/  @P2 STG.E desc[UR18][R228.64], R248 ;  /* 0x000000f8e4002986 */ /* 0x0083e2000c101912 */
[----:B------:R-:W-:-:S03]  /*33790*/  IMAD.WIDE R226, R0, 0x4, R222 ;  /* 0x0000000400e27825 */ /* 0x000fc600078e02de */
[----:B------:R-:W-:Y:S04]  /*337a0*/  @P1 STG.E desc[UR18][R230.64], R247 ;  /* 0x000000f7e6001986 */ /* 0x000fe8000c101912 */
[----:B-1----:R-:W3:Y:S04]  /*337b0*/  LDL.LU R248, [R1+0x350] ;  /* 0x0003500001f87983 */ /* 0x002ee80000300800 */
[----:B----4-:R-:W-:Y:S04]  /*337c0*/  @P5 STG.E desc[UR18][R232.64], R242 ;  /* 0x000000f2e8005986 */ /* 0x010fe8000c101912 */
[----:B--2---:R1:W-:Y:S04]  /*337d0*/  @P6 STG.E desc[UR18][R226.64], R235 ;  /* 0x000000ebe2006986 */ /* 0x0043e8000c101912 */
[----:B-1----:R-:W2:Y:S01]  /*337e0*/  LDL.LU R235, [R1+0x390] ;  /* 0x0003900001eb7983 */ /* 0x002ea20000300800 */
[----:B------:R-:W-:-:S02]  /*337f0*/  ISETP.LT.AND P2, PT, R127, UR4, !P0 ;  /* 0x000000047f007c0c */ /* 0x000fc4000c741270 */
[----:B------:R-:W-:Y:S01]  /*33800*/  ISETP.LT.AND P3, PT, R95, UR6, !P0 ;  /* 0x000000065f007c0c */ /* 0x000fe2000c761270 */
[----:B------:R-:W-:Y:S01]  /*33810*/  IMAD.WIDE R232, R0, 0x4, R2 ;  /* 0x0000000400e87825 */ /* 0x000fe200078e0202 */
[----:B------:R-:W-:Y:S01]  /*33820*/  ISETP.LT.AND P4, PT, R239, UR8, !P0 ;  /* 0x00000008ef007c0c */ /* 0x000fe2000c781270 */
[----:B------:R-:W-:Y:S01]  /*33830*/  ULDC UR4, c[0x0][0x228] ;  /* 0x00008a0000047ab9 */ /* 0x000fe20000000800 */
[----:B------:R-:W-:Y:S01]  /*33840*/  ISETP.LT.AND P5, PT, R238, UR10, !P0 ;  /* 0x0000000aee007c0c */ /* 0x000fe2000c7a1270 */
[----:B------:R-:W-:Y:S01]  /*33850*/  VIADD R226, R183, 0x11 ;  /* 0x00000011b7e27836 */ /* 0x000fe20000000000 */
[----:B------:R-:W4:Y:S01]  /*33860*/  LDL.LU R242, [R1+0x340] ;  /* 0x0003400001f27983 */ /* 0x000f220000300800 */
[----:B------:R-:W-:Y:S01]  /*33870*/  IMAD.WIDE R230, R0, 0x4, R220 ;  /* 0x0000000400e67825 */ /* 0x000fe200078e02dc */
[----:B------:R-:W-:Y:S01]  /*33880*/  ISETP.LT.AND P6, PT, R237, UR4, !P0 ;  /* 0x00000004ed007c0c */ /* 0x000fe2000c7c1270 */
[----:B------:R-:W-:Y:S01]  /*33890*/  ULDC UR4, c[0x0][0x22c] ;  /* 0x00008b0000047ab9 */ /* 0x000fe20000000800 */
[----:B------:R-:W-:Y:S01]  /*338a0*/  ULDC UR6, c[0x0][0x228] ;  /* 0x00008a0000067ab9 */ /* 0x000fe20000000800 */
[----:B------:R1:W-:Y:S01]  /*338b0*/  @P2 STG.E desc[UR18][R232.64], R241 ;  /* 0x000000f1e8002986 */ /* 0x0003e2000c101912 */
[----:B------:R-:W-:Y:S01]  /*338c0*/  ISETP.GE.AND P1, PT, R226, UR4, PT ;  /* 0x00000004e2007c0c */ /* 0x000fe2000bf26270 */
[----:B------:R-:W-:Y:S01]  /*338d0*/  IMAD.WIDE R228, R0, 0x4, R218 ;  /* 0x0000000400e47825 */ /* 0x000fe200078e02da */
[----:B------:R-:W-:Y:S01]  /*338e0*/  ISETP.LT.AND P2, PT, R236, UR6, !P0 ;  /* 0x00000006ec007c0c */ /* 0x000fe2000c741270 */
[----:B------:R1:W-:Y:S01]  /*338f0*/  @P3 STG.E desc[UR18][R230.64], R249 ;  /* 0x000000f9e6003986 */ /* 0x0003e2000c101912 */
[----:B------:R-:W-:Y:S01]  /*33900*/  ULDC UR8, c[0x0][0x228] ;  /* 0x00008a0000087ab9 */ /* 0x000fe20000000800 */
[C---:B------:R-:W-:Y:S01]  /*33910*/  IMAD.WIDE R226, R0.reuse, 0x4, R216 ;  /* 0x0000000400e27825 */ /* 0x040fe200078e02d8 */
[----:B------:R-:W-:Y:S01]  /*33920*/  ULDC UR10, c[0x0][0x228] ;  /* 0x00008a00000a7ab9 */ /* 0x000fe20000000800 */
[----:B-1----:R-:W4:Y:S02]  /*33930*/  LDL.LU R241, [R1+0x330] ;  /* 0x0003300001f17983 */ /* 0x002f240000300800 */
[C---:B------:R-:W-:Y:S01]  /*33940*/  IMAD.WIDE R232, R0.reuse, 0x4, R58 ;  /* 0x0000000400e87825 */ /* 0x040fe200078e023a */
[----:B------:R-:W-:Y:S01]  /*33950*/  ULDC UR4, c[0x0][0x248] ;  /* 0x0000920000047ab9 */ /* 0x000fe20000000800 */
[----:B------:R-:W-:Y:S01]  /*33960*/  ULDC UR6, c[0x0][0x228] ;  /* 0x00008a0000067ab9 */ /* 0x000fe20000000800 */
[----:B------:R-:W4:Y:S04]  /*33970*/  LDL.LU R249, [R1+0x320] ;  /* 0x0003200001f97983 */ /* 0x000f280000300800 */
[----:B------:R-:W-:Y:S04]  /*33980*/  @P4 STG.E desc[UR18][R228.64], R250 ;  /* 0x000000fae4004986 */ /* 0x000fe8000c101912 */
[----:B------:R1:W-:Y:S04]  /*33990*/  @P5 STG.E desc[UR18][R226.64], R240 ;  /* 0x000000f0e2005986 */ /* 0x0003e8000c101912 */
[----:B---3--:R3:W-:Y:S04]  /*339a0*/  @P6 STG.E desc[UR18][R232.64], R248 ;  /* 0x000000f8e8006986 */ /* 0x0087e8000c101912 */
[----:B-1----:R-:W4:Y:S04]  /*339b0*/  LDL.LU R240, [R1+0x230] ;  /* 0x0002300001f07983 */ /* 0x002f280000300800 */
[----:B---3--:R-:W3:Y:S01]  /*339c0*/  LDL.LU R248, [R1+0x300] ;  /* 0x0003000001f87983 */ /* 0x008ee20000300800 */
[----:B------:R-:W-:-:S03]  /*339d0*/  IMAD.WIDE R232, R0, 0x4, R56 ;  /* 0x0000000400e87825 */ /* 0x000fc600078e0238 */
[----:B------:R-:W3:Y:S04]  /*339e0*/  LDL.LU R250, [R1+0x120] ;  /* 0x0001200001fa7983 */ /* 0x000ee80000300800 */
[----:B--2---:R1:W-:Y:S04]  /*339f0*/  @P2 STG.E desc[UR18][R232.64], R235 ;  /* 0x000000ebe8002986 */ /* 0x0043e8000c101912 */
[----:B-1----:R-:W2:Y:S01]  /*33a00*/  LDL.LU R235, [R1+0xa0] ;  /* 0x0000a00001eb7983 */ /* 0x002ea20000300800 */
[----:B------:R-:W-:Y:S01]  /*33a10*/  ISETP.LT.AND P3, PT, R199, UR8, !P1 ;  /* 0x00000008c7007c0c */ /* 0x000fe2000cf61270 */
[----:B------:R-:W-:Y:S01]  /*33a20*/  VIADD R234, R0, UR4 ;  /* 0x0000000400ea7c36 */ /* 0x000fe20008000000 */
[----:B------:R-:W-:Y:S01]  /*33a30*/  ISETP.LT.AND P4, PT, R211, UR10, !P1 ;  /* 0x0000000ad3007c0c */ /* 0x000fe2000cf81270 */
[----:B------:R-:W-:Y:S01]  /*33a40*/  ULDC UR4, c[0x0][0x22c] ;  /* 0x00008b0000047ab9 */ /* 0x000fe20000000800 */
[----:B------:R-:W-:Y:S01]  /*33a50*/  ISETP.LT.AND P5, PT, R127, UR12, !P1 ;  /* 0x0000000c7f007c0c */ /* 0x000fe2000cfa1270 */
[C---:B------:R-:W-:Y:S01]  /*33a60*/  IMAD.WIDE R230, R234.reuse, 0x4, R224 ;  /* 0x00000004eae67825 */ /* 0x040fe200078e02e0 */
[----:B------:R-:W-:Y:S01]  /*33a70*/  IADD3 R226, R183, 0x12, RZ ;  /* 0x00000012b7e27810 */ /* 0x000fe20007ffe0ff */
[----:B------:R-:W-:Y:S01]  /*33a80*/  ULDC UR8, c[0x0][0x228] ;  /* 0x00008a0000087ab9 */ /* 0x000fe20000000800 */
[----:B------:R-:W-:Y:S01]  /*33a90*/  ISETP.LT.AND P6, PT, R95, UR6, !P1 ;  /* 0x000000065f007c0c */ /* 0x000fe2000cfc1270 */
[----:B------:R-:W-:Y:S01]  /*33aa0*/  IMAD.WIDE R228, R234, 0x4, R222 ;  /* 0x00000004eae47825 */ /* 0x000fe200078e02de */
[----:B------:R-:W-:Y:S01]  /*33ab0*/  ISETP.GE.AND P0, PT, R226, UR4, PT ;  /* 0x00000004e2007c0c */ /* 0x000fe2000bf06270 */
[----:B------:R-:W-:Y:S01]  /*33ac0*/  ULDC UR4, c[0x0][0x228] ;  /* 0x00008a0000047ab9 */ /* 0x000fe20000000800 */
[----:B------:R-:W-:Y:S01]  /*33ad0*/  ULDC UR6, c[0x0][0x228] ;  /* 0x00008a0000067ab9 */ /* 0x000fe20000000800 */
[----:B------:R-:W-:Y:S01]  /*33ae0*/  IMAD.WIDE R226, R234, 0x4, R2 ;  /* 0x00000004eae27825 */ /* 0x000fe200078e0202 */
[----:B----4-:R1:W-:Y:S01]  /*33af0*/  @P3 STG.E desc[UR18][R230.64], R242 ;  /* 0x000000f2e6003986 */ /* 0x0103e2000c101912 */
[----:B------:R-:W-:Y:S01]  /*33b00*/  ULDC UR10, c[0x0][0x228] ;  /* 0x00008a00000a7ab9 */ /* 0x000fe20000000800 */
[----:B------:R-:W-:-:S02]  /*33b10*/  ULDC UR12, c[0x0][0x228] ;  /* 0x00008a00000c7ab9 */ /* 0x000fc40000000800 */
[----:B------:R-:W-:Y:S01]  /*33b20*/  @P4 STG.E desc[UR18][R228.64], R241 ;  /* 0x000000f1e4004986 */ /* 0x000fe2000c101912 */
[----:B------:R-:W-:Y:S01]  /*33b30*/  ISETP.LT.AND P4, PT, R239, UR4, !P1 ;  /* 0x00000004ef007c0c */ /* 0x000fe2000cf81270 */
[----:B------:R-:W-:Y:S01]  /*33b40*/  IMAD.WIDE R232, R234, 0x4, R220 ;  /* 0x00000004eae87825 */ /* 0x000fe200078e02dc */
[----:B------:R-:W-:Y:S01]  /*33b50*/  ISETP.LT.AND P3, PT, R238, UR6, !P1 ;  /* 0x00000006ee007c0c */ /* 0x000fe2000cf61270 */
[----:B------:R4:W-:Y:S01]  /*33b60*/  @P5 STG.E desc[UR18][R226.64], R249 ;  /* 0x000000f9e2005986 */ /* 0x0009e2000c101912 */
[----:B------:R-:W-:Y:S01]  /*33b70*/  ISETP.LT.AND P2, PT, R237, UR8, !P1 ;  /* 0x00000008ed007c0c */ /* 0x000fe2000cf41270 */
[----:B------:R-:W-:Y:S01]  /*33b80*/  ULDC UR4, c[0x0][0x248] ;  /* 0x0000920000047ab9 */ /* 0x000fe20000000800 */
[----:B------:R-:W-:Y:S01]  /*33b90*/  ULDC UR6, c[0x0][0x228] ;  /* 0x00008a0000067ab9 */ /* 0x000fe20000000800 */
[C---:B-1----:R-:W-:Y:S01]  /*33ba0*/  IMAD.WIDE R230, R234.reuse, 0x4, R218 ;  /* 0x00000004eae67825 */ /* 0x042fe200078e02da */
[----:B----4-:R-:W4:Y:S03]  /*33bb0*/  LDL.LU R249, [R1+0x10] ;  /* 0x0000100001f97983 */ /* 0x010f260000300800 */
[----:B------:R-:W-:-:S04]  /*33bc0*/  IMAD.WIDE R226, R234, 0x4, R216 ;  /* 0x00000004eae27825 */ /* 0x000fc800078e02d8 */
[----:B------:R-:W-:Y:S01]  /*33bd0*/  IMAD.WIDE R228, R234, 0x4, R58 ;  /* 0x00000004eae47825 */ /* 0x000fe200078e023a */
[----:B------:R-:W4:Y:S04]  /*33be0*/  LDL.LU R242, [R1+0x384] ;  /* 0x0003840001f27983 */ /* 0x000f280000300800 */
[----:B------:R1:W-:Y:S01]  /*33bf0*/  @P6 STG.E desc[UR18][R232.64], R240 ;  /* 0x000000f0e8006986 */ /* 0x0003e2000c101912 */
[----:B------:R-:W-:Y:S01]  /*33c00*/  ISETP.LT.AND P5, PT, R199, UR12, !P0 ;  /* 0x0000000cc7007c0c */ /* 0x000fe2000c7a1270 */
[----:B------:R-:W-:Y:S02]  /*33c10*/  ULDC UR8, c[0x0][0x228] ;  /* 0x00008a0000087ab9 */ /* 0x000fe40000000800 */
[----:B-1----:R-:W4:Y:S01]  /*33c20*/  LDL.LU R240, [R1+0x364] ;  /* 0x0003640001f07983 */ /* 0x002f220000300800 */
[----:B------:R-:W-:Y:S01]  /*33c30*/  ISETP.LT.AND P1, PT, R236, UR10, !P1 ;  /* 0x0000000aec007c0c */ /* 0x000fe2000cf21270 */
[----:B------:R-:W-:Y:S01]  /*33c40*/  ULDC UR10, c[0x0][0x228] ;  /* 0x00008a00000a7ab9 */ /* 0x000fe20000000800 */
[----:B------:R-:W-:Y:S01]  /*33c50*/  ISETP.LT.AND P6, PT, R211, UR6, !P0 ;  /* 0x00000006d3007c0c */ /* 0x000fe2000c7c1270 */
[----:B---3--:R1:W-:Y:S01]  /*33c60*/  @P4 STG.E desc[UR18][R230.64], R248 ;  /* 0x000000f8e6004986 */ /* 0x0083e2000c101912 */
[----:B------:R-:W-:Y:S01]  /*33c70*/  IADD3 R0, R234, UR4, RZ ;  /* 0x00000004ea007c10 */ /* 0x000fe2000fffe0ff */
[----:B------:R-:W-:Y:S01]  /*33c80*/  ULDC UR4, c[0x0][0x228] ;  /* 0x00008a0000047ab9 */ /* 0x000fe20000000800 */
[----:B------:R-:W-:Y:S01]  /*33c90*/  ULDC UR6, c[0x0][0x228] ;  /* 0x00008a0000067ab9 */ /* 0x000fe20000000800 */
[----:B------:R-:W3:Y:S01]  /*33ca0*/  LDL.LU R241, [R1+0x3c4] ;  /* 0x0003c40001f17983 */ /* 0x000ee20000300800 */
[----:B------:R-:W-:-:S03]  /*33cb0*/  ULDC UR12, c[0x0][0x228] ;  /* 0x00008a00000c7ab9 */ /* 0x000fc60000000800 */
[----:B-1----:R-:W3:Y:S04]  /*33cc0*/  LDL.LU R248, [R1+0x3b4] ;  /* 0x0003b40001f87983 */ /* 0x002ee80000300800 */
[----:B------:R1:W-:Y:S04]  /*33cd0*/  @P3 STG.E desc[UR18][R226.64], R250 ;  /* 0x000000fae2003986 */ /* 0x0003e8000c101912 */
[----:B-1----:R-:W3:Y:S04]  /*33ce0*/  LDL.LU R250, [R1+0x3a4] ;  /* 0x0003a40001fa7983 */ /* 0x002ee80000300800 */
[----:B--2---:R1:W-:Y:S04]  /*33cf0*/  @P2 STG.E desc[UR18][R228.64], R235 ;  /* 0x000000ebe4002986 */ /* 0x0043e8000c101912 */
[----:B-1----:R-:W2:Y:S01]  /*33d00*/  LDL.LU R235, [R1+0x374] ;  /* 0x0003740001eb7983 */ /* 0x002ea20000300800 */
[----:B------:R-:W-:Y:S01]  /*33d10*/  IMAD.WIDE R230, R234, 0x4, R56 ;  /* 0x00000004eae67825 */ /* 0x000fe200078e0238 */
[----:B------:R-:W-:Y:S01]  /*33d20*/  ISETP.LT.AND P2, PT, R127, UR4, !P0 ;  /* 0x000000047f007c0c */ /* 0x000fe2000c741270 */
[----:B------:R-:W-:Y:S01]  /*33d30*/  ULDC UR4, c[0x0][0x228] ;  /* 0x00008a0000047ab9 */ /* 0x000fe20000000800 */
[----:B------:R-:W-:Y:S01]  /*33d40*/  ISETP.LT.AND P3, PT, R95, UR6, !P0 ;  /* 0x000000065f007c0c */ /* 0x000fe2000c761270 */
[C---:B------:R-:W-:Y:S01]  /*33d50*/  IMAD.WIDE R232, R0.reuse, 0x4, R224 ;  /* 0x0000000400e87825 */ /* 0x040fe200078e02e0 */
[----:B------:R-:W-:Y:S01]  /*33d60*/  ISETP.LT.AND P4, PT, R239, UR8, !P0 ;  /* 0x00000008ef007c0c */ /* 0x000fe2000c781270 */
[----:B------:R-:W-:Y:S01]  /*33d70*/  ULDC UR6, c[0x0][0x228] ;  /* 0x00008a0000067ab9 */ /* 0x000fe20000000800 */
[----:B------:R-:W-:Y:S01]  /*33d80*/  ULDC UR8, c[0x0][0x228] ;  /* 0x00008a0000087ab9 */ /* 0x000fe20000000800 */
[----:B------:R-:W-:Y:S01]  /*33d90*/  IMAD.WIDE R226, R0, 0x4, R222 ;  /* 0x0000000400e27825 */ /* 0x000fe200078e02de */
[----:B----4-:R1:W-:Y:S04]  /*33da0*/  @P1 STG.E desc[UR18][R230.64], R249 ;  /* 0x000000f9e6001986 */ /* 0x0103e8000c101912 */
[----:B------:R4:W-:Y:S01]  /*33db0*/  @P5 STG.E desc[UR18][R232.64], R242 ;  /* 0x000000f2e8005986 */ /* 0x0009e2000c101912 */
[----:B------:R-:W-:Y:S01]  /*33dc0*/  ISETP.LT.AND P5, PT, R238, UR10, !P0 ;  /* 0x0000000aee007c0c */ /* 0x000fe2000c7a1270 */
[C---:B------:R-:W-:Y:S01]  /*33dd0*/  IMAD.WIDE R228, R0.reuse, 0x4, R218 ;  /* 0x0000000400e47825 */ /* 0x040fe200078e02da */
[----:B------:R-:W-:Y:S01]  /*33de0*/  ULDC UR10, c[0x0][0x228] ;  /* 0x00008a00000a7ab9 */ /* 0x000fe20000000800 */
[----:B-1----:R-:W2:Y:S02]  /*33df0*/  LDL.LU R249, [R1+0x354] ;  /* 0x0003540001f97983 */ /* 0x002ea40000300800 */
[----:B------:R-:W-:-:S04]  /*33e00*/  IMAD.WIDE R230, R0, 0x4, R220 ;  /* 0x0000000400e67825 */ /* 0x000fc800078e02dc */
[----:B----4-:R-:W-:Y:S01]  /*33e10*/  IMAD.WIDE R232, R0, 0x4, R2 ;  /* 0x0000000400e87825 */ /* 0x010fe200078e0202 */
[----:B------:R1:W-:Y:S01]  /*33e20*/  @P6 STG.E desc[UR18][R226.64], R240 ;  /* 0x000000f0e2006986 */ /* 0x0003e2000c101912 */
[----:B------:R-:W-:Y:S01]  /*33e30*/  ISETP.LT.AND P6, PT, R237, UR4, !P0 ;  /* 0x00000004ed007c0c */ /* 0x000fe2000c7c1270 */
[----:B------:R-:W-:Y:S02]  /*33e40*/  ULDC UR4, c[0x0][0x22c] ;  /* 0x00008b0000047ab9 */ /* 0x000fe40000000800 */
[----:B---3--:R3:W-:Y:S04]  /*33e50*/  @P2 STG.E desc[UR18][R232.64], R241 ;  /* 0x000000f1e8002986 */ /* 0x0087e8000c101912 */
[----:B-1----:R-:W4:Y:S01]  /*33e60*/  LDL.LU R240, [R1+0x394] ;  /* 0x0003940001f07983 */ /* 0x002f220000300800 */
[----:B------:R-:W-:-:S03]  /*33e70*/  VIADD R226, R183, 0x13 ;  /* 0x00000013b7e27836 */ /* 0x000fc60000000000 */
[----:B------:R-:W4:Y:S02]  /*33e80*/  LDL.LU R242, [R1+0x344] ;  /* 0x0003440001f27983 */ /* 0x000f240000300800 */
[----:B------:R-:W-:Y:S02]  /*33e90*/  ISETP.GE.AND P1, PT, R226, UR4, PT ;  /* 0x00000004e2007c0c */ /* 0x000fe4000bf26270 */
[----:B------:R1:W-:Y:S01]  /*33ea0*/  @P3 STG.E desc[UR18][R230.64], R248 ;  /* 0x000000f8e6003986 */ /* 0x0003e2000c101912 */
[----:B------:R-:W-:Y:S01]  /*33eb0*/  IMAD.WIDE R226, R0, 0x4, R216 ;  /* 0x0000000400e27825 */ /* 0x000fe200078e02d8 */
[----:B------:R-:W-:Y:S01]  /*33ec0*/  ISETP.LT.AND P2, PT, R236, UR6, !P0 ;  /* 0x00000006ec007c0c */ /* 0x000fe2000c741270 */
[----:B------:R-:W-:Y:S01]  /*33ed0*/  ULDC UR4, c[0x0][0x248] ;  /* 0x0000920000047ab9 */ /* 0x000fe20000000800 */
[----:B---3--:R-:W3:Y:S01]  /*33ee0*/  LDL.LU R241, [R1+0x334] ;  /* 0x0003340001f17983 */ /* 0x008ee20000300800 */
[C---:B------:R-:W-:Y:S01]  /*33ef0*/  IMAD.WIDE R232, R0.reuse, 0x4, R58 ;  /* 0x0000000400e87825 */ /* 0x040fe200078e023a */
[----:B------:R-:W-:Y:S01]  /*33f00*/  ISETP.LT.AND P3, PT, R199, UR8, !P1 ;  /* 0x00000008c7007c0c */ /* 0x000fe2000cf61270 */
[----:B------:R-:W-:Y:S01]  /*33f10*/  ULDC UR6, c[0x0][0x228] ;  /* 0x00008a0000067ab9 */ /* 0x000fe20000000800 */
[----:B------:R-:W-:Y:S01]  /*33f20*/  ULDC UR8, c[0x0][0x228] ;  /* 0x00008a0000087ab9 */ /* 0x000fe20000000800 */
[----:B-1----:R-:W3:Y:S04]  /*33f30*/  LDL.LU R248, [R1+0x324] ;  /* 0x0003240001f87983 */ /* 0x002ee80000300800 */
[----:B------:R-:W-:Y:S04]  /*33f40*/  @P4 STG.E desc[UR18][R228.64], R250 ;  /* 0x000000fae4004986 */ /* 0x000fe8000c101912 */
[----:B--2---:R1:W-:Y:S04]  /*33f50*/  @P5 STG.E desc[UR18][R226.64], R235 ;  /* 0x000000ebe2005986 */ /* 0x0043e8000c101912 */
[----:B-1----:R-:W2:Y:S01]  /*33f60*/  LDL.LU R235, [R1+0x234] ;  /* 0x0002340001eb7983 */ /* 0x002ea20000300800 */
[----:B------:R-:W-:Y:S01]  /*33f70*/  ISETP.LT.AND P4, PT, R211, UR10, !P1 ;  /* 0x0000000ad3007c0c */ /* 0x000fe2000cf81270 */
[----:B------:R-:W-:Y:S01]  /*33f80*/  VIADD R234, R0, UR4 ;  /* 0x0000000400ea7c36 */ /* 0x000fe20008000000 */
[----:B------:R-:W-:Y:S01]  /*33f90*/  ISETP.LT.AND P5, PT, R127, UR12, !P1 ;  /* 0x0000000c7f007c0c */ /* 0x000fe2000cfa1270 */
[----:B------:R-:W-:Y:S01]  /*33fa0*/  ULDC UR4, c[0x0][0x22c] ;  /* 0x00008b0000047ab9 */ /* 0x000fe20000000800 */
[----:B------:R-:W-:Y:S01]  /*33fb0*/  IADD3 R226, R183, 0x14, RZ ;  /* 0x00000014b7e27810 */ /* 0x000fe20007ffe0ff */
[----:B------:R-:W-:Y:S01]  /*33fc0*/  IMAD.WIDE R230, R234, 0x4, R224 ;  /* 0x00000004eae67825 */ /* 0x000fe200078e02e0 */
[----:B------:R-:W-:Y:S01]  /*33fd0*/  ULDC UR10, c[0x0][0x228] ;  /* 0x00008a00000a7ab9 */ /* 0x000fe20000000800 */
[----:B------:R-:W-:Y:S01]  /*33fe0*/  ULDC UR12, c[0x0][0x228] ;  /* 0x00008a00000c7ab9 */ /* 0x000fe20000000800 */
[----:B------:R-:W-:Y:S01]  /*33ff0*/  ISETP.GE.AND P0, PT, R226, UR4, PT ;  /* 0x00000004e2007c0c */ /* 0x000fe2000bf06270 */
[----:B------:R-:W-:Y:S01]  /*34000*/  IMAD.WIDE R228, R234, 0x4, R222 ;  /* 0x00000004eae47825 */ /* 0x000fe200078e02de */
[----:B------:R-:W-:-:S03]  /*34010*/  ULDC UR4, c[0x0][0x228] ;  /* 0x00008a0000047ab9 */ /* 0x000fc60000000800 */
[----:B------:R-:W-:Y:S01]  /*34020*/  IMAD.WIDE R226, R234, 0x4, R2 ;  /* 0x00000004eae27825 */ /* 0x000fe200078e0202 */
[----:B------:R1:W-:Y:S01]  /*34030*/  @P6 STG.E desc[UR18][R232.64], R249 ;  /* 0x000000f9e8006986 */ /* 0x0003e2000c101912 */
[----:B------:R-:W-:Y:S01]  /*34040*/  ISETP.LT.AND P6, PT, R95, UR6, !P1 ;  /* 0x000000065f007c0c */ /* 0x000fe2000cfc1270 */
[----:B------:R-:W-:Y:S02]  /*34050*/  ULDC UR6, c[0x0][0x228] ;  /* 0x00008a0000067ab9 */ /* 0x000fe40000000800 */
[----:B-1----:R-:W2:Y:S01]  /*34060*/  LDL.LU R249, [R1+0x304] ;  /* 0x0003040001f97983 */ /* 0x002ea20000300800 */
[----:B------:R-:W-:-:S03]  /*34070*/  IMAD.WIDE R232, R0, 0x4, R56 ;  /* 0x0000000400e87825 */ /* 0x000fc600078e0238 */
[----:B------:R-:W2:Y:S04]  /*34080*/  LDL.LU R250, [R1+0x124] ;  /* 0x0001240001fa7983 */ /* 0x000ea80000300800 */
[----:B----4-:R1:W-:Y:S04]  /*34090*/  @P2 STG.E desc[UR18][R232.64], R240 ;  /* 0x000000f0e8002986 */ /* 0x0103e8000c101912 */
[----:B------:R-:W-:Y:S04]  /*340a0*/  @P3 STG.E desc[UR18][R230.64], R242 ;  /* 0x000000f2e6003986 */ /* 0x000fe8000c101912 */
[----:B-1----:R-:W4:Y:S04]  /*340b0*/  LDL.LU R240, [R1+0xa4] ;  /* 0x0000a40001f07983 */ /* 0x002f280000300800 */
[----:B---3--:R-:W-:Y:S01]  /*340c0*/  @P4 STG.E desc[UR18][R228.64], R241 ;  /* 0x000000f1e4004986 */ /* 0x008fe2000c101912 */
[----:B------:R-:W-:-:S03]  /*340d0*/  IMAD.WIDE R232, R234, 0x4, R220 ;  /* 0x00000004eae87825 */ /* 0x000fc600078e02dc */
[----:B------:R1:W-:Y:S04]  /*340e0*/  @P5 STG.E desc[UR18][R226.64], R248 ;  /* 0x000000f8e2005986 */ /* 0x0003e8000c101912 */
[----:B-1----:R-:W3:Y:S04]  /*340f0*/  LDL.LU R248, [R1+0x14] ;  /* 0x0000140001f87983 */ /* 0x002ee80000300800 */
[----:B------:R-:W3:Y:S04]  /*34100*/  LDL.LU R242, [R1+0x388] ;  /* 0x0003880001f27983 */ /* 0x000ee80000300800 */
[----:B--2---:R1:W-:Y:S04]  /*34110*/  @P6 STG.E desc[UR18][R232.64], R235 ;  /* 0x000000ebe8006986 */ /* 0x0043e8000c101912 */
[----:B-1----:R-:W2:Y:S01]  /*34120*/  LDL.LU R235, [R1+0x368] ;  /* 0x0003680001eb7983 */ /* 0x002ea20000300800 */
[----:B------:R-:W-:-:S02]  /*34130*/  ISETP.LT.AND P4, PT, R239, UR4, !P1 ;  /* 0x00000004ef007c0c */ /* 0x000fc4000cf81270 */
[----:B------:R-:W-:Y:S02]  /*34140*/  ISETP.LT.AND P3, PT, R238, UR6, !P1 ;  /* 0x00000006ee007c0c */ /* 0x000fe4000cf61270 */
[----:B------:R-:W-:Y:S01]  /*34150*/  ISETP.LT.AND P2, PT, R237, UR8, !P1 ;  /* 0x00000008ed007c0c */ /* 0x000fe2000cf41270 */
[----:B------:R-:W-:Y:S01]  /*34160*/  IMAD.WIDE R230, R234, 0x4, R218 ;  /* 0x00000004eae67825 */ /* 0x000fe200078e02da */
[----:B------:R-:W-:Y:S01]  /*34170*/  ISETP.LT.AND P1, PT, R236, UR10, !P1 ;  /* 0x0000000aec007c0c */ /* 0x000fe2000cf21270 */
[----:B------:R-:W2:Y:S01]  /*34180*/  LDL.LU R241, [R1+0x3c8] ;  /* 0x0003c80001f17983 */ /* 0x000ea20000300800 */
[----:B------:R-:W-:Y:S01]  /*34190*/  ULDC UR6, c[0x0][0x228] ;  /* 0x00008a0000067ab9 */ /* 0x000fe20000000800 */
[C---:B------:R-:W-:Y:S01]  /*341a0*/  IMAD.WIDE R226, R234.reuse, 0x4, R216 ;  /* 0x00000004eae27825 */ /* 0x040fe200078e02d8 */
[----:B------:R-:W-:Y:S01]  /*341b0*/  ISETP.LT.AND P5, PT, R199, UR12, !P0 ;  /* 0x0000000cc7007c0c */ /* 0x000fe2000c7a1270 */
[----:B------:R-:W-:Y:S02]  /*341c0*/  ULDC UR4, c[0x0][0x248] ;  /* 0x0000920000047ab9 */ /* 0x000fe40000000800 */
[C---:B------:R-:W-:Y:S01]  /*341d0*/  IMAD.WIDE R228, R234.reuse, 0x4, R58 ;  /* 0x00000004eae47825 */ /* 0x040fe200078e023a */
[----:B------:R-:W-:Y:S01]  /*341e0*/  ISETP.LT.AND P6, PT, R211, UR6, !P0 ;  /* 0x00000006d3007c0c */ /* 0x000fe2000c7c1270 */
[----:B------:R-:W-:Y:S01]  /*341f0*/  ULDC UR6, c[0x0][0x228] ;  /* 0x00008a0000067ab9 */ /* 0x000fe20000000800 */
[----:B------:R-:W-:Y:S01]  /*34200*/  ULDC UR8, c[0x0][0x228] ;  /* 0x00008a0000087ab9 */ /* 0x000fe20000000800 */
[----:B------:R1:W-:Y:S01]  /*34210*/  @P4 STG.E desc[UR18][R230.64], R249 ;  /* 0x000000f9e6004986 */ /* 0x0003e2000c101912 */
[----:B------:R-:W-:Y:S01]  /*34220*/  IADD3 R0, R234, UR4, RZ ;  /* 0x00000004ea007c10 */ /* 0x000fe2000fffe0ff */
[----:B------:R-:W-:Y:S01]  /*34230*/  ULDC UR4, c[0x0][0x228] ;  /* 0x00008a0000047ab9 */ /* 0x000fe20000000800 */
[----:B------:R-:W-:Y:S01]  /*34240*/  ULDC UR10, c[0x0][0x228] ;  /* 0x00008a00000a7ab9 */ /* 0x000fe20000000800 */
[----:B------:R1:W-:Y:S01]  /*34250*/  @P3 STG.E desc[UR18][R226.64], R250 ;  /* 0x000000fae2003986 */ /* 0x0003e2000c101912 */
[----:B------:R-:W-:-:S03]  /*34260*/  ULDC UR12, c[0x0][0x228] ;  /* 0x00008a00000c7ab9 */ /* 0x000fc60000000800 */
[----:B-1----:R-:W2:Y:S01]  /*34270*/  LDL.LU R249, [R1+0x3b8] ;  /* 0x0003b80001f97983 */ /* 0x002ea20000300800 */
[----:B------:R-:W-:-:S03]  /*34280*/  IMAD.WIDE R230, R234, 0x4, R56 ;  /* 0x00000004eae67825 */ /* 0x000fc600078e0238 */
[----:B------:R-:W2:Y:S04]  /*34290*/  LDL.LU R250, [R1+0x3a8] ;  /* 0x0003a80001fa7983 */ /* 0x000ea80000300800 */
[----:B----4-:R1:W-:Y:S01]  /*342a0*/  @P2 STG.E desc[UR18][R228.64], R240 ;  /* 0x000000f0e4002986 */ /* 0x0103e2000c101912 */
[----:B------:R-:W-:-:S04]  /*342b0*/  IMAD.WIDE R232, R0, 0x4, R224 ;  /* 0x0000000400e87825 */ /* 0x000fc800078e02e0 */
[----:B------:R-:W-:Y:S01]  /*342c0*/  IMAD.WIDE R226, R0, 0x4, R222 ;  /* 0x0000000400e27825 */ /* 0x000fe200078e02de */
[----:B-1----:R-:W4:Y:S04]  /*342d0*/  LDL.LU R240, [R1+0x378] ;  /* 0x0003780001f07983 */ /* 0x002f280000300800 */
[----:B---3--:R1:W-:Y:S04]  /*342e0*/  @P1 STG.E desc[UR18][R230.64], R248 ;  /* 0x000000f8e6001986 */ /* 0x0083e8000c101912 */
[----:B------:R-:W-:Y:S04]  /*342f0*/  @P5 STG.E desc[UR18][R232.64], R242 ;  /* 0x000000f2e8005986 */ /* 0x000fe8000c101912 */
[----:B-1----:R-:W3:Y:S04]  /*34300*/  LDL.LU R248, [R1+0x358] ;  /* 0x0003580001f87983 */ /* 0x002ee80000300800 */
        /* <DEDUP_REMOVED lines=9> */
[----:B------:R-:W2:Y:S01]  /*343a0*/  LDL.LU R242, [R1+0x348] ;  /* 0x0003480001f27983 */ /* 0x000ea20000300800 */
        /* <DEDUP_REMOVED lines=8> */
[----:B------:R-:W-:Y:S01]  /*34430*/  ULDC UR8, c[0x0][0x228] ;  /* 0x00008a0000087ab9 */ /* 0x000fe20000000800 */
[----:B------:R-:W-:Y:S01]  /*34440*/  ULDC UR10, c[0x0][0x228] ;  /* 0x00008a00000a7ab9 */ /* 0x000fe20000000800 */
[C---:B------:R-:W-:Y:S01]  /*34450*/  IMAD.WIDE R226, R0.reuse, 0x4, R216 ;  /* 0x0000000400e27825 */ /* 0x040fe200078e02d8 */
[----:B------:R-:W-:Y:S01]  /*34460*/  ULDC UR4, c[0x0][0x248] ;  /* 0x0000920000047ab9 */ /* 0x000fe20000000800 */
[----:B------:R-:W-:Y:S01]  /*34470*/  ULDC UR6, c[0x0][0x228] ;  /* 0x00008a0000067ab9 */ /* 0x000fe20000000800 */
[----:B------:R1:W-:Y:S04]  /*34480*/  @P3 STG.E desc[UR18][R230.64], R249 ;  /* 0x000000f9e6003986 */ /* 0x0003e8000c101912 */
[----:B-1----:R-:W2:Y:S01]  /*34490*/  LDL.LU R241, [R1+0x338] ;  /* 0x0003380001f17983 */ /* 0x002ea20000300800 */
[----:B------:R-:W-:-:S03]  /*344a0*/  IMAD.WIDE R232, R0, 0x4, R58 ;  /* 0x0000000400e87825 */ /* 0x000fc600078e023a */
[----:B------:R-:W-:Y:S04]  /*344b0*/  @P4 STG.E desc[UR18][R228.64], R250 ;  /* 0x000000fae4004986 */ /* 0x000fe8000c101912 */
[----:B------:R-:W2:Y:S04]  /*344c0*/  LDL.LU R249, [R1+0x328] ;  /* 0x0003280001f97983 */ /* 0x000ea80000300800 */
[----:B----4-:R1:W-:Y:S04]  /*344d0*/  @P5 STG.E desc[UR18][R226.64], R240 ;  /* 0x000000f0e2005986 */ /* 0x0103e8000c101912 */
[----:B-1----:R-:W4:Y:S04]  /*344e0*/  LDL.LU R240, [R1+0x238] ;  /* 0x0002380001f07983 */ /* 0x002f280000300800 */
[----:B---3--:R1:W-:Y:S04]  /*344f0*/  @P6 STG.E desc[UR18][R232.64], R248 ;  /* 0x000000f8e8006986 */ /* 0x0083e8000c101912 */
[----:B-1----:R-:W3:Y:S01]  /*34500*/  LDL.LU R248, [R1+0x308] ;  /* 0x0003080001f87983 */ /* 0x002ee20000300800 */
        /* <DEDUP_REMOVED lines=18> */
[----:B------:R1:W-:Y:S01]  /*34630*/  @P3 STG.E desc[UR18][R230.64], R242 ;  /* 0x000000f2e6003986 */ /* 0x0003e2000c101912 */
        /* <DEDUP_REMOVED lines=11> */
[----:B------:R-:W2:Y:S03]  /*346f0*/  LDL.LU R249, [R1+0x18] ;  /* 0x0000180001f97983 */ /* 0x000ea60000300800 */
[----:B------:R-:W-:-:S04]  /*34700*/  IMAD.WIDE R226, R234, 0x4, R216 ;  /* 0x00000004eae27825 */ /* 0x000fc800078e02d8 */
[----:B------:R-:W-:Y:S01]  /*34710*/  IMAD.WIDE R228, R234, 0x4, R58 ;  /* 0x00000004eae47825 */ /* 0x000fe200078e023a */
[----:B------:R-:W2:Y:S04]  /*34720*/  LDL.LU R242, [R1+0x38c] ;  /* 0x00038c0001f27983 */ /* 0x000ea80000300800 */
[----:B----4-:R1:W-:Y:S01]  /*34730*/  @P6 STG.E desc[UR18][R232.64], R240 ;  /* 0x000000f0e8006986 */ /* 0x0103e2000c101912 */
[----:B------:R-:W-:Y:S01]  /*34740*/  ISETP.LT.AND P5, PT, R199, UR12, !P0 ;  /* 0x0000000cc7007c0c */ /* 0x000fe2000c7a1270 */
[----:B------:R-:W-:Y:S02]  /*34750*/  ULDC UR8, c[0x0][0x228] ;  /* 0x00008a0000087ab9 */ /* 0x000fe40000000800 */
[----:B-1----:R-:W4:Y:S01]  /*34760*/  LDL.LU R240, [R1+0x36c] ;  /* 0x00036c0001f07983 */ /* 0x002f220000300800 */
[----:B------:R-:W-:Y:S01]  /*34770*/  ISETP.LT.AND P1, PT, R236, UR10, !P1 ;  /* 0x0000000aec007c0c */ /* 0x000fe2000cf21270 */
[----:B------:R-:W-:Y:S01]  /*34780*/  ULDC UR10, c[0x0][0x228] ;  /* 0x00008a00000a7ab9 */ /* 0x000fe20000000800 */
[----:B------:R-:W-:Y:S01]  /*34790*/  ISETP.LT.AND P6, PT, R211, UR6, !P0 ;  /* 0x00000006d3007c0c */ /* 0x000fe2000c7c1270 */
[----:B------:R-:W4:Y:S01]  /*347a0*/  LDL.LU R241, [R1+0x3cc] ;  /* 0x0003cc0001f17983 */ /* 0x000f220000300800 */
[----:B------:R-:W-:Y:S01]  /*347b0*/  IADD3 R0, R234, UR4, RZ ;  /* 0x00000004ea007c10 */ /* 0x000fe2000fffe0ff */
[----:B------:R-:W-:Y:S01]  /*347c0*/  ULDC UR4, c[0x0][0x228] ;  /* 0x00008a0000047ab9 */ /* 0x000fe20000000800 */
[----:B------:R-:W-:Y:S01]  /*347d0*/  ULDC UR6, c[0x0][0x228] ;  /* 0x00008a0000067ab9 */ /* 0x000fe20000000800 */
[----:B---3--:R1:W-:Y:S01]  /*347e0*/  @P4 STG.E desc[UR18][R230.64], R248 ;  /* 0x000000f8e6004986 */ /* 0x0083e2000c101912 */
[----:B------:R-:W-:-:S03]  /*347f0*/  ULDC UR12, c[0x0][0x228] ;  /* 0x00008a00000c7ab9 */ /* 0x000fc60000000800 */
[----:B------:R3:W-:Y:S04]  /*34800*/  @P3 STG.E desc[UR18][R226.64], R250 ;  /* 0x000000fae2003986 */ /* 0x0007e8000c101912 */
[----:B-1----:R-:W4:Y:S04]  /*34810*/  LDL.LU R248, [R1+0x3bc] ;  /* 0x0003bc0001f87983 */ /* 0x002f280000300800 */
[----:B---3--:R-:W3:Y:S04]  /*34820*/  LDL.LU R250, [R1+0x3ac] ;  /* 0x0003ac0001fa7983 */ /* 0x008ee80000300800 */
        /* <DEDUP_REMOVED lines=11> */
[----:B------:R1:W-:Y:S04]  /*348e0*/  @P1 STG.E desc[UR18][R230.64], R249 ;  /* 0x000000f9e6001986 */ /* 0x0003e8000c101912 */
        /* <DEDUP_REMOVED lines=10> */
[----:B------:R4:W-:Y:S04]  /*34990*/  @P2 STG.E desc[UR18][R232.64], R241 ;  /* 0x000000f1e8002986 */ /* 0x0009e8000c101912 */
[----:B-1----:R-:W2:Y:S01]  /*349a0*/  LDL.LU R240, [R1+0x39c] ;  /* 0x00039c0001f07983 */ /* 0x002ea20000300800 */
[----:B------:R-:W-:-:S03]  /*349b0*/  VIADD R226, R183, 0x17 ;  /* 0x00000017b7e27836 */ /* 0x000fc60000000000 */
[----:B------:R-:W2:Y:S02]  /*349c0*/  LDL.LU R242, [R1+0x34c] ;  /* 0x00034c0001f27983 */ /* 0x000ea40000300800 */
[----:B------:R-:W-:Y:S02]  /*349d0*/  ISETP.GE.AND P1, PT, R226, UR4, PT ;  /* 0x00000004e2007c0c */ /* 0x000fe4000bf26270 */
[----:B------:R1:W-:Y:S01]  /*349e0*/  @P3 STG.E desc[UR18][R230.64], R248 ;  /* 0x000000f8e6003986 */ /* 0x0003e2000c101912 */
[----:B------:R-:W-:Y:S01]  /*349f0*/  IMAD.WIDE R226, R0, 0x4, R216 ;  /* 0x0000000400e27825 */ /* 0x000fe200078e02d8 */
[----:B------:R-:W-:Y:S01]  /*34a00*/  ISETP.LT.AND P2, PT, R236, UR6, !P0 ;  /* 0x00000006ec007c0c */ /* 0x000fe2000c741270 */
[----:B------:R-:W-:Y:S01]  /*34a10*/  ULDC UR4, c[0x0][0x248] ;  /* 0x0000920000047ab9 */ /* 0x000fe20000000800 */
[----:B----4-:R-:W4:Y:S01]  /*34a20*/  LDL.LU R241, [R1+0x33c] ;  /* 0x00033c0001f17983 */ /* 0x010f220000300800 */
[C---:B------:R-:W-:Y:S01]  /*34a30*/  IMAD.WIDE R232, R0.reuse, 0x4, R58 ;  /* 0x0000000400e87825 */ /* 0x040fe200078e023a */
[----:B------:R-:W-:Y:S01]  /*34a40*/  ISETP.LT.AND P3, PT, R199, UR8, !P1 ;  /* 0x00000008c7007c0c */ /* 0x000fe2000cf61270 */
[----:B------:R-:W-:Y:S01]  /*34a50*/  ULDC UR6, c[0x0][0x228] ;  /* 0x00008a0000067ab9 */ /* 0x000fe20000000800 */
[----:B---3--:R-:W-:Y:S01]  /*34a60*/  @P4 STG.E desc[UR18][R228.64], R250 ;  /* 0x000000fae4004986 */ /* 0x008fe2000c101912 */
[----:B------:R-:W-:-:S03]  /*34a70*/  VIADD R234, R0, UR4 ;  /* 0x0000000400ea7c36 */ /* 0x000fc60008000000 */
[----:B-1----:R-:W3:Y:S01]  /*34a80*/  LDL.LU R248, [R1+0x32c] ;  /* 0x00032c0001f87983 */ /* 0x002ee20000300800 */
[----:B------:R-:W-:Y:S01]  /*34a90*/  ISETP.LT.AND P4, PT, R211, UR10, !P1 ;  /* 0x0000000ad3007c0c */ /* 0x000fe2000cf81270 */
[----:B------:R-:W-:Y:S01]  /*34aa0*/  ULDC UR4, c[0x0][0x22c] ;  /* 0x00008b0000047ab9 */ /* 0x000fe20000000800 */
[----:B------:R-:W-:Y:S01]  /*34ab0*/  ULDC UR8, c[0x0][0x228] ;  /* 0x00008a0000087ab9 */ /* 0x000fe20000000800 */
[----:B--2---:R1:W-:Y:S01]  /*34ac0*/  @P5 STG.E desc[UR18][R226.64], R235 ;  /* 0x000000ebe2005986 */ /* 0x0043e2000c101912 */
[C---:B------:R-:W-:Y:S01]  /*34ad0*/  IMAD.WIDE R230, R234.reuse, 0x4, R224 ;  /* 0x00000004eae67825 */ /* 0x040fe200078e02e0 */
[----:B------:R-:W-:Y:S02]  /*34ae0*/  ULDC UR10, c[0x0][0x228] ;  /* 0x00008a00000a7ab9 */ /* 0x000fe40000000800 */
[----:B-1----:R-:W2:Y:S01]  /*34af0*/  LDL.LU R235, [R1+0x23c] ;  /* 0x00023c0001eb7983 */ /* 0x002ea20000300800 */
[----:B------:R-:W-:Y:S01]  /*34b00*/  ISETP.LT.AND P5, PT, R127, UR12, !P1 ;  /* 0x0000000c7f007c0c */ /* 0x000fe2000cfa1270 */
[----:B------:R-:W-:Y:S01]  /*34b10*/  IMAD.WIDE R228, R234, 0x4, R222 ;  /* 0x00000004eae47825 */ /* 0x000fe200078e02de */
[----:B------:R-:W-:Y:S01]  /*34b20*/  IADD3 R226, R183, 0x18, RZ ;  /* 0x00000018b7e27810 */ /* 0x000fe20007ffe0ff */
[----:B------:R-:W-:-:S03]  /*34b30*/  ULDC UR12, c[0x0][0x228] ;  /* 0x00008a00000c7ab9 */ /* 0x000fc60000000800 */
[----:B------:R-:W-:Y:S01]  /*34b40*/  ISETP.GE.AND P0, PT, R226, UR4, PT ;  /* 0x00000004e2007c0c */ /* 0x000fe2000bf06270 */
[----:B------:R-:W-:Y:S01]  /*34b50*/  IMAD.WIDE R226, R234, 0x4, R2 ;  /* 0x00000004eae27825 */ /* 0x000fe200078e0202 */
[----:B------:R-:W-:Y:S01]  /*34b60*/  ULDC UR4, c[0x0][0x228] ;  /* 0x00008a0000047ab9 */ /* 0x000fe20000000800 */
[----:B------:R1:W-:Y:S01]  /*34b70*/  @P6 STG.E desc[UR18][R232.64], R249 ;  /* 0x000000f9e8006986 */ /* 0x0003e2000c101912 */
[----:B------:R-:W-:Y:S01]  /*34b80*/  ISETP.LT.AND P6, PT, R95, UR6, !P1 ;  /* 0x000000065f007c0c */ /* 0x000fe2000cfc1270 */
[----:B------:R-:W-:Y:S01]  /*34b90*/  ULDC UR6, c[0x0][0x228] ;  /* 0x00008a0000067ab9 */ /* 0x000fe20000000800 */
[----:B-1----:R-:W-:Y:S01]  /*34ba0*/  IMAD.WIDE R232, R0, 0x4, R56 ;  /* 0x0000000400e87825 */ /* 0x002fe200078e0238 */
[----:B------:R-:W2:Y:S04]  /*34bb0*/  LDL.LU R249, [R1+0x30c] ;  /* 0x00030c0001f97983 */ /* 0x000ea80000300800 */
[----:B------:R-:W2:Y:S04]  /*34bc0*/  LDL.LU R250, [R1+0x12c] ;  /* 0x00012c0001fa7983 */ /* 0x000ea80000300800 */
[----:B------:R1:W-:Y:S04]  /*34bd0*/  @P2 STG.E desc[UR18][R232.64], R240 ;  /* 0x000000f0e8002986 */ /* 0x0003e8000c101912 */
[----:B------:R-:W-:Y:S04]  /*34be0*/  @P3 STG.E desc[UR18][R230.64], R242 ;  /* 0x000000f2e6003986 */ /* 0x000fe8000c101912 */
[----:B-1----:R-:W2:Y:S04]  /*34bf0*/  LDL.LU R240, [R1+0xac] ;  /* 0x0000ac0001f07983 */ /* 0x002ea80000300800 */
[----:B----4-:R-:W-:Y:S01]  /*34c00*/  @P4 STG.E desc[UR18][R228.64], R241 ;  /* 0x000000f1e4004986 */ /* 0x010fe2000c101912 */
[----:B------:R-:W-:-:S03]  /*34c10*/  IMAD.WIDE R232, R234, 0x4, R220 ;  /* 0x00000004eae87825 */ /* 0x000fc600078e02dc */
[----:B---3--:R1:W-:Y:S04]  /*34c20*/  @P5 STG.E desc[UR18][R226.64], R248 ;  /* 0x000000f8e2005986 */ /* 0x0083e8000c101912 */
[----:B-1----:R-:W3:Y:S04]  /*34c30*/  LDL.LU R248, [R1+0x1c] ;  /* 0x00001c0001f87983 */ /* 0x002ee80000300800 */
[----:B------:R-:W4:Y:S04]  /*34c40*/  LDL.LU R242, [R1+0x430] ;  /* 0x0004300001f27983 */ /* 0x000f280000300800 */
        /* <DEDUP_REMOVED lines=15> */
[C---:B------:R-:W-:Y:S01]  /*34d40*/  IADD3 R0, R234.reuse, UR4, RZ ;  /* 0x00000004ea007c10 */ /* 0x040fe2000fffe0ff */
[----:B------:R-:W-:Y:S01]  /*34d50*/  ULDC UR4, c[0x0][0x228] ;  /* 0x00008a0000047ab9 */ /* 0x000fe20000000800 */
[----:B------:R-:W-:Y:S01]  /*34d60*/  ULDC UR8, c[0x0][0x228] ;  /* 0x00008a0000087ab9 */ /* 0x000fe20000000800 */
[----:B------:R-:W-:Y:S01]  /*34d70*/  ULDC UR10, c[0x0][0x228] ;  /* 0x00008a00000a7ab9 */ /* 0x000fe20000000800 */
[----:B------:R-:W-:Y:S01]  /*34d80*/  ULDC UR12, c[0x0][0x228] ;  /* 0x00008a00000c7ab9 */ /* 0x000fe20000000800 */
[----:B------:R1:W-:Y:S04]  /*34d90*/  @P4 STG.E desc[UR18][R230.64], R249 ;  /* 0x000000f9e6004986 */ /* 0x0003e8000c101912 */
[----:B------:R1:W-:Y:S04]  /*34da0*/  @P3 STG.E desc[UR18][R226.64], R250 ;  /* 0x000000fae2003986 */ /* 0x0003e8000c101912 */
[----:B-1----:R-:W2:Y:S01]  /*34db0*/  LDL.LU R249, [R1+0x490] ;  /* 0x0004900001f97983 */ /* 0x002ea20000300800 */
[----:B------:R-:W-:-:S03]  /*34dc0*/  IMAD.WIDE R230, R234, 0x4, R56 ;  /* 0x00000004eae67825 */ /* 0x000fc600078e0238 */
[----:B------:R-:W2:Y:S04]  /*34dd0*/  LDL.LU R250, [R1+0x470] ;  /* 0x0004700001fa7983 */ /* 0x000ea80000300800 */
[----:B------:R1:W-:Y:S01]  /*34de0*/  @P2 STG.E desc[UR18][R228.64], R240 ;  /* 0x000000f0e4002986 */ /* 0x0003e2000c101912 */
[----:B------:R-:W-:-:S04]  /*34df0*/  IMAD.WIDE R232, R0, 0x4, R224 ;  /* 0x0000000400e87825 */ /* 0x000fc800078e02e0 */
[----:B------:R-:W-:Y:S01]  /*34e00*/  IMAD.WIDE R226, R0, 0x4, R222 ;  /* 0x0000000400e27825 */ /* 0x000fe200078e02de */
[----:B-1----:R-:W2:Y:S04]  /*34e10*/  LDL.LU R240, [R1+0x460] ;  /* 0x0004600001f07983 */ /* 0x002ea80000300800 */
[----:B---3--:R1:W-:Y:S04]  /*34e20*/  @P1 STG.E desc[UR18][R230.64], R248 ;  /* 0x000000f8e6001986 */ /* 0x0083e8000c101912 */
[----:B----4-:R-:W-:Y:S04]  /*34e30*/  @P5 STG.E desc[UR18][R232.64], R242 ;  /* 0x000000f2e8005986 */ /* 0x010fe8000c101912 */
        /* <DEDUP_REMOVED lines=24> */
[----:B-1----:R-:W4:Y:S04]  /*34fc0*/  LDL.LU R241, [R1+0x400] ;  /* 0x0004000001f17983 */ /* 0x002f280000300800 */
[----:B------:R1:W-:Y:S01]  /*34fd0*/  @P3 STG.E desc[UR18][R230.64], R249 ;  /* 0x000000f9e6003986 */ /* 0x0003e2000c101912 */
[----:B------:R-:W-:-:S03]  /*34fe0*/  IMAD.WIDE R232, R0, 0x4, R58 ;  /* 0x0000000400e87825 */ /* 0x000fc600078e023a */
[----:B------:R-:W-:Y:S04]  /*34ff0*/  @P4 STG.E desc[UR18][R228.64], R250 ;  /* 0x000000fae4004986 */ /* 0x000fe8000c101912 */
[----:B-1----:R-:W4:Y:S04]  /*35000*/  LDL.LU R249, [R1+0x3f0] ;  /* 0x0003f00001f97983 */ /* 0x002f280000300800 */
[----:B------:R1:W-:Y:S04]  /*35010*/  @P5 STG.E desc[UR18][R226.64], R240 ;  /* 0x000000f0e2005986 */ /* 0x0003e8000c101912 */
        /* <DEDUP_REMOVED lines=20> */
[----:B----4-:R1:W-:Y:S01]  /*35160*/  @P3 STG.E desc[UR18][R230.64], R242 ;  /* 0x000000f2e6003986 */ /* 0x0103e2000c101912 */
[C---:B------:R-:W-:Y:S01]  /*35170*/  IMAD.WIDE R226, R234.reuse, 0x4, R2 ;  /* 0x00000004eae27825 */ /* 0x040fe200078e0202 */
[----:B------:R-:W-:Y:S01]  /*35180*/  ULDC UR10, c[0x0][0x228] ;  /* 0x00008a00000a7ab9 */ /* 0x000fe20000000800 */
[----:B------:R-:W-:Y:S01]  /*35190*/  ULDC UR12, c[0x0][0x228] ;  /* 0x00008a00000c7ab9 */ /* 0x000fe20000000800 */
[----:B------:R4:W-:Y:S01]  /*351a0*/  @P4 STG.E desc[UR18][R228.64], R241 ;  /* 0x000000f1e4004986 */ /* 0x0009e2000c101912 */
[----:B------:R-:W-:Y:S01]  /*351b0*/  ISETP.LT.AND P4, PT, R239, UR4, !P1 ;  /* 0x00000004ef007c0c */ /* 0x000fe2000cf81270 */
[----:B------:R-:W-:Y:S01]  /*351c0*/  IMAD.WIDE R232, R234, 0x4, R220 ;  /* 0x00000004eae87825 */ /* 0x000fe200078e02dc */
[----:B------:R-:W-:Y:S01]  /*351d0*/  ISETP.LT.AND P3, PT, R238, UR6, !P1 ;  /* 0x00000006ee007c0c */ /* 0x000fe2000cf61270 */
[----:B------:R-:W-:Y:S01]  /*351e0*/  ULDC UR4, c[0x0][0x248] ;  /* 0x0000920000047ab9 */ /* 0x000fe20000000800 */
[----:B------:R-:W-:Y:S01]  /*351f0*/  ISETP.LT.AND P2, PT, R237, UR8, !P1 ;  /* 0x00000008ed007c0c */ /* 0x000fe2000cf41270 */
[----:B------:R-:W-:Y:S01]  /*35200*/  ULDC UR6, c[0x0][0x228] ;  /* 0x00008a0000067ab9 */ /* 0x000fe20000000800 */
[C---:B-1----:R-:W-:Y:S01]  /*35210*/  IMAD.WIDE R230, R234.reuse, 0x4, R218 ;  /* 0x00000004eae67825 */ /* 0x042fe200078e02da */
[----:B------:R1:W-:Y:S03]  /*35220*/  @P5 STG.E desc[UR18][R226.64], R249 ;  /* 0x000000f9e2005986 */ /* 0x0003e6000c101912 */
[C---:B----4-:R-:W-:Y:S01]  /*35230*/  IMAD.WIDE R228, R234.reuse, 0x4, R58 ;  /* 0x00000004eae47825 */ /* 0x050fe200078e023a */
[C---:B------:R-:W-:Y:S01]  /*35240*/  IADD3 R0, R234.reuse, UR4, RZ ;  /* 0x00000004ea007c10 */ /* 0x040fe2000fffe0ff */
[----:B------:R-:W-:Y:S01]  /*35250*/  ULDC UR4, c[0x0][0x228] ;  /* 0x00008a0000047ab9 */ /* 0x000fe20000000800 */
[----:B------:R-:W-:Y:S01]  /*35260*/  ULDC UR8, c[0x0][0x228] ;  /* 0x00008a0000087ab9 */ /* 0x000fe20000000800 */
[----:B-1----:R-:W4:Y:S04]  /*35270*/  LDL.LU R249, [R1+0x40] ;  /* 0x0000400001f97983 */ /* 0x002f280000300800 */
[----:B------:R-:W4:Y:S04]  /*35280*/  LDL.LU R242, [R1+0x434] ;  /* 0x0004340001f27983 */ /* 0x000f280000300800 */
[----:B------:R1:W-:Y:S01]  /*35290*/  @P6 STG.E desc[UR18][R232.64], R240 ;  /* 0x000000f0e8006986 */ /* 0x0003e2000c101912 */
[----:B------:R-:W-:-:S03]  /*352a0*/  IMAD.WIDE R226, R234, 0x4, R216 ;  /* 0x00000004eae27825 */ /* 0x000fc600078e02d8 */
[----:B-1----:R-:W4:Y:S04]  /*352b0*/  LDL.LU R240, [R1+0x414] ;  /* 0x0004140001f07983 */ /* 0x002f280000300800 */
[----:B---3--:R1:W-:Y:S04]  /*352c0*/  @P4 STG.E desc[UR18][R230.64], R248 ;  /* 0x000000f8e6004986 */ /* 0x0083e8000c101912 */
[----:B------:R-:W3:Y:S04]  /*352d0*/  LDL.LU R241, [R1+0x4a4] ;  /* 0x0004a40001f17983 */ /* 0x000ee80000300800 */
[----:B-1----:R-:W3:Y:S04]  /*352e0*/  LDL.LU R248, [R1+0x494] ;  /* 0x0004940001f87983 */ /* 0x002ee80000300800 */
[----:B------:R1:W-:Y:S04]  /*352f0*/  @P3 STG.E desc[UR18][R226.64], R250 ;  /* 0x000000fae2003986 */ /* 0x0003e8000c101912 */
[----:B-1----:R-:W3:Y:S04]  /*35300*/  LDL.LU R250, [R1+0x474] ;  /* 0x0004740001fa7983 */ /* 0x002ee80000300800 */
[----:B--2---:R1:W-:Y:S04]  /*35310*/  @P2 STG.E desc[UR18][R228.64], R235 ;  /* 0x000000ebe4002986 */ /* 0x0043e8000c101912 */
[----:B-1----:R-:W2:Y:S01]  /*35320*/  LDL.LU R235, [R1+0x464] ;  /* 0x0004640001eb7983 */ /* 0x002ea20000300800 */
[----:B------:R-:W-:-:S02]  /*35330*/  ISETP.LT.AND P1, PT, R236, UR10, !P1 ;  /* 0x0000000aec007c0c */ /* 0x000fc4000cf21270 */
[----:B------:R-:W-:Y:S02]  /*35340*/  ISETP.LT.AND P5, PT, R199, UR12, !P0 ;  /* 0x0000000cc7007c0c */ /* 0x000fe4000c7a1270 */
[----:B------:R-:W-:Y:S01]  /*35350*/  ISETP.LT.AND P6, PT, R211, UR6, !P0 ;  /* 0x00000006d3007c0c */ /* 0x000fe2000c7c1270 */
[----:B------:R-:W-:Y:S01]  /*35360*/  ULDC UR6, c[0x0][0x228] ;  /* 0x00008a0000067ab9 */ /* 0x000fe20000000800 */
        /* <DEDUP_REMOVED lines=9> */
[----:B------:R-:W-:Y:S01]  /*35400*/  ULDC UR8, c[0x0][0x228] ;  /* 0x00008a0000087ab9 */ /* 0x000fe20000000800 */
[----:B------:R-:W-:-:S02]  /*35410*/  ULDC UR12, c[0x0][0x228] ;  /* 0x00008a00000c7ab9 */ /* 0x000fc40000000800 */
[----:B------:R-:W-:Y:S01]  /*35420*/  IMAD.WIDE R228, R0, 0x4, R218 ;  /* 0x0000000400e47825 */ /* 0x000fe200078e02da */
[----:B----4-:R1:W-:Y:S04]  /*35430*/  @P1 STG.E desc[UR18][R230.64], R249 ;  /* 0x000000f9e6001986 */ /* 0x0103e8000c101912 */
[----:B------:R4:W-:Y:S01]  /*35440*/  @P5 STG.E desc[UR18][R232.64], R242 ;  /* 0x000000f2e8005986 */ /* 0x0009e2000c101912 */
[----:B------:R-:W-:Y:S01]  /*35450*/  ISETP.LT.AND P5, PT, R238, UR10, !P0 ;  /* 0x0000000aee007c0c */ /* 0x000fe2000c7a1270 */
[----:B------:R-:W-:Y:S02]  /*35460*/  ULDC UR10, c[0x0][0x228] ;  /* 0x00008a00000a7ab9 */ /* 0x000fe40000000800 */
[----:B-1----:R-:W2:Y:S01]  /*35470*/  LDL.LU R249, [R1+0x454] ;  /* 0x0004540001f97983 */ /* 0x002ea20000300800 */
[----:B------:R-:W-:-:S04]  /*35480*/  IMAD.WIDE R230, R0, 0x4, R220 ;  /* 0x0000000400e67825 */ /* 0x000fc800078e02dc */
[----:B----4-:R-:W-:Y:S01]  /*35490*/  IMAD.WIDE R232, R0, 0x4, R2 ;  /* 0x0000000400e87825 */ /* 0x010fe200078e0202 */
[----:B------:R1:W-:Y:S01]  /*354a0*/  @P6 STG.E desc[UR18][R226.64], R240 ;  /* 0x000000f0e2006986 */ /* 0x0003e2000c101912 */
[----:B------:R-:W-:Y:S01]  /*354b0*/  ISETP.LT.AND P6, PT, R237, UR4, !P0 ;  /* 0x00000004ed007c0c */ /* 0x000fe2000c7c1270 */
[----:B------:R-:W-:Y:S02]  /*354c0*/  ULDC UR4, c[0x0][0x22c] ;  /* 0x00008b0000047ab9 */ /* 0x000fe40000000800 */
[----:B---3--:R3:W-:Y:S01]  /*354d0*/  @P2 STG.E desc[UR18][R232.64], R241 ;  /* 0x000000f1e8002986 */ /* 0x0087e2000c101912 */
[----:B-1----:R-:W-:-:S03]  /*354e0*/  VIADD R226, R183, 0x1b ;  /* 0x0000001bb7e27836 */ /* 0x002fc60000000000 */
[----:B------:R-:W4:Y:S04]  /*354f0*/  LDL.LU R240, [R1+0x484] ;  /* 0x0004840001f07983 */ /* 0x000f280000300800 */
[----:B------:R-:W4:Y:S01]  /*35500*/  LDL.LU R242, [R1+0x444] ;  /* 0x0004440001f27983 */ /* 0x000f220000300800 */
[----:B------:R-:W-:-:S03]  /*35510*/  ISETP.GE.AND P1, PT, R226, UR4, PT ;  /* 0x00000004e2007c0c */ /* 0x000fc6000bf26270 */
[----:B------:R1:W-:Y:S01]  /*35520*/  @P3 STG.E desc[UR18][R230.64], R248 ;  /* 0x000000f8e6003986 */ /* 0x0003e2000c101912 */
[----:B------:R-:W-:Y:S01]  /*35530*/  IMAD.WIDE R226, R0, 0x4, R216 ;  /* 0x0000000400e27825 */ /* 0x000fe200078e02d8 */
[----:B------:R-:W-:Y:S01]  /*35540*/  ISETP.LT.AND P2, PT, R236, UR6, !P0 ;  /* 0x00000006ec007c0c */ /* 0x000fe2000c741270 */
[----:B------:R-:W-:Y:S01]  /*35550*/  ULDC UR4, c[0x0][0x248] ;  /* 0x0000920000047ab9 */ /* 0x000fe20000000800 */
[----:B---3--:R-:W3:Y:S01]  /*35560*/  LDL.LU R241, [R1+0x404] ;  /* 0x0004040001f17983 */ /* 0x008ee20000300800 */
[----:B------:R-:W-:-:S03]  /*35570*/  ISETP.LT.AND P3, PT, R199, UR8, !P1 ;  /* 0x00000008c7007c0c */ /* 0x000fc6000cf61270 */
[----:B------:R-:W-:Y:S01]  /*35580*/  @P4 STG.E desc[UR18][R228.64], R250 ;  /* 0x000000fae4004986 */ /* 0x000fe2000c101912 */
[C---:B------:R-:W-:Y:S01]  /*35590*/  IMAD.WIDE R232, R0.reuse, 0x4, R58 ;  /* 0x0000000400e87825 */ /* 0x040fe200078e023a */
[----:B------:R-:W-:Y:S01]  /*355a0*/  ULDC UR6, c[0x0][0x228] ;  /* 0x00008a0000067ab9 */ /* 0x000fe20000000800 */
[----:B------:R-:W-:Y:S01]  /*355b0*/  ULDC UR8, c[0x0][0x228] ;  /* 0x00008a0000087ab9 */ /* 0x000fe20000000800 */
[----:B-1----:R-:W3:Y:S04]  /*355c0*/  LDL.LU R248, [R1+0x3f4] ;  /* 0x0003f40001f87983 */ /* 0x002ee80000300800 */
        /* <DEDUP_REMOVED lines=16> */
[----:B------:R-:W-:Y:S01]  /*356d0*/  ULDC UR6, c[0x0][0x228] ;  /* 0x00008a0000067ab9 */ /* 0x000fe20000000800 */
[----:B-1----:R-:W-:Y:S01]  /*356e0*/  IMAD.WIDE R232, R0, 0x4, R56 ;  /* 0x0000000400e87825 */ /* 0x002fe200078e0238 */
[----:B------:R-:W2:Y:S04]  /*356f0*/  LDL.LU R249, [R1+0x3e4] ;  /* 0x0003e40001f97983 */ /* 0x000ea80000300800 */
[----:B------:R-:W2:Y:S04]  /*35700*/  LDL.LU R250, [R1+0x224] ;  /* 0x0002240001fa7983 */ /* 0x000ea80000300800 */
[----:B----4-:R1:W-:Y:S04]  /*35710*/  @P2 STG.E desc[UR18][R232.64], R240 ;  /* 0x000000f0e8002986 */ /* 0x0103e8000c101912 */
[----:B------:R-:W-:Y:S04]  /*35720*/  @P3 STG.E desc[UR18][R230.64], R242 ;  /* 0x000000f2e6003986 */ /* 0x000fe8000c101912 */
[----:B---3--:R-:W-:Y:S01]  /*35730*/  @P4 STG.E desc[UR18][R228.64], R241 ;  /* 0x000000f1e4004986 */ /* 0x008fe2000c101912 */
[----:B-1----:R-:W-:-:S03]  /*35740*/  IMAD.WIDE R232, R234, 0x4, R220 ;  /* 0x00000004eae87825 */ /* 0x002fc600078e02dc */
[----:B------:R-:W3:Y:S04]  /*35750*/  LDL.LU R240, [R1+0x94] ;  /* 0x0000940001f07983 */ /* 0x000ee80000300800 */
[----:B------:R1:W-:Y:S04]  /*35760*/  @P5 STG.E desc[UR18][R226.64], R248 ;  /* 0x000000f8e2005986 */ /* 0x0003e8000c101912 */
[----:B-1----:R-:W4:Y:S04]  /*35770*/  LDL.LU R248, [R1+0x44] ;  /* 0x0000440001f87983 */ /* 0x002f280000300800 */
[----:B------:R-:W4:Y:S04]  /*35780*/  LDL.LU R242, [R1+0x438] ;  /* 0x0004380001f27983 */ /* 0x000f280000300800 */
[----:B--2---:R1:W-:Y:S04]  /*35790*/  @P6 STG.E desc[UR18][R232.64], R235 ;  /* 0x000000ebe8006986 */ /* 0x0043e8000c101912 */
[----:B-1----:R-:W2:Y:S01]  /*357a0*/  LDL.LU R235, [R1+0x418] ;  /* 0x0004180001eb7983 */ /* 0x002ea20000300800 */
[----:B------:R-:W-:-:S02]  /*357b0*/  ISETP.LT.AND P4, PT, R239, UR4, !P1 ;  /* 0x00000004ef007c0c */ /* 0x000fc4000cf81270 */
[----:B------:R-:W-:Y:S01]  /*357c0*/  ISETP.LT.AND P3, PT, R238, UR6, !P1 ;  /* 0x00000006ee007c0c */ /* 0x000fe2000cf61270 */
[----:B------:R-:W2:Y:S01]  /*357d0*/  LDL.LU R241, [R1+0x4a8] ;  /* 0x0004a80001f17983 */ /* 0x000ea20000300800 */
[----:B------:R-:W-:Y:S01]  /*357e0*/  ISETP.LT.AND P2, PT, R237, UR8, !P1 ;  /* 0x00000008ed007c0c */ /* 0x000fe2000cf41270 */
[----:B------:R-:W-:Y:S01]  /*357f0*/  IMAD.WIDE R230, R234, 0x4, R218 ;  /* 0x00000004eae67825 */ /* 0x000fe200078e02da */
[----:B------:R-:W-:Y:S01]  /*35800*/  ISETP.LT.AND P1, PT, R236, UR10, !P1 ;  /* 0x0000000aec007c0c */ /* 0x000fe2000cf21270 */
[----:B------:R-:W-:Y:S01]  /*35810*/  ULDC UR6, c[0x0][0x228] ;  /* 0x00008a0000067ab9 */ /* 0x000fe20000000800 */
[----:B------:R-:W-:Y:S01]  /*35820*/  ISETP.LT.AND P5, PT, R199, UR12, !P0 ;  /* 0x0000000cc7007c0c */ /* 0x000fe2000c7a1270 */
[C---:B------:R-:W-:Y:S01]  /*35830*/  IMAD.WIDE R226, R234.reuse, 0x4, R216 ;  /* 0x00000004eae27825 */ /* 0x040fe200078e02d8 */
[----:B------:R-:W-:Y:S01]  /*35840*/  ULDC UR4, c[0x0][0x248] ;  /* 0x0000920000047ab9 */ /* 0x000fe20000000800 */
[----:B------:R-:W-:Y:S01]  /*35850*/  ISETP.LT.AND P6, PT, R211, UR6, !P0 ;  /* 0x00000006d3007c0c */ /* 0x000fe2000c7c1270 */
[----:B------:R-:W-:Y:S01]  /*35860*/  ULDC UR6, c[0x0][0x228] ;  /* 0x00008a0000067ab9 */ /* 0x000fe20000000800 */
[C---:B------:R-:W-:Y:S01]  /*35870*/  IMAD.WIDE R228, R234.reuse, 0x4, R58 ;  /* 0x00000004eae47825 */ /* 0x040fe200078e023a */
[----:B------:R-:W-:Y:S01]  /*35880*/  IADD3 R0, R234, UR4, RZ ;  /* 0x00000004ea007c10 */ /* 0x000fe2000fffe0ff */
[----:B------:R-:W-:Y:S01]  /*35890*/  ULDC UR4, c[0x0][0x228] ;  /* 0x00008a0000047ab9 */ /* 0x000fe20000000800 */
[----:B------:R-:W-:Y:S01]  /*358a0*/  ULDC UR8, c[0x0][0x228] ;  /* 0x00008a0000087ab9 */ /* 0x000fe20000000800 */
[----:B------:R-:W-:Y:S01]  /*358b0*/  ULDC UR10, c[0x0][0x228] ;  /* 0x00008a00000a7ab9 */ /* 0x000fe20000000800 */
[----:B------:R-:W-:Y:S01]  /*358c0*/  ULDC UR12, c[0x0][0x228] ;  /* 0x00008a00000c7ab9 */ /* 0x000fe20000000800 */
[----:B------:R-:W-:Y:S01]  /*358d0*/  IMAD.WIDE R232, R0, 0x4, R224 ;  /* 0x0000000400e87825 */ /* 0x000fe200078e02e0 */
[----:B------:R1:W-:Y:S04]  /*358e0*/  @P4 STG.E desc[UR18][R230.64], R249 ;  /* 0x000000f9e6004986 */ /* 0x0003e8000c101912 */
[----:B------:R1:W-:Y:S02]  /*358f0*/  @P3 STG.E desc[UR18][R226.64], R250 ;  /* 0x000000fae2003986 */ /* 0x0003e4000c101912 */
[----:B-1----:R-:W-:-:S02]  /*35900*/  IMAD.WIDE R230, R234, 0x4, R56 ;  /* 0x00000004eae67825 */ /* 0x002fc400078e0238 */
[----:B------:R-:W2:Y:S04]  /*35910*/  LDL.LU R249, [R1+0x498] ;  /* 0x0004980001f97983 */ /* 0x000ea80000300800 */
[----:B------:R-:W2:Y:S01]  /*35920*/  LDL.LU R250, [R1+0x478] ;  /* 0x0004780001fa7983 */ /* 0x000ea20000300800 */
[----:B------:R-:W-:-:S03]  /*35930*/  IMAD.WIDE R226, R0, 0x4, R222 ;  /* 0x0000000400e27825 */ /* 0x000fc600078e02de */
[----:B---3--:R1:W-:Y:S04]  /*35940*/  @P2 STG.E desc[UR18][R228.64], R240 ;  /* 0x000000f0e4002986 */ /* 0x0083e8000c101912 */
[----:B-1----:R-:W3:Y:S04]  /*35950*/  LDL.LU R240, [R1+0x468] ;  /* 0x0004680001f07983 */ /* 0x002ee80000300800 */
[----:B----4-:R1:W-:Y:S04]  /*35960*/  @P1 STG.E desc[UR18][R230.64], R248 ;  /* 0x000000f8e6001986 */ /* 0x0103e8000c101912 */
[----:B------:R-:W-:Y:S04]  /*35970*/  @P5 STG.E desc[UR18][R232.64], R242 ;  /* 0x000000f2e8005986 */ /* 0x000fe8000c101912 */
[----:B-1----:R-:W4:Y:S04]  /*35980*/  LDL.LU R248, [R1+0x458] ;  /* 0x0004580001f87983 */ /* 0x002f280000300800 */
[----:B--2---:R1:W-:Y:S04]  /*35990*/  @P6 STG.E desc[UR18][R226.64], R235 ;  /* 0x000000ebe2006986 */ /* 0x0043e8000c101912 */
[----:B-1----:R-:W2:Y:S01]  /*359a0*/  LDL.LU R235, [R1+0x488] ;  /* 0x0004880001eb7983 */ /* 0x002ea20000300800 */
[----:B------:R-:W-:Y:S01]  /*359b0*/  ISETP.LT.AND P2, PT, R127, UR4, !P0 ;  /* 0x000000047f007c0c */ /* 0x000fe2000c741270 */
[----:B------:R-:W-:Y:S01]  /*359c0*/  IMAD.WIDE R232, R0, 0x4, R2 ;  /* 0x0000000400e87825 */ /* 0x000fe200078e0202 */
[----:B------:R-:W-:Y:S01]  /*359d0*/  ISETP.LT.AND P3, PT, R95, UR6, !P0 ;  /* 0x000000065f007c0c */ /* 0x000fe2000c761270 */
[----:B------:R-:W-:Y:S01]  /*359e0*/  ULDC UR4, c[0x0][0x228] ;  /* 0x00008a0000047ab9 */ /* 0x000fe20000000800 */
[----:B------:R-:W-:Y:S01]  /*359f0*/  ISETP.LT.AND P4, PT, R239, UR8, !P0 ;  /* 0x00000008ef007c0c */ /* 0x000fe2000c781270 */
[----:B------:R-:W2:Y:S01]  /*35a00*/  LDL.LU R242, [R1+0x448] ;  /* 0x0004480001f27983 */ /* 0x000ea20000300800 */
[----:B------:R-:W-:Y:S01]  /*35a10*/  ISETP.LT.AND P5, PT, R238, UR10, !P0 ;  /* 0x0000000aee007c0c */ /* 0x000fe2000c7a1270 */
[----:B------:R-:W-:Y:S01]  /*35a20*/  VIADD R226, R183, 0x1d ;  /* 0x0000001db7e27836 */ /* 0x000fe20000000000 */
[----:B------:R-:W-:Y:S01]  /*35a30*/  ISETP.LT.AND P6, PT, R237, UR4, !P0 ;  /* 0x00000004ed007c0c */ /* 0x000fe2000c7c1270 */
[----:B------:R-:W-:Y:S01]  /*35a40*/  ULDC UR4, c[0x0][0x22c] ;  /* 0x00008b0000047ab9 */ /* 0x000fe20000000800 */
[----:B------:R-:W-:Y:S01]  /*35a50*/  IMAD.WIDE R230, R0, 0x4, R220 ;  /* 0x0000000400e67825 */ /* 0x000fe200078e02dc */
[----:B------:R-:W-:-:S02]  /*35a60*/  ULDC UR6, c[0x0][0x228] ;  /* 0x00008a0000067ab9 */ /* 0x000fc40000000800 */
[----:B------:R1:W-:Y:S01]  /*35a70*/  @P2 STG.E desc[UR18][R232.64], R241 ;  /* 0x000000f1e8002986 */ /* 0x0003e2000c101912 */
[----:B------:R-:W-:Y:S01]  /*35a80*/  ISETP.GE.AND P1, PT, R226, UR4, PT ;  /* 0x00000004e2007c0c */ /* 0x000fe2000bf26270 */
[----:B------:R-:W-:Y:S01]  /*35a90*/  IMAD.WIDE R228, R0, 0x4, R218 ;  /* 0x0000000400e47825 */ /* 0x000fe200078e02da */
[----:B------:R-:W-:Y:S01]  /*35aa0*/  ISETP.LT.AND P2, PT, R236, UR6, !P0 ;  /* 0x00000006ec007c0c */ /* 0x000fe2000c741270 */
[----:B------:R-:W-:Y:S01]  /*35ab0*/  ULDC UR8, c[0x0][0x228] ;  /* 0x00008a0000087ab9 */ /* 0x000fe20000000800 */
[----:B------:R-:W-:Y:S01]  /*35ac0*/  ULDC UR10, c[0x0][0x228] ;  /* 0x00008a00000a7ab9 */ /* 0x000fe20000000800 */
[----:B-1----:R-:W2:Y:S01]  /*35ad0*/  LDL.LU R241, [R1+0x408] ;  /* 0x0004080001f17983 */ /* 0x002ea20000300800 */
[C---:B------:R-:W-:Y:S01]  /*35ae0*/  IMAD.WIDE R226, R0.reuse, 0x4, R216 ;  /* 0x0000000400e27825 */ /* 0x040fe200078e02d8 */
[----:B------:R-:W-:Y:S01]  /*35af0*/  ULDC UR4, c[0x0][0x248] ;  /* 0x0000920000047ab9 */ /* 0x000fe20000000800 */
[----:B------:R-:W-:Y:S02]  /*35b00*/  ULDC UR6, c[0x0][0x228] ;  /* 0x00008a0000067ab9 */ /* 0x000fe40000000800 */
[C---:B------:R-:W-:Y:S01]  /*35b10*/  IMAD.WIDE R232, R0.reuse, 0x4, R58 ;  /* 0x0000000400e87825 */ /* 0x040fe200078e023a */
[----:B------:R1:W-:Y:S04]  /*35b20*/  @P3 STG.E desc[UR18][R230.64], R249 ;  /* 0x000000f9e6003986 */ /* 0x0003e8000c101912 */
[----:B------:R-:W-:Y:S04]  /*35b30*/  @P4 STG.E desc[UR18][R228.64], R250 ;  /* 0x000000fae4004986 */ /* 0x000fe8000c101912 */
[----:B-1----:R-:W2:Y:S04]  /*35b40*/  LDL.LU R249, [R1+0x3f8] ;  /* 0x0003f80001f97983 */ /* 0x002ea80000300800 */
[----:B---3--:R1:W-:Y:S04]  /*35b50*/  @P5 STG.E desc[UR18][R226.64], R240 ;  /* 0x000000f0e2005986 */ /* 0x0083e8000c101912 */
[----:B-1----:R-:W3:Y:S04]  /*35b60*/  LDL.LU R240, [R1+0x3d8] ;  /* 0x0003d80001f07983 */ /* 0x002ee80000300800 */
[----:B----4-:R1:W-:Y:S04]  /*35b70*/  @P6 STG.E desc[UR18][R232.64], R248 ;  /* 0x000000f8e8006986 */ /* 0x0103e8000c101912 */
[----:B-1----:R-:W4:Y:S01]  /*35b80*/  LDL.LU R248, [R1+0x3e8] ;  /* 0x0003e80001f87983 */ /* 0x002f220000300800 */
[----:B------:R-:W-:-:S03]  /*35b90*/  IMAD.WIDE R232, R0, 0x4, R56 ;  /* 0x0000000400e87825 */ /* 0x000fc600078e0238 */
[----:B------:R-:W4:Y:S04]  /*35ba0*/  LDL.LU R250, [R1+0x228] ;  /* 0x0002280001fa7983 */ /* 0x000f280000300800 */
        /* <DEDUP_REMOVED lines=8> */
[----:B------:R-:W-:Y:S01]  /*35c30*/  ISETP.LT.AND P5, PT, R127, UR12, !P1 ;  /* 0x0000000c7f007c0c */ /* 0x000fe2000cfa1270 */
[----:B------:R-:W-:-:S02]  /*35c40*/  ULDC UR8, c[0x0][0x228] ;  /* 0x00008a0000087ab9 */ /* 0x000fc40000000800 */
[----:B------:R-:W-:Y:S01]  /*35c50*/  IMAD.WIDE R228, R234, 0x4, R222 ;  /* 0x00000004eae47825 */ /* 0x000fe200078e02de */
[----:B------:R-:W-:Y:S01]  /*35c60*/  ISETP.GE.AND P0, PT, R226, UR4, PT ;  /* 0x00000004e2007c0c */ /* 0x000fe2000bf06270 */
[----:B------:R-:W-:Y:S01]  /*35c70*/  ULDC UR4, c[0x0][0x228] ;  /* 0x00008a0000047ab9 */ /* 0x000fe20000000800 */
[----:B------:R-:W-:Y:S01]  /*35c80*/  ISETP.LT.AND P6, PT, R95, UR6, !P1 ;  /* 0x000000065f007c0c */ /* 0x000fe2000cfc1270 */
[----:B------:R1:W-:Y:S01]  /*35c90*/  @P3 STG.E desc[UR18][R230.64], R242 ;  /* 0x000000f2e6003986 */ /* 0x0003e2000c101912 */
        /* <DEDUP_REMOVED lines=11> */
[----:B------:R-:W2:Y:S03]  /*35d50*/  LDL.LU R241, [R1+0x48] ;  /* 0x0000480001f17983 */ /* 0x000ea60000300800 */
[C---:B------:R-:W-:Y:S01]  /*35d60*/  IMAD.WIDE R228, R234.reuse, 0x4, R58 ;  /* 0x00000004eae47825 */ /* 0x040fe200078e023a */
[----:B------:R-:W-:Y:S01]  /*35d70*/  ULDC UR6, c[0x0][0x228] ;  /* 0x00008a0000067ab9 */ /* 0x000fe20000000800 */
[----:B------:R-:W-:Y:S01]  /*35d80*/  ULDC UR8, c[0x0][0x228] ;  /* 0x00008a0000087ab9 */ /* 0x000fe20000000800 */
[----:B------:R-:W2:Y:S04]  /*35d90*/  LDL.LU R242, [R1+0x43c] ;  /* 0x00043c0001f27983 */ /* 0x000ea80000300800 */
[----:B------:R1:W-:Y:S04]  /*35da0*/  @P5 STG.E desc[UR18][R226.64], R249 ;  /* 0x000000f9e2005986 */ /* 0x0003e8000c101912 */
[----:B-1----:R-:W2:Y:S01]  /*35db0*/  LDL.LU R249, [R1+0x41c] ;  /* 0x00041c0001f97983 */ /* 0x002ea20000300800 */
[----:B------:R-:W-:-:S03]  /*35dc0*/  IMAD.WIDE R226, R234, 0x4, R216 ;  /* 0x00000004eae27825 */ /* 0x000fc600078e02d8 */
[----:B---3--:R1:W-:Y:S04]  /*35dd0*/  @P6 STG.E desc[UR18][R232.64], R240 ;  /* 0x000000f0e8006986 */ /* 0x0083e8000c101912 */
[----:B-1----:R-:W3:Y:S04]  /*35de0*/  LDL.LU R240, [R1+0x4ac] ;  /* 0x0004ac0001f07983 */ /* 0x002ee80000300800 */
[----:B----4-:R1:W-:Y:S04]  /*35df0*/  @P4 STG.E desc[UR18][R230.64], R248 ;  /* 0x000000f8e6004986 */ /* 0x0103e8000c101912 */
[----:B------:R4:W-:Y:S04]  /*35e00*/  @P3 STG.E desc[UR18][R226.64], R250 ;  /* 0x000000fae2003986 */ /* 0x0009e8000c101912 */
[----:B-1----:R-:W3:Y:S04]  /*35e10*/  LDL.LU R248, [R1+0x49c] ;  /* 0x00049c0001f87983 */ /* 0x002ee80000300800 */
[----:B----4-:R-:W4:Y:S04]  /*35e20*/  LDL.LU R250, [R1+0x47c] ;  /* 0x00047c0001fa7983 */ /* 0x010f280000300800 */
[----:B--2---:R1:W-:Y:S04]  /*35e30*/  @P2 STG.E desc[UR18][R228.64], R235 ;  /* 0x000000ebe4002986 */ /* 0x0043e8000c101912 */
[----:B-1----:R-:W2:Y:S01]  /*35e40*/  LDL.LU R235, [R1+0x46c] ;  /* 0x00046c0001eb7983 */ /* 0x002ea20000300800 */
[----:B------:R-:W-:-:S02]  /*35e50*/  ISETP.LT.AND P1, PT, R236, UR10, !P1 ;  /* 0x0000000aec007c0c */ /* 0x000fc4000cf21270 */
[----:B------:R-:W-:Y:S02]  /*35e60*/  ISETP.LT.AND P5, PT, R199, UR12, !P0 ;  /* 0x0000000cc7007c0c */ /* 0x000fe4000c7a1270 */
[----:B------:R-:W-:Y:S01]  /*35e70*/  ISETP.LT.AND P6, PT, R211, UR6, !P0 ;  /* 0x00000006d3007c0c */ /* 0x000fe2000c7c1270 */
[----:B------:R-:W-:Y:S01]  /*35e80*/  ULDC UR6, c[0x0][0x228] ;  /* 0x00008a0000067ab9 */ /* 0x000fe20000000800 */
[C---:B------:R-:W-:Y:S01]  /*35e90*/  IADD3 R0, R234.reuse, UR4, RZ ;  /* 0x00000004ea007c10 */ /* 0x040fe2000fffe0ff */
        /* <DEDUP_REMOVED lines=10> */
[----:B------:R1:W-:Y:S01]  /*35f40*/  @P1 STG.E desc[UR18][R230.64], R241 ;  /* 0x000000f1e6001986 */ /* 0x0003e2000c101912 */
[----:B------:R-:W-:Y:S01]  /*35f50*/  ULDC UR8, c[0x0][0x228] ;  /* 0x00008a0000087ab9 */ /* 0x000fe20000000800 */
[----:B------:R-:W-:-:S02]  /*35f60*/  ULDC UR12, c[0x0][0x228] ;  /* 0x00008a00000c7ab9 */ /* 0x000fc40000000800 */
[----:B------:R1:W-:Y:S01]  /*35f70*/  @P5 STG.E desc[UR18][R232.64], R242 ;  /* 0x000000f2e8005986 */ /* 0x0003e2000c101912 */
[----:B------:R-:W-:Y:S01]  /*35f80*/  ISETP.LT.AND P5, PT, R238, UR10, !P0 ;  /* 0x0000000aee007c0c */ /* 0x000fe2000c7a1270 */
[C---:B------:R-:W-:Y:S01]  /*35f90*/  IMAD.WIDE R228, R0.reuse, 0x4, R218 ;  /* 0x0000000400e47825 */ /* 0x040fe200078e02da */
[----:B------:R-:W-:Y:S01]  /*35fa0*/  ULDC UR10, c[0x0][0x228] ;  /* 0x00008a00000a7ab9 */ /* 0x000fe20000000800 */
[----:B-1----:R-:W2:Y:S02]  /*35fb0*/  LDL.LU R241, [R1+0x45c] ;  /* 0x00045c0001f17983 */ /* 0x002ea40000300800 */
[----:B------:R-:W-:-:S04]  /*35fc0*/  IMAD.WIDE R230, R0, 0x4, R220 ;  /* 0x0000000400e67825 */ /* 0x000fc800078e02dc */
[----:B------:R-:W-:Y:S01]  /*35fd0*/  IMAD.WIDE R232, R0, 0x4, R2 ;  /* 0x0000000400e87825 */ /* 0x000fe200078e0202 */
[----:B------:R1:W-:Y:S01]  /*35fe0*/  @P6 STG.E desc[UR18][R226.64], R249 ;  /* 0x000000f9e2006986 */ /* 0x0003e2000c101912 */
[----:B------:R-:W-:Y:S01]  /*35ff0*/  ISETP.LT.AND P6, PT, R237, UR4, !P0 ;  /* 0x00000004ed007c0c */ /* 0x000fe2000c7c1270 */
[----:B------:R-:W-:Y:S01]  /*36000*/  ULDC UR4, c[0x0][0x22c] ;  /* 0x00008b0000047ab9 */ /* 0x000fe20000000800 */
[----:B-1----:R-:W-:Y:S01]  /*36010*/  VIADD R226, R183, 0x1f ;  /* 0x0000001fb7e27836 */ /* 0x002fe20000000000 */
[----:B------:R-:W2:Y:S04]  /*36020*/  LDL.LU R249, [R1+0x48c] ;  /* 0x00048c0001f97983 */ /* 0x000ea80000300800 */
[----:B---3--:R1:W-:Y:S01]  /*36030*/  @P2 STG.E desc[UR18][R232.64], R240 ;  /* 0x000000f0e8002986 */ /* 0x0083e2000c101912 */
[----:B------:R-:W-:-:S03]  /*36040*/  ISETP.GE.AND P1, PT, R226, UR4, PT ;  /* 0x00000004e2007c0c */ /* 0x000fc6000bf26270 */
[----:B------:R-:W3:Y:S01]  /*36050*/  LDL.LU R242, [R1+0x44c] ;  /* 0x00044c0001f27983 */ /* 0x000ee20000300800 */
[----:B------:R-:W-:Y:S01]  /*36060*/  IMAD.WIDE R226, R0, 0x4, R216 ;  /* 0x0000000400e27825 */ /* 0x000fe200078e02d8 */
[----:B------:R-:W-:Y:S01]  /*36070*/  ISETP.LT.AND P2, PT, R236, UR6, !P0 ;  /* 0x00000006ec007c0c */ /* 0x000fe2000c741270 */
[----:B------:R-:W-:Y:S01]  /*36080*/  ULDC UR4, c[0x0][0x248] ;  /* 0x0000920000047ab9 */ /* 0x000fe20000000800 */
[----:B------:R-:W-:Y:S01]  /*36090*/  ULDC UR6, c[0x0][0x228] ;  /* 0x00008a0000067ab9 */ /* 0x000fe20000000800 */
[----:B-1----:R-:W3:Y:S04]  /*360a0*/  LDL.LU R240, [R1+0x40c] ;  /* 0x00040c0001f07983 */ /* 0x002ee80000300800 */
[----:B------:R1:W-:Y:S04]  /*360b0*/  @P3 STG.E desc[UR18][R230.64], R248 ;  /* 0x000000f8e6003986 */ /* 0x0003e8000c101912 */
[----:B----4-:R-:W-:Y:S04]  /*360c0*/  @P4 STG.E desc[UR18][R228.64], R250 ;  /* 0x000000fae4004986 */ /* 0x010fe8000c101912 */
[----:B-1----:R-:W4:Y:S04]  /*360d0*/  LDL.LU R248, [R1+0x3fc] ;  /* 0x0003fc0001f87983 */ /* 0x002f280000300800 */
[----:B--2---:R1:W-:Y:S04]  /*360e0*/  @P5 STG.E desc[UR18][R226.64], R235 ;  /* 0x000000ebe2005986 */ /* 0x0043e8000c101912 */
[----:B-1----:R-:W2:Y:S01]  /*360f0*/  LDL.LU R235, [R1+0x3dc] ;  /* 0x0003dc0001eb7983 */ /* 0x002ea20000300800 */
[----:B------:R-:W-:Y:S01]  /*36100*/  ISETP.LT.AND P3, PT, R199, UR8, !P1 ;  /* 0x00000008c7007c0c */ /* 0x000fe2000cf61270 */
[C---:B------:R-:W-:Y:S01]  /*36110*/  IMAD.WIDE R232, R0.reuse, 0x4, R58 ;  /* 0x0000000400e87825 */ /* 0x040fe200078e023a */
[----:B------:R-:W-:Y:S01]  /*36120*/  ISETP.LT.AND P4, PT, R211, UR10, !P1 ;  /* 0x0000000ad3007c0c */ /* 0x000fe2000cf81270 */
[----:B------:R-:W2:Y:S01]  /*36130*/  LDL.LU R250, [R1+0x3ec] ;  /* 0x0003ec0001fa7983 */ /* 0x000ea20000300800 */
[----:B------:R-:W-:Y:S01]  /*36140*/  ISETP.LT.AND P5, PT, R127, UR12, !P1 ;  /* 0x0000000c7f007c0c */ /* 0x000fe2000cfa1270 */
[----:B------:R-:W-:Y:S01]  /*36150*/  VIADD R234, R0, UR4 ;  /* 0x0000000400ea7c36 */ /* 0x000fe20008000000 */
[----:B------:R-:W-:Y:S01]  /*36160*/  IADD3 R226, R183, 0x20, RZ ;  /* 0x00000020b7e27810 */ /* 0x000fe20007ffe0ff */
[----:B------:R-:W-:Y:S01]  /*36170*/  ULDC UR4, c[0x0][0x22c] ;  /* 0x00008b0000047ab9 */ /* 0x000fe20000000800 */
[----:B------:R-:W-:Y:S01]  /*36180*/  ULDC UR8, c[0x0][0x228] ;  /* 0x00008a0000087ab9 */ /* 0x000fe20000000800 */
[----:B------:R-:W-:Y:S01]  /*36190*/  IMAD.WIDE R230, R234, 0x4, R224 ;  /* 0x00000004eae67825 */ /* 0x000fe200078e02e0 */
[----:B------:R-:W-:Y:S01]  /*361a0*/  ISETP.GE.AND P0, PT, R226, UR4, PT ;  /* 0x00000004e2007c0c */ /* 0x000fe2000bf06270 */
[----:B------:R-:W-:Y:S01]  /*361b0*/  ULDC UR4, c[0x0][0x228] ;  /* 0x00008a0000047ab9 */ /* 0x000fe20000000800 */
[----:B------:R-:W-:Y:S01]  /*361c0*/  ULDC UR10, c[0x0][0x228] ;  /* 0x00008a00000a7ab9 */ /* 0x000fe20000000800 */
[C---:B------:R-:W-:Y:S01]  /*361d0*/  IMAD.WIDE R228, R234.reuse, 0x4, R222 ;  /* 0x00000004eae47825 */ /* 0x040fe200078e02de */
[----:B------:R-:W-:Y:S01]  /*361e0*/  ULDC UR12, c[0x0][0x228] ;  /* 0x00008a00000c7ab9 */ /* 0x000fe20000000800 */
[----:B------:R1:W-:Y:S01]  /*361f0*/  @P6 STG.E desc[UR18][R232.64], R241 ;  /* 0x000000f1e8006986 */ /* 0x0003e2000c101912 */
[----:B------:R-:W-:Y:S01]  /*36200*/  ISETP.LT.AND P6, PT, R95, UR6, !P1 ;  /* 0x000000065f007c0c */ /* 0x000fe2000cfc1270 */
[----:B------:R-:W-:Y:S01]  /*36210*/  IMAD.WIDE R226, R234, 0x4, R2 ;  /* 0x00000004eae27825 */ /* 0x000fe200078e0202 */
[----:B------:R-:W-:-:S03]  /*36220*/  ULDC UR6, c[0x0][0x228] ;  /* 0x00008a0000067ab9 */ /* 0x000fc60000000800 */
[----:B-1----:R-:W-:Y:S01]  /*36230*/  IMAD.WIDE R232, R0, 0x4, R56 ;  /* 0x0000000400e87825 */ /* 0x002fe200078e0238 */
[----:B------:R-:W2:Y:S04]  /*36240*/  LDL.LU R241, [R1+0x22c] ;  /* 0x00022c0001f17983 */ /* 0x000ea80000300800 */
[----:B------:R1:W-:Y:S04]  /*36250*/  @P2 STG.E desc[UR18][R232.64], R249 ;  /* 0x000000f9e8002986 */ /* 0x0003e8000c101912 */
[----:B---3--:R-:W-:Y:S04]  /*36260*/  @P3 STG.E desc[UR18][R230.64], R242 ;  /* 0x000000f2e6003986 */ /* 0x008fe8000c101912 */
[----:B-1----:R-:W3:Y:S04]  /*36270*/  LDL.LU R249, [R1+0x9c] ;  /* 0x00009c0001f97983 */ /* 0x002ee80000300800 */
[----:B------:R1:W-:Y:S01]  /*36280*/  @P4 STG.E desc[UR18][R228.64], R240 ;  /* 0x000000f0e4004986 */ /* 0x0003e2000c101912 */
[----:B------:R-:W-:-:S03]  /*36290*/  IMAD.WIDE R232, R234, 0x4, R220 ;  /* 0x00000004eae87825 */ /* 0x000fc600078e02dc */
[----:B-1----:R-:W3:Y:S04]  /*362a0*/  LDL.LU R240, [R1+0x4c] ;  /* 0x00004c0001f07983 */ /* 0x002ee80000300800 */
[----:B----4-:R1:W-:Y:S04]  /*362b0*/  @P5 STG.E desc[UR18][R226.64], R248 ;  /* 0x000000f8e2005986 */ /* 0x0103e8000c101912 */
[----:B-1----:R-:W4:Y:S04]  /*362c0*/  LDL.LU R248, [R1+0x500] ;  /* 0x0005000001f87983 */ /* 0x002f280000300800 */
        /* <DEDUP_REMOVED lines=8> */
[----:B------:R-:W2:Y:S01]  /*36350*/  LDL.LU R251, [R1+0x520] ;  /* 0x0005200001fb7983 */ /* 0x000ea20000300800 */
[----:B------:R-:W-:Y:S01]  /*36360*/  ISETP.LT.AND P5, PT, R199, UR12, !P0 ;  /* 0x0000000cc7007c0c */ /* 0x000fe2000c7a1270 */
[C---:B------:R-:W-:Y:S01]  /*36370*/  IMAD.WIDE R226, R234.reuse, 0x4, R216 ;  /* 0x00000004eae27825 */ /* 0x040fe200078e02d8 */
[----:B------:R-:W-:Y:S01]  /*36380*/  ULDC UR4, c[0x0][0x248] ;  /* 0x0000920000047ab9 */ /* 0x000fe20000000800 */
[----:B------:R-:W2:Y:S01]  /*36390*/  LDL.LU R242, [R1+0x510] ;  /* 0x0005100001f27983 */ /* 0x000ea20000300800 */
[C---:B------:R-:W-:Y:S01]  /*363a0*/  IADD3 R0, R234.reuse, UR4, RZ ;  /* 0x00000004ea007c10 */ /* 0x040fe2000fffe0ff */
[----:B------:R-:W-:Y:S01]  /*363b0*/  ULDC UR6, c[0x0][0x228] ;  /* 0x00008a0000067ab9 */ /* 0x000fe20000000800 */
[----:B------:R-:W-:Y:S01]  /*363c0*/  IMAD.WIDE R228, R234, 0x4, R58 ;  /* 0x00000004eae47825 */ /* 0x000fe200078e023a */
[----:B------:R1:W-:Y:S01]  /*363d0*/  @P4 STG.E desc[UR18][R230.64], R250 ;  /* 0x000000fae6004986 */ /* 0x0003e2000c101912 */
[----:B------:R-:W-:Y:S01]  /*363e0*/  ISETP.LT.AND P6, PT, R211, UR6, !P0 ;  /* 0x00000006d3007c0c */ /* 0x000fe2000c7c1270 */
[----:B------:R-:W-:Y:S01]  /*363f0*/  ULDC UR4, c[0x0][0x228] ;  /* 0x00008a0000047ab9 */ /* 0x000fe20000000800 */
[----:B------:R-:W-:Y:S01]  /*36400*/  IMAD.WIDE R232, R0, 0x4, R224 ;  /* 0x0000000400e87825 */ /* 0x000fe200078e02e0 */
[----:B------:R1:W-:Y:S01]  /*36410*/  @P3 STG.E desc[UR18][R226.64], R241 ;  /* 0x000000f1e2003986 */ /* 0x0003e2000c101912 */
[----:B------:R-:W-:Y:S01]  /*36420*/  ULDC UR6, c[0x0][0x228] ;  /* 0x00008a0000067ab9 */ /* 0x000fe20000000800 */
[----:B------:R-:W-:Y:S01]  /*36430*/  ULDC UR8, c[0x0][0x228] ;  /* 0x00008a0000087ab9 */ /* 0x000fe20000000800 */
[----:B------:R-:W-:Y:S01]  /*36440*/  ULDC UR10, c[0x0][0x228] ;  /* 0x00008a00000a7ab9 */ /* 0x000fe20000000800 */
[----:B------:R-:W-:Y:S01]  /*36450*/  ULDC UR12, c[0x0][0x228] ;  /* 0x00008a00000c7ab9 */ /* 0x000fe20000000800 */
[----:B-1----:R-:W2:Y:S01]  /*36460*/  LDL.LU R250, [R1+0x4f0] ;  /* 0x0004f00001fa7983 */ /* 0x002ea20000300800 */
[----:B------:R-:W-:-:S03]  /*36470*/  IMAD.WIDE R230, R234, 0x4, R56 ;  /* 0x00000004eae67825 */ /* 0x000fc600078e0238 */
[----:B------:R-:W2:Y:S01]  /*36480*/  LDL.LU R241, [R1+0x4d0] ;  /* 0x0004d00001f17983 */ /* 0x000ea20000300800 */
[----:B------:R-:W-:-:S03]  /*36490*/  IMAD.WIDE R226, R0, 0x4, R222 ;  /* 0x0000000400e27825 */ /* 0x000fc600078e02de */
[----:B---3--:R1:W-:Y:S04]  /*364a0*/  @P2 STG.E desc[UR18][R228.64], R249 ;  /* 0x000000f9e4002986 */ /* 0x0083e8000c101912 */
[----:B-1----:R-:W3:Y:S04]  /*364b0*/  LDL.LU R249, [R1+0x4c0] ;  /* 0x0004c00001f97983 */ /* 0x002ee80000300800 */
[----:B------:R1:W-:Y:S04]  /*364c0*/  @P1 STG.E desc[UR18][R230.64], R240 ;  /* 0x000000f0e6001986 */ /* 0x0003e8000c101912 */
[----:B-1----:R-:W3:Y:S04]  /*364d0*/  LDL.LU R240, [R1+0x4b0] ;  /* 0x0004b00001f07983 */ /* 0x002ee80000300800 */
[----:B----4-:R1:W-:Y:S04]  /*364e0*/  @P5 STG.E desc[UR18][R232.64], R248 ;  /* 0x000000f8e8005986 */ /* 0x0103e8000c101912 */
[----:B-1----:R-:W4:Y:S04]  /*364f0*/  LDL.LU R248, [R1+0x420] ;  /* 0x0004200001f87983 */ /* 0x002f280000300800 */
[----:B--2---:R1:W-:Y:S04]  /*36500*/  @P6 STG.E desc[UR18][R226.64], R235 ;  /* 0x000000ebe2006986 */ /* 0x0043e8000c101912 */
[----:B-1----:R-:W2:Y:S01]  /*36510*/  LDL.LU R235, [R1+0x210] ;  /* 0x0002100001eb7983 */ /* 0x002ea20000300800 */
[----:B------:R-:W-:Y:S01]  /*36520*/  ISETP.LT.AND P2, PT, R127, UR4, !P0 ;  /* 0x000000047f007c0c */ /* 0x000fe2000c741270 */
[----:B------:R-:W-:Y:S01]  /*36530*/  ULDC UR4, c[0x0][0x228] ;  /* 0x00008a0000047ab9 */ /* 0x000fe20000000800 */
[----:B------:R-:W-:-:S02]  /*36540*/  ISETP.LT.AND P3, PT, R95, UR6, !P0 ;  /* 0x000000065f007c0c */ /* 0x000fc4000c761270 */
[----:B------:R-:W-:Y:S01]  /*36550*/  ISETP.LT.AND P4, PT, R239, UR8, !P0 ;  /* 0x00000008ef007c0c */ /* 0x000fe2000c781270 */
[----:B------:R-:W-:Y:S01]  /*36560*/  VIADD R226, R183, 0x21 ;  /* 0x00000021b7e27836 */ /* 0x000fe20000000000 */
[----:B------:R-:W-:Y:S01]  /*36570*/  ISETP.LT.AND P5, PT, R238, UR10, !P0 ;  /* 0x0000000aee007c0c */ /* 0x000fe2000c7a1270 */
[C---:B------:R-:W-:Y:S01]  /*36580*/  IMAD.WIDE R232, R0.reuse, 0x4, R2 ;  /* 0x0000000400e87825 */ /* 0x040fe200078e0202 */
[----:B------:R-:W-:Y:S01]  /*36590*/  ISETP.LT.AND P6, PT, R237, UR4, !P0 ;  /* 0x00000004ed007c0c */ /* 0x000fe2000c7c1270 */
[----:B------:R-:W-:Y:S01]  /*365a0*/  ULDC UR4, c[0x0][0x22c] ;  /* 0x00008b0000047ab9 */ /* 0x000fe20000000800 */
[----:B------:R-:W-:Y:S01]  /*365b0*/  ULDC UR6, c[0x0][0x228] ;  /* 0x00008a0000067ab9 */ /* 0x000fe20000000800 */
[----:B------:R-:W-:Y:S01]  /*365c0*/  IMAD.WIDE R230, R0, 0x4, R220 ;  /* 0x0000000400e67825 */ /* 0x000fe200078e02dc */
[----:B------:R-:W-:-:S03]  /*365d0*/  ISETP.GE.AND P1, PT, R226, UR4, PT ;  /* 0x00000004e2007c0c */ /* 0x000fc6000bf26270 */
[----:B------:R-:W-:Y:S01]  /*365e0*/  IMAD.WIDE R228, R0, 0x4, R218 ;  /* 0x0000000400e47825 */ /* 0x000fe200078e02da */
[----:B------:R1:W-:Y:S01]  /*365f0*/  @P2 STG.E desc[UR18][R232.64], R243 ;  /* 0x000000f3e8002986 */ /* 0x0003e2000c101912 */
[----:B------:R-:W-:Y:S01]  /*36600*/  ULDC UR8, c[0x0][0x228] ;  /* 0x00008a0000087ab9 */ /* 0x000fe20000000800 */
[----:B------:R-:W-:Y:S01]  /*36610*/  ULDC UR10, c[0x0][0x228] ;  /* 0x00008a00000a7ab9 */ /* 0x000fe20000000800 */
[----:B------:R-:W-:Y:S01]  /*36620*/  ISETP.LT.AND P2, PT, R236, UR6, !P0 ;  /* 0x00000006ec007c0c */ /* 0x000fe2000c741270 */
[----:B------:R1:W-:Y:S01]  /*36630*/  @P3 STG.E desc[UR18][R230.64], R251 ;  /* 0x000000fbe6003986 */ /* 0x0003e2000c101912 */
[C---:B------:R-:W-:Y:S01]  /*36640*/  IMAD.WIDE R226, R0.reuse, 0x4, R216 ;  /* 0x0000000400e27825 */ /* 0x040fe200078e02d8 */
[----:B------:R-:W-:Y:S01]  /*36650*/  ISETP.LT.AND P3, PT, R199, UR8, !P1 ;  /* 0x00000008c7007c0c */ /* 0x000fe2000cf61270 */
[----:B------:R-:W-:Y:S01]  /*36660*/  ULDC UR4, c[0x0][0x248] ;  /* 0x0000920000047ab9 */ /* 0x000fe20000000800 */
[----:B------:R1:W-:Y:S01]  /*36670*/  @P4 STG.E desc[UR18][R228.64], R242 ;  /* 0x000000f2e4004986 */ /* 0x0003e2000c101912 */
[----:B------:R-:W-:Y:S01]  /*36680*/  ISETP.LT.AND P4, PT, R211, UR10, !P1 ;  /* 0x0000000ad3007c0c */ /* 0x000fe2000cf81270 */
[----:B-1----:R-:W-:-:S02]  /*36690*/  IMAD.WIDE R232, R0, 0x4, R58 ;  /* 0x0000000400e87825 */ /* 0x002fc400078e023a */
[----:B------:R-:W-:Y:S01]  /*366a0*/  @P5 STG.E desc[UR18][R226.64], R250 ;  /* 0x000000fae2005986 */ /* 0x000fe2000c101912 */
[----:B------:R-:W-:Y:S01]  /*366b0*/  ULDC UR6, c[0x0][0x228] ;  /* 0x00008a0000067ab9 */ /* 0x000fe20000000800 */
[----:B------:R-:W-:Y:S01]  /*366c0*/  ULDC UR8, c[0x0][0x228] ;  /* 0x00008a0000087ab9 */ /* 0x000fe20000000800 */
[----:B------:R-:W-:Y:S01]  /*366d0*/  VIADD R234, R0, UR4 ;  /* 0x0000000400ea7c36 */ /* 0x000fe20008000000 */
[----:B------:R1:W-:Y:S01]  /*366e0*/  @P6 STG.E desc[UR18][R232.64], R241 ;  /* 0x000000f1e8006986 */ /* 0x0003e2000c101912 */
[----:B------:R-:W-:Y:S01]  /*366f0*/  ISETP.LT.AND P5, PT, R127, UR12, !P1 ;  /* 0x0000000c7f007c0c */ /* 0x000fe2000cfa1270 */
[----:B------:R-:W-:Y:S01]  /*36700*/  ULDC UR4, c[0x0][0x22c] ;  /* 0x00008b0000047ab9 */ /* 0x000fe20000000800 */
[----:B------:R-:W-:Y:S01]  /*36710*/  IMAD.WIDE R230, R234, 0x4, R224 ;  /* 0x00000004eae67825 */ /* 0x000fe200078e02e0 */
[----:B------:R-:W-:-:S03]  /*36720*/  ULDC UR10, c[0x0][0x228] ;  /* 0x00008a00000a7ab9 */ /* 0x000fc60000000800 */
[----:B------:R-:W-:-:S04]  /*36730*/  IMAD.WIDE R228, R234, 0x4, R222 ;  /* 0x00000004eae47825 */ /* 0x000fc800078e02de */
[----:B-1----:R-:W-:Y:S01]  /*36740*/  IMAD.WIDE R232, R0, 0x4, R56 ;  /* 0x0000000400e87825 */ /* 0x002fe200078e0238 */
[----:B------:R-:W-:Y:S01]  /*36750*/  IADD3 R226, R183, 0x22, RZ ;  /* 0x00000022b7e27810 */ /* 0x000fe20007ffe0ff */
[----:B------:R-:W-:-:S03]  /*36760*/  ULDC UR12, c[0x0][0x228] ;  /* 0x00008a00000c7ab9 */ /* 0x000fc60000000800 */
[----:B---3--:R-:W-:Y:S01]  /*36770*/  @P2 STG.E desc[UR18][R232.64], R249 ;  /* 0x000000f9e8002986 */ /* 0x008fe2000c101912 */
[----:B------:R-:W-:-:S03]  /*36780*/  ISETP.GE.AND P0, PT, R226, UR4, PT ;  /* 0x00000004e2007c0c */ /* 0x000fc6000bf06270 */
[----:B------:R-:W-:Y:S01]  /*36790*/  @P3 STG.E desc[UR18][R230.64], R240 ;  /* 0x000000f0e6003986 */ /* 0x000fe2000c101912 */
[----:B------:R-:W-:Y:S01]  /*367a0*/  IMAD.WIDE R226, R234, 0x4, R2 ;  /* 0x00000004eae27825 */ /* 0x000fe200078e0202 */
[----:B------:R-:W-:Y:S02]  /*367b0*/  ULDC UR4, c[0x0][0x228] ;  /* 0x00008a0000047ab9 */ /* 0x000fe40000000800 */
[----:B----4-:R1:W-:Y:S04]  /*367c0*/  @P4 STG.E desc[UR18][R228.64], R248 ;  /* 0x000000f8e4004986 */ /* 0x0103e8000c101912 */
[----:B-1----:R-:W3:Y:S04]  /*367d0*/  LDL.LU R248, [R1+0x504] ;  /* 0x0005040001f87983 */ /* 0x002ee80000300800 */
[----:B--2---:R1:W-:Y:S04]  /*367e0*/  @P5 STG.E desc[UR18][R226.64], R235 ;  /* 0x000000ebe2005986 */ /* 0x0043e8000c101912 */
[----:B-1----:R-:W2:Y:S01]  /*367f0*/  LDL.LU R235, [R1+0x4e4] ;  /* 0x0004e40001eb7983 */ /* 0x002ea20000300800 */
[----:B------:R-:W-:Y:S01]  /*36800*/  ISETP.LT.AND P6, PT, R95, UR6, !P1 ;  /* 0x000000065f007c0c */ /* 0x000fe2000cfc1270 */
[----:B------:R-:W-:Y:S01]  /*36810*/  ULDC UR6, c[0x0][0x228] ;  /* 0x00008a0000067ab9 */ /* 0x000fe20000000800 */
[----:B------:R-:W-:Y:S01]  /*36820*/  ISETP.LT.AND P4, PT, R239, UR4, !P1 ;  /* 0x00000004ef007c0c */ /* 0x000fe2000cf81270 */
[----:B------:R-:W4:Y:S01]  /*36830*/  LDL.LU R243, [R1+0x574] ;  /* 0x0005740001f37983 */ /* 0x000f220000300800 */
[----:B------:R-:W-:Y:S01]  /*36840*/  ISETP.LT.AND P3, PT, R238, UR6, !P1 ;  /* 0x00000006ee007c0c */ /* 0x000fe2000cf61270 */
[----:B------:R-:W-:Y:S01]  /*36850*/  IMAD.WIDE R232, R234, 0x4, R220 ;  /* 0x00000004eae87825 */ /* 0x000fe200078e02dc */
[----:B------:R-:W-:Y:S01]  /*36860*/  ISETP.LT.AND P2, PT, R237, UR8, !P1 ;  /* 0x00000008ed007c0c */ /* 0x000fe2000cf41270 */
[----:B------:R-:W4:Y:S01]  /*36870*/  LDL.LU R251, [R1+0x524] ;  /* 0x0005240001fb7983 */ /* 0x000f220000300800 */
[----:B------:R-:W-:Y:S01]  /*36880*/  ISETP.LT.AND P1, PT, R236, UR10, !P1 ;  /* 0x0000000aec007c0c */ /* 0x000fe2000cf21270 */
[----:B------:R-:W-:Y:S01]  /*36890*/  ULDC UR4, c[0x0][0x248] ;  /* 0x0000920000047ab9 */ /* 0x000fe20000000800 */
[----:B------:R-:W-:Y:S01]  /*368a0*/  ISETP.LT.AND P5, PT, R199, UR12, !P0 ;  /* 0x0000000cc7007c0c */ /* 0x000fe2000c7a1270 */
[----:B------:R-:W4:Y:S01]  /*368b0*/  LDL.LU R242, [R1+0x514] ;  /* 0x0005140001f27983 */ /* 0x000f220000300800 */
[C---:B------:R-:W-:Y:S01]  /*368c0*/  IMAD.WIDE R230, R234.reuse, 0x4, R218 ;  /* 0x00000004eae67825 */ /* 0x040fe200078e02da */
[C---:B------:R-:W-:Y:S01]  /*368d0*/  IADD3 R0, R234.reuse, UR4, RZ ;  /* 0x00000004ea007c10 */ /* 0x040fe2000fffe0ff */
[----:B------:R-:W-:Y:S01]  /*368e0*/  ULDC UR6, c[0x0][0x228] ;  /* 0x00008a0000067ab9 */ /* 0x000fe20000000800 */
[----:B------:R-:W4:Y:S01]  /*368f0*/  LDL.LU R250, [R1+0x4f4] ;  /* 0x0004f40001fa7983 */ /* 0x000f220000300800 */
[C---:B------:R-:W-:Y:S01]  /*36900*/  IMAD.WIDE R226, R234.reuse, 0x4, R216 ;  /* 0x00000004eae27825 */ /* 0x040fe200078e02d8 */
[----:B------:R-:W-:Y:S01]  /*36910*/  ULDC UR4, c[0x0][0x228] ;  /* 0x00008a0000047ab9 */ /* 0x000fe20000000800 */
[----:B------:R-:W-:Y:S01]  /*36920*/  ULDC UR8, c[0x0][0x228] ;  /* 0x00008a0000087ab9 */ /* 0x000fe20000000800 */
[----:B------:R1:W-:Y:S01]  /*36930*/  @P6 STG.E desc[UR18][R232.64], R4 ;  /* 0x00000004e8006986 */ /* 0x0003e2000c101912 */
[----:B------:R-:W-:Y:S01]  /*36940*/  IMAD.WIDE R228, R234, 0x4, R58 ;  /* 0x00000004eae47825 */ /* 0x000fe200078e023a */
[----:B------:R-:W-:Y:S01]  /*36950*/  ISETP.LT.AND P6, PT, R211, UR6, !P0 ;  /* 0x00000006d3007c0c */ /* 0x000fe2000c7c1270 */
[----:B------:R-:W-:Y:S01]  /*36960*/  ULDC UR6, c[0x0][0x228] ;  /* 0x00008a0000067ab9 */ /* 0x000fe20000000800 */
[----:B------:R-:W4:Y:S01]  /*36970*/  LDL.LU R241, [R1+0x4d4] ;  /* 0x0004d40001f17983 */ /* 0x000f220000300800 */
[----:B------:R-:W-:Y:S01]  /*36980*/  ULDC UR10, c[0x0][0x228] ;  /* 0x00008a00000a7ab9 */ /* 0x000fe20000000800 */
[----:B------:R-:W-:-:S02]  /*36990*/  ULDC UR12, c[0x0][0x228] ;  /* 0x00008a00000c7ab9 */ /* 0x000fc40000000800 */
[----:B------:R1:W-:Y:S02]  /*369a0*/  @P4 STG.E desc[UR18][R230.64], R8 ;  /* 0x00000008e6004986 */ /* 0x0003e4000c101912 */
[----:B-1----:R-:W-:Y:S02]  /*369b0*/  IMAD.WIDE R232, R0, 0x4, R224 ;  /* 0x0000000400e87825 */ /* 0x002fe400078e02e0 */
[----:B------:R1:W-:Y:S04]  /*369c0*/  @P3 STG.E desc[UR18][R226.64], R12 ;  /* 0x0000000ce2003986 */ /* 0x0003e8000c101912 */
[----:B------:R-:W4:Y:S01]  /*369d0*/  LDL.LU R249, [R1+0x4c4] ;  /* 0x0004c40001f97983 */ /* 0x000f220000300800 */
[----:B------:R-:W-:-:S03]  /*369e0*/  IMAD.WIDE R230, R234, 0x4, R56 ;  /* 0x00000004eae67825 */ /* 0x000fc600078e0238 */
[----:B------:R-:W-:Y:S04]  /*369f0*/  @P2 STG.E desc[UR18][R228.64], R64 ;  /* 0x00000040e4002986 */ /* 0x000fe8000c101912 */
[----:B------:R-:W-:Y:S01]  /*36a00*/  @P1 STG.E desc[UR18][R230.64], R60 ;  /* 0x0000003ce6001986 */ /* 0x000fe2000c101912 */
[----:B-1----:R-:W-:-:S03]  /*36a10*/  IMAD.WIDE R226, R0, 0x4, R222 ;  /* 0x0000000400e27825 */ /* 0x002fc600078e02de */
[----:B------:R-:W4:Y:S04]  /*36a20*/  LDL.LU R240, [R1+0x4b4] ;  /* 0x0004b40001f07983 */ /* 0x000f280000300800 */
[----:B---3--:R1:W-:Y:S04]  /*36a30*/  @P5 STG.E desc[UR18][R232.64], R248 ;  /* 0x000000f8e8005986 */ /* 0x0083e8000c101912 */
[----:B-1----:R-:W3:Y:S04]  /*36a40*/  LDL.LU R248, [R1+0x424] ;  /* 0x0004240001f87983 */ /* 0x002ee80000300800 */
        /* <DEDUP_REMOVED lines=15> */
[----:B----4-:R1:W-:Y:S01]  /*36b40*/  @P2 STG.E desc[UR18][R232.64], R243 ;  /* 0x000000f3e8002986 */ /* 0x0103e2000c101912 */
        /* <DEDUP_REMOVED lines=12> */
[----:B------:R-:W-:Y:S01]  /*36c10*/  IADD3 R4, R183, 0x24, RZ ;  /* 0x00000024b7047810 */ /* 0x000fe20007ffe0ff */
[----:B------:R-:W-:Y:S01]  /*36c20*/  VIADD R8, R0, UR4 ;  /* 0x0000000400087c36 */ /* 0x000fe20008000000 */
[----:B------:R1:W-:Y:S01]  /*36c30*/  @P6 STG.E desc[UR18][R232.64], R241 ;  /* 0x000000f1e8006986 */ /* 0x0003e2000c101912 */
[----:B------:R-:W-:Y:S01]  /*36c40*/  ISETP.LT.AND P5, PT, R127, UR12, !P1 ;  /* 0x0000000c7f007c0c */ /* 0x000fe2000cfa1270 */
[----:B------:R-:W-:Y:S01]  /*36c50*/  ULDC UR4, c[0x0][0x22c] ;  /* 0x00008b0000047ab9 */ /* 0x000fe20000000800 */
[C---:B----4-:R-:W-:Y:S01]  /*36c60*/  IMAD.WIDE R230, R8.reuse, 0x4, R224 ;  /* 0x0000000408e67825 */ /* 0x050fe200078e02e0 */
[----:B------:R-:W-:Y:S01]  /*36c70*/  ULDC UR8, c[0x0][0x228] ;  /* 0x00008a0000087ab9 */ /* 0x000fe20000000800 */
[----:B------:R-:W-:Y:S02]  /*36c80*/  ULDC UR10, c[0x0][0x228] ;  /* 0x00008a00000a7ab9 */ /* 0x000fe40000000800 */
[----:B------:R-:W-:-:S04]  /*36c90*/  IMAD.WIDE R228, R8, 0x4, R222 ;  /* 0x0000000408e47825 */ /* 0x000fc800078e02de */
[----:B-1----:R-:W-:-:S04]  /*36ca0*/  IMAD.WIDE R232, R0, 0x4, R56 ;  /* 0x0000000400e87825 */ /* 0x002fc800078e0238 */
[----:B------:R-:W-:Y:S01]  /*36cb0*/  IMAD.WIDE R226, R8, 0x4, R2 ;  /* 0x0000000408e27825 */ /* 0x000fe200078e0202 */
[----:B------:R-:W-:Y:S01]  /*36cc0*/  @P2 STG.E desc[UR18][R232.64], R249 ;  /* 0x000000f9e8002986 */ /* 0x000fe2000c101912 */
[----:B------:R-:W-:Y:S01]  /*36cd0*/  ISETP.LT.AND P6, PT, R95, UR6, !P1 ;  /* 0x000000065f007c0c */ /* 0x000fe2000cfc1270 */
[----:B------:R-:W-:Y:S01]  /*36ce0*/  ULDC UR6, c[0x0][0x228] ;  /* 0x00008a0000067ab9 */ /* 0x000fe20000000800 */
[----:B------:R-:W-:Y:S01]  /*36cf0*/  ULDC UR12, c[0x0][0x228] ;  /* 0x00008a00000c7ab9 */ /* 0x000fe20000000800 */
[----:B------:R-:W-:Y:S04]  /*36d00*/  @P3 STG.E desc[UR18][R230.64], R240 ;  /* 0x000000f0e6003986 */ /* 0x000fe8000c101912 */
[----:B---3--:R1:W-:Y:S04]  /*36d10*/  @P4 STG.E desc[UR18][R228.64], R248 ;  /* 0x000000f8e4004986 */ /* 0x0083e8000c101912 */
[----:B-1----:R-:W3:Y:S04]  /*36d20*/  LDL.LU R248, [R1+0x508] ;  /* 0x0005080001f87983 */ /* 0x002ee80000300800 */
[----:B--2---:R1:W-:Y:S04]  /*36d30*/  @P5 STG.E desc[UR18][R226.64], R235 ;  /* 0x000000ebe2005986 */ /* 0x0043e8000c101912 */
[----:B-1----:R-:W2:Y:S01]  /*36d40*/  LDL.LU R235, [R1+0x4e8] ;  /* 0x0004e80001eb7983 */ /* 0x002ea20000300800 */
[----:B------:R-:W-:Y:S01]  /*36d50*/  ISETP.GE.AND P0, PT, R4, UR4, PT ;  /* 0x0000000404007c0c */ /* 0x000fe2000bf06270 */
[----:B------:R-:W-:-:S02]  /*36d60*/  ULDC UR4, c[0x0][0x228] ;  /* 0x00008a0000047ab9 */ /* 0x000fc40000000800 */
        /* <DEDUP_REMOVED lines=8> */
[----:B------:R-:W-:Y:S01]  /*36df0*/  ISETP.LT.AND P5, PT, R199, UR12, !P0 ;  /* 0x0000000cc7007c0c */ /* 0x000fe2000c7a1270 */
[C---:B------:R-:W-:Y:S02]  /*36e00*/  IMAD.WIDE R226, R8.reuse, 0x4, R216 ;  /* 0x0000000408e27825 */ /* 0x040fe400078e02d8 */
[----:B------:R1:W-:Y:S01]  /*36e10*/  @P6 STG.E desc[UR18][R232.64], R5 ;  /* 0x00000005e8006986 */ /* 0x0003e2000c101912 */
[C---:B------:R-:W-:Y:S01]  /*36e20*/  IADD3 R0, R8.reuse, UR4, RZ ;  /* 0x0000000408007c10 */ /* 0x040fe2000fffe0ff */
[----:B------:R-:W-:Y:S01]  /*36e30*/  ULDC UR6, c[0x0][0x228] ;  /* 0x00008a0000067ab9 */ /* 0x000fe20000000800 */
[C---:B------:R-:W-:Y:S01]  /*36e40*/  IMAD.WIDE R228, R8.reuse, 0x4, R58 ;  /* 0x0000000408e47825 */ /* 0x040fe200078e023a */
[----:B------:R-:W4:Y:S01]  /*36e50*/  LDL.LU R242, [R1+0x518] ;  /* 0x0005180001f27983 */ /* 0x000f220000300800 */
[----:B------:R-:W-:Y:S01]  /*36e60*/  ISETP.LT.AND P6, PT, R211, UR6, !P0 ;  /* 0x00000006d3007c0c */ /* 0x000fe2000c7c1270 */
[----:B------:R-:W-:Y:S01]  /*36e70*/  ULDC UR4, c[0x0][0x228] ;  /* 0x00008a0000047ab9 */ /* 0x000fe20000000800 */
[----:B------:R-:W-:Y:S01]  /*36e80*/  ULDC UR6, c[0x0][0x228] ;  /* 0x00008a0000067ab9 */ /* 0x000fe20000000800 */
[----:B------:R-:W4:Y:S01]  /*36e90*/  LDL.LU R250, [R1+0x4f8] ;  /* 0x0004f80001fa7983 */ /* 0x000f220000300800 */
[----:B------:R-:W-:Y:S01]  /*36ea0*/  ULDC UR8, c[0x0][0x228] ;  /* 0x00008a0000087ab9 */ /* 0x000fe20000000800 */
[----:B------:R-:W-:Y:S01]  /*36eb0*/  ULDC UR10, c[0x0][0x228] ;  /* 0x00008a00000a7ab9 */ /* 0x000fe20000000800 */
[----:B------:R-:W-:Y:S01]  /*36ec0*/  ULDC UR12, c[0x0][0x228] ;  /* 0x00008a00000c7ab9 */ /* 0x000fe20000000800 */
[C---:B-1----:R-:W-:Y:S01]  /*36ed0*/  IMAD.WIDE R4, R8.reuse, 0x4, R218 ;  /* 0x0000000408047825 */ /* 0x042fe200078e02da */
[----:B------:R-:W4:Y:S04]  /*36ee0*/  LDL.LU R241, [R1+0x4d8] ;  /* 0x0004d80001f17983 */ /* 0x000f280000300800 */
[----:B------:R1:W-:Y:S04]  /*36ef0*/  @P4 STG.E desc[UR18][R4.64], R9 ;  /* 0x0000000904004986 */ /* 0x0003e8000c101912 */
[----:B------:R1:W-:Y:S04]  /*36f00*/  @P3 STG.E desc[UR18][R226.64], R13 ;  /* 0x0000000de2003986 */ /* 0x0003e8000c101912 */
[----:B------:R-:W-:Y:S01]  /*36f10*/  @P2 STG.E desc[UR18][R228.64], R65 ;  /* 0x00000041e4002986 */ /* 0x000fe2000c101912 */
[----:B-1----:R-:W-:-:S03]  /*36f20*/  IMAD.WIDE R8, R8, 0x4, R56 ;  /* 0x0000000408087825 */ /* 0x002fc600078e0238 */
[----:B------:R-:W4:Y:S01]  /*36f30*/  LDL.LU R249, [R1+0x4c8] ;  /* 0x0004c80001f97983 */ /* 0x000f220000300800 */
[----:B------:R-:W-:-:S03]  /*36f40*/  IMAD.WIDE R4, R0, 0x4, R224 ;  /* 0x0000000400047825 */ /* 0x000fc600078e02e0 */
[----:B------:R-:W-:Y:S04]  /*36f50*/  @P1 STG.E desc[UR18][R8.64], R61 ;  /* 0x0000003d08001986 */ /* 0x000fe8000c101912 */
[----:B------:R-:W4:Y:S01]  /*36f60*/  LDL.LU R240, [R1+0x4b8] ;  /* 0x0004b80001f07983 */ /* 0x000f220000300800 */
[----:B------:R-:W-:-:S03]  /*36f70*/  IMAD.WIDE R12, R0, 0x4, R222 ;  /* 0x00000004000c7825 */ /* 0x000fc600078e02de */
        /* <DEDUP_REMOVED lines=29> */
[----:B------:R-:W-:Y:S01]  /*37150*/  IADD3 R65, R183, 0x26, RZ ;  /* 0x00000026b7417810 */ /* 0x000fe20007ffe0ff */
[----:B------:R-:W-:Y:S01]  /*37160*/  ULDC UR6, c[0x0][0x228] ;  /* 0x00008a0000067ab9 */ /* 0x000fe20000000800 */
        /* <DEDUP_REMOVED lines=89> */
[----:B----4-:R-:W-:Y:S01]  /*37700*/  IMAD.WIDE R12, R227, 0x4, R224 ;  /* 0x00000004e30c7825 */ /* 0x010fe200078e02e0 */
[----:B------:R-:W-:Y:S01]  /*37710*/  ISETP.LT.AND P6, PT, R95, UR6, !P1 ;  /* 0x000000065f007c0c */ /* 0x000fe2000cfc1270 */
[----:B------:R-:W-:Y:S01]  /*37720*/  ULDC UR6, c[0x0][0x228] ;  /* 0x00008a0000067ab9 */ /* 0x000fe20000000800 */
[----:B------:R-:W-:Y:S01]  /*37730*/  ULDC UR8, c[0x0][0x228] ;  /* 0x00008a0000087ab9 */ /* 0x000fe20000000800 */
[----:B------:R-:W-:Y:S01]  /*37740*/  IMAD.WIDE R8, R227, 0x4, R222 ;  /* 0x00000004e3087825 */ /* 0x000fe200078e02de */
[----:B------:R-:W-:-:S03]  /*37750*/  ULDC UR10, c[0x0][0x228] ;  /* 0x00008a00000a7ab9 */ /* 0x000fc60000000800 */
[----:B-1----:R-:W-:Y:S01]  /*37760*/  IMAD.WIDE R60, R0, 0x4, R56 ;  /* 0x00000004003c7825 */ /* 0x002fe200078e0238 */
[----:B------:R-:W-:Y:S01]  /*37770*/  ISETP.GE.AND P0, PT, R6, UR4, PT ;  /* 0x0000000406007c0c */ /* 0x000fe2000bf06270 */
[----:B------:R-:W-:Y:S01]  /*37780*/  ULDC UR4, c[0x0][0x228] ;  /* 0x00008a0000047ab9 */ /* 0x000fe20000000800 */
[----:B------:R-:W-:Y:S02]  /*37790*/  ULDC UR12, c[0x0][0x228] ;  /* 0x00008a00000c7ab9 */ /* 0x000fe40000000800 */
[----:B------:R-:W-:Y:S04]  /*377a0*/  @P2 STG.E desc[UR18][R60.64], R249 ;  /* 0x000000f93c002986 */ /* 0x000fe8000c101912 */
[----:B------:R1:W-:Y:S01]  /*377b0*/  @P3 STG.E desc[UR18][R12.64], R240 ;  /* 0x000000f00c003986 */ /* 0x0003e2000c101912 */
[----:B------:R-:W-:Y:S01]  /*377c0*/  ISETP.LT.AND P3, PT, R238, UR6, !P1 ;  /* 0x00000006ee007c0c */ /* 0x000fe2000cf61270 */
[----:B------:R-:W-:Y:S01]  /*377d0*/  IMAD.WIDE R4, R227, 0x4, R2 ;  /* 0x00000004e3047825 */ /* 0x000fe200078e0202 */
[----:B------:R-:W-:Y:S01]  /*377e0*/  ISETP.LT.AND P2, PT, R237, UR8, !P1 ;  /* 0x00000008ed007c0c */ /* 0x000fe2000cf41270 */
[----:B------:R-:W-:Y:S01]  /*377f0*/  ULDC UR6, c[0x0][0x228] ;  /* 0x00008a0000067ab9 */ /* 0x000fe20000000800 */
[----:B------:R-:W-:Y:S01]  /*37800*/  ULDC UR8, c[0x0][0x228] ;  /* 0x00008a0000087ab9 */ /* 0x000fe20000000800 */
[----:B------:R-:W-:Y:S01]  /*37810*/  IMAD.WIDE R64, R227, 0x4, R220 ;  /* 0x00000004e3407825 */ /* 0x000fe200078e02dc */
[----:B---3--:R3:W-:Y:S01]  /*37820*/  @P4 STG.E desc[UR18][R8.64], R248 ;  /* 0x000000f808004986 */ /* 0x0087e2000c101912 */
[----:B------:R-:W-:Y:S01]  /*37830*/  ISETP.LT.AND P4, PT, R239, UR4, !P1 ;  /* 0x00000004ef007c0c */ /* 0x000fe2000cf81270 */
[----:B------:R-:W-:Y:S01]  /*37840*/  ULDC UR4, c[0x0][0x248] ;  /* 0x0000920000047ab9 */ /* 0x000fe20000000800 */
[----:B------:R-:W-:Y:S01]  /*37850*/  ISETP.LT.AND P1, PT, R236, UR10, !P1 ;  /* 0x0000000aec007c0c */ /* 0x000fe2000cf21270 */
[C---:B-1----:R-:W-:Y:S01]  /*37860*/  IMAD.WIDE R12, R227.reuse, 0x4, R56 ;  /* 0x00000004e30c7825 */ /* 0x042fe200078e0238 */
[C---:B------:R-:W-:Y:S01]  /*37870*/  IADD3 R229, R227.reuse, UR4, RZ ;  /* 0x00000004e3e57c10 */ /* 0x040fe2000fffe0ff */
[----:B------:R-:W-:Y:S01]  /*37880*/  ULDC UR4, c[0x0][0x228] ;  /* 0x00008a0000047ab9 */ /* 0x000fe20000000800 */
[----:B------:R-:W-:Y:S01]  /*37890*/  ULDC UR10, c[0x0][0x228] ;  /* 0x00008a00000a7ab9 */ /* 0x000fe20000000800 */
[----:B---3--:R-:W-:-:S04]  /*378a0*/  IMAD.WIDE R8, R227, 0x4, R58 ;  /* 0x00000004e3087825 */ /* 0x008fc800078e023a */
[----:B------:R-:W-:-:S04]  /*378b0*/  IMAD.WIDE R60, R229, 0x4, R224 ;  /* 0x00000004e53c7825 */ /* 0x000fc800078e02e0 */
[----:B------:R-:W-:Y:S01]  /*378c0*/  VIADD R0, R183, 0x29 ;  /* 0x00000029b7007836 */ /* 0x000fe20000000000 */
[----:B--2---:R1:W-:Y:S01]  /*378d0*/  @P5 STG.E desc[UR18][R4.64], R235 ;  /* 0x000000eb04005986 */ /* 0x0043e2000c101912 */
[----:B------:R-:W-:Y:S01]  /*378e0*/  ISETP.LT.AND P5, PT, R199, UR12, !P0 ;  /* 0x0000000cc7007c0c */ /* 0x000fe2000c7a1270 */
[----:B------:R-:W-:Y:S02]  /*378f0*/  ULDC UR12, c[0x0][0x228] ;  /* 0x00008a00000c7ab9 */ /* 0x000fe40000000800 */
[----:B------:R2:W-:Y:S01]  /*37900*/  @P6 STG.E desc[UR18][R64.64], R7 ;  /* 0x0000000740006986 */ /* 0x0005e2000c101912 */
[----:B------:R-:W-:Y:S01]  /*37910*/  ISETP.LT.AND P6, PT, R211, UR6, !P0 ;  /* 0x00000006d3007c0c */ /* 0x000fe2000c7c1270 */
[----:B------:R-:W-:Y:S01]  /*37920*/  ULDC UR6, c[0x0][0x228] ;  /* 0x00008a0000067ab9 */ /* 0x000fe20000000800 */
[----:B-1----:R-:W-:-:S04]  /*37930*/  IMAD.WIDE R4, R227, 0x4, R218 ;  /* 0x00000004e3047825 */ /* 0x002fc800078e02da */
[----:B--2---:R-:W-:Y:S01]  /*37940*/  IMAD.WIDE R6, R227, 0x4, R216 ;  /* 0x00000004e3067825 */ /* 0x004fe200078e02d8 */
[----:B------:R1:W-:Y:S04]  /*37950*/  @P4 STG.E desc[UR18][R4.64], R11 ;  /* 0x0000000b04004986 */ /* 0x0003e8000c101912 */
[----:B------:R2:W-:Y:S01]  /*37960*/  @P3 STG.E desc[UR18][R6.64], R15 ;  /* 0x0000000f06003986 */ /* 0x0005e2000c101912 */
[----:B------:R-:W-:Y:S01]  /*37970*/  ISETP.LT.AND P3, PT, R95, UR6, !P0 ;  /* 0x000000065f007c0c */ /* 0x000fe2000c761270 */
[----:B------:R-:W-:Y:S01]  /*37980*/  IMAD.WIDE R64, R229, 0x4, R222 ;  /* 0x00000004e5407825 */ /* 0x000fe200078e02de */
[----:B------:R-:W-:Y:S01]  /*37990*/  ISETP.LT.AND P4, PT, R239, UR8, !P0 ;  /* 0x00000008ef007c0c */ /* 0x000fe2000c781270 */
[----:B------:R3:W-:Y:S01]  /*379a0*/  @P2 STG.E desc[UR18][R8.64], R67 ;  /* 0x0000004308002986 */ /* 0x0007e2000c101912 */
[----:B------:R-:W-:Y:S01]  /*379b0*/  ISETP.LT.AND P2, PT, R127, UR4, !P0 ;  /* 0x000000047f007c0c */ /* 0x000fe2000c741270 */
[----:B------:R-:W-:Y:S01]  /*379c0*/  ULDC UR4, c[0x0][0x228] ;  /* 0x00008a0000047ab9 */ /* 0x000fe20000000800 */
[----:B------:R-:W-:Y:S01]  /*379d0*/  ULDC UR6, c[0x0][0x228] ;  /* 0x00008a0000067ab9 */ /* 0x000fe20000000800 */
[----:B------:R4:W-:Y:S01]  /*379e0*/  @P1 STG.E desc[UR18][R12.64], R63 ;  /* 0x0000003f0c001986 */ /* 0x0009e2000c101912 */
[----:B-1----:R-:W-:Y:S01]  /*379f0*/  IMAD.WIDE R4, R229, 0x4, R2 ;  /* 0x00000004e5047825 */ /* 0x002fe200078e0202 */
[----:B------:R-:W-:-:S02]  /*37a00*/  ULDC UR8, c[0x0][0x228] ;  /* 0x00008a0000087ab9 */ /* 0x000fc40000000800 */
[----:B------:R-:W-:Y:S01]  /*37a10*/  @P5 STG.E desc[UR18][R60.64], R44 ;  /* 0x0000002c3c005986 */ /* 0x000fe2000c101912 */
[----:B--2---:R-:W-:-:S03]  /*37a20*/  IMAD.WIDE R6, R229, 0x4, R220 ;  /* 0x00000004e5067825 */ /* 0x004fc600078e02dc */
[----:B------:R-:W-:Y:S01]  /*37a30*/  @P6 STG.E desc[UR18][R64.64], R40 ;  /* 0x0000002840006986 */ /* 0x000fe2000c101912 */
[----:B------:R-:W-:Y:S01]  /*37a40*/  ISETP.LT.AND P6, PT, R237, UR4, !P0 ;  /* 0x00000004ed007c0c */ /* 0x000fe2000c7c1270 */
[----:B------:R-:W-:Y:S01]  /*37a50*/  ULDC UR4, c[0x0][0x22c] ;  /* 0x00008b0000047ab9 */ /* 0x000fe20000000800 */
[----:B---3--:R-:W-:Y:S01]  /*37a60*/  IMAD.WIDE R8, R229, 0x4, R218 ;  /* 0x00000004e5087825 */ /* 0x008fe200078e02da */
[----:B------:R-:W-:Y:S01]  /*37a70*/  ISETP.LT.AND P5, PT, R238, UR10, !P0 ;  /* 0x0000000aee007c0c */ /* 0x000fe2000c7a1270 */
[----:B------:R1:W-:Y:S01]  /*37a80*/  @P2 STG.E desc[UR18][R4.64], R28 ;  /* 0x0000001c04002986 */ /* 0x0003e2000c101912 */
[----:B------:R-:W-:Y:S01]  /*37a90*/  ISETP.GE.AND P1, PT, R0, UR4, PT ;  /* 0x0000000400007c0c */ /* 0x000fe2000bf26270 */
[----:B------:R-:W-:Y:S01]  /*37aa0*/  ULDC UR10, c[0x0][0x228] ;  /* 0x00008a00000a7ab9 */ /* 0x000fe20000000800 */
[----:B------:R-:W-:Y:S01]  /*37ab0*/  ISETP.LT.AND P2, PT, R236, UR6, !P0 ;  /* 0x00000006ec007c0c */ /* 0x000fe2000c741270 */
[----:B------:R2:W-:Y:S01]  /*37ac0*/  @P3 STG.E desc[UR18][R6.64], R20 ;  /* 0x0000001406003986 */ /* 0x0005e2000c101912 */
[----:B------:R-:W-:Y:S01]  /*37ad0*/  ISETP.LT.AND P3, PT, R199, UR8, !P1 ;  /* 0x00000008c7007c0c */ /* 0x000fe2000cf61270 */
[----:B------:R-:W-:Y:S01]  /*37ae0*/  ULDC UR4, c[0x0][0x248] ;  /* 0x0000920000047ab9 */ /* 0x000fe20000000800 */
[----:B------:R-:W-:Y:S01]  /*37af0*/  IMAD.WIDE R10, R229, 0x4, R216 ;  /* 0x00000004e50a7825 */ /* 0x000fe200078e02d8 */
[----:B------:R3:W-:Y:S01]  /*37b00*/  @P4 STG.E desc[UR18][R8.64], R36 ;  /* 0x0000002408004986 */ /* 0x0007e2000c101912 */
[----:B------:R-:W-:Y:S01]  /*37b10*/  ISETP.LT.AND P4, PT, R211, UR10, !P1 ;  /* 0x0000000ad3007c0c */ /* 0x000fe2000cf81270 */
[----:B------:R-:W-:Y:S01]  /*37b20*/  ULDC UR6, c[0x0][0x228] ;  /* 0x00008a0000067ab9 */ /* 0x000fe20000000800 */
[----:B------:R-:W-:-:S02]  /*37b30*/  VIADD R15, R229, UR4 ;  /* 0x00000004e50f7c36 */ /* 0x000fc40008000000 */
[----:B----4-:R-:W-:Y:S01]  /*37b40*/  IMAD.WIDE R12, R229, 0x4, R58 ;  /* 0x00000004e50c7825 */ /* 0x010fe200078e023a */
[----:B------:R-:W-:Y:S01]  /*37b50*/  IADD3 R0, R183, 0x2a, RZ ;  /* 0x0000002ab7007810 */ /* 0x000fe20007ffe0ff */
[----:B------:R4:W-:Y:S01]  /*37b60*/  @P5 STG.E desc[UR18][R10.64], R24 ;  /* 0x000000180a005986 */ /* 0x0009e2000c101912 */
[----:B------:R-:W-:Y:S01]  /*37b70*/  ULDC UR4, c[0x0][0x22c] ;  /* 0x00008b0000047ab9 */ /* 0x000fe20000000800 */
[----:B-1----:R-:W-:Y:S01]  /*37b80*/  IMAD.WIDE R4, R229, 0x4, R56 ;  /* 0x00000004e5047825 */ /* 0x002fe200078e0238 */
[----:B------:R-:W-:Y:S01]  /*37b90*/  ISETP.LT.AND P5, PT, R127, UR12, !P1 ;  /* 0x0000000c7f007c0c */ /* 0x000fe2000cfa1270 */
[----:B------:R1:W-:Y:S01]  /*37ba0*/  @P6 STG.E desc[UR18][R12.64], R68 ;  /* 0x000000440c006986 */ /* 0x0003e2000c101912 */
[----:B------:R-:W-:Y:S01]  /*37bb0*/  ULDC UR8, c[0x0][0x228] ;  /* 0x00008a0000087ab9 */ /* 0x000fe20000000800 */
[----:B--2---:R-:W-:Y:S01]  /*37bc0*/  IMAD.WIDE R6, R15, 0x4, R224 ;  /* 0x000000040f067825 */ /* 0x004fe200078e02e0 */
[----:B------:R-:W-:Y:S01]  /*37bd0*/  ISETP.LT.AND P6, PT, R95, UR6, !P1 ;  /* 0x000000065f007c0c */ /* 0x000fe2000cfc1270 */
[----:B------:R-:W-:-:S02]  /*37be0*/  ULDC UR10, c[0x0][0x228] ;  /* 0x00008a00000a7ab9 */ /* 0x000fc40000000800 */
[C---:B---3--:R-:W-:Y:S01]  /*37bf0*/  IMAD.WIDE R8, R15.reuse, 0x4, R222 ;  /* 0x000000040f087825 */ /* 0x048fe200078e02de */
[----:B------:R-:W-:Y:S01]  /*37c00*/  ISETP.GE.AND P0, PT, R0, UR4, PT ;  /* 0x0000000400007c0c */ /* 0x000fe2000bf06270 */
[----:B------:R2:W-:Y:S01]  /*37c10*/  @P2 STG.E desc[UR18][R4.64], R16 ;  /* 0x0000001004002986 */ /* 0x0005e2000c101912 */
[----:B------:R-:W-:Y:S01]  /*37c20*/  ULDC UR4, c[0x0][0x228] ;  /* 0x00008a0000047ab9 */ /* 0x000fe20000000800 */
[----:B------:R-:W-:Y:S01]  /*37c30*/  ULDC UR6, c[0x0][0x228] ;  /* 0x00008a0000067ab9 */ /* 0x000fe20000000800 */
[----:B----4-:R-:W-:Y:S01]  /*37c40*/  IMAD.WIDE R10, R15, 0x4, R2 ;  /* 0x000000040f0a7825 */ /* 0x010fe200078e0202 */
[----:B------:R3:W-:Y:S01]  /*37c50*/  @P3 STG.E desc[UR18][R6.64], R72 ;  /* 0x0000004806003986 */ /* 0x0007e2000c101912 */
[----:B------:R-:W-:Y:S01]  /*37c60*/  ISETP.LT.AND P3, PT, R238, UR6, !P1 ;  /* 0x00000006ee007c0c */ /* 0x000fe2000cf61270 */
[----:B------:R-:W-:Y:S01]  /*37c70*/  ULDC UR12, c[0x0][0x228] ;  /* 0x00008a00000c7ab9 */ /* 0x000fe20000000800 */
[----:B------:R-:W-:Y:S01]  /*37c80*/  ISETP.LT.AND P2, PT, R237, UR8, !P1 ;  /* 0x00000008ed007c0c */ /* 0x000fe2000cf41270 */
[----:B------:R4:W-:Y:S01]  /*37c90*/  @P4 STG.E desc[UR18][R8.64], R76 ;  /* 0x0000004c08004986 */ /* 0x0009e2000c101912 */
[----:B------:R-:W-:Y:S01]  /*37ca0*/  ISETP.LT.AND P4, PT, R239, UR4, !P1 ;  /* 0x00000004ef007c0c */ /* 0x000fe2000cf81270 */
[C---:B-1----:R-:W-:Y:S01]  /*37cb0*/  IMAD.WIDE R12, R15.reuse, 0x4, R220 ;  /* 0x000000040f0c7825 */ /* 0x042fe200078e02dc */
[----:B------:R-:W-:Y:S01]  /*37cc0*/  ULDC UR6, c[0x0][0x228] ;  /* 0x00008a0000067ab9 */ /* 0x000fe20000000800 */
[----:B------:R1:W-:Y:S01]  /*37cd0*/  @P5 STG.E desc[UR18][R10.64], R96 ;  /* 0x000000600a005986 */ /* 0x0003e2000c101912 */
[----:B------:R-:W-:Y:S01]  /*37ce0*/  ISETP.LT.AND P1, PT, R236, UR10, !P1 ;  /* 0x0000000aec007c0c */ /* 0x000fe2000cf21270 */
[----:B--2---:R-:W-:Y:S01]  /*37cf0*/  IMAD.WIDE R4, R15, 0x4, R218 ;  /* 0x000000040f047825 */ /* 0x004fe200078e02da */
[----:B------:R-:W-:Y:S01]  /*37d00*/  ISETP.LT.AND P5, PT, R199, UR12, !P0 ;  /* 0x0000000cc7007c0c */ /* 0x000fe2000c7a1270 */
[----:B------:R2:W-:Y:S01]  /*37d10*/  @P6 STG.E desc[UR18][R12.64], R100 ;  /* 0x000000640c006986 */ /* 0x0005e2000c101912 */
[----:B------:R-:W-:Y:S01]  /*37d20*/  ULDC UR4, c[0x0][0x248] ;  /* 0x0000920000047ab9 */ /* 0x000fe20000000800 */
[----:B---3--:R-:W-:Y:S01]  /*37d30*/  IMAD.WIDE R6, R15, 0x4, R216 ;  /* 0x000000040f067825 */ /* 0x008fe200078e02d8 */
[----:B------:R-:W-:Y:S01]  /*37d40*/  ISETP.LT.AND P6, PT, R211, UR6, !P0 ;  /* 0x00000006d3007c0c */ /* 0x000fe2000c7c1270 */
[----:B------:R-:W-:Y:S01]  /*37d50*/  ULDC UR6, c[0x0][0x228] ;  /* 0x00008a0000067ab9 */ /* 0x000fe20000000800 */
[----:B------:R-:W-:Y:S01]  /*37d60*/  ULDC UR8, c[0x0][0x228] ;  /* 0x00008a0000087ab9 */ /* 0x000fe20000000800 */
[C---:B----4-:R-:W-:Y:S01]  /*37d70*/  IMAD.WIDE R8, R15.reuse, 0x4, R58 ;  /* 0x000000040f087825 */ /* 0x050fe200078e023a */
[C---:B------:R-:W-:Y:S01]  /*37d80*/  IADD3 R61, R15.reuse, UR4, RZ ;  /* 0x000000040f3d7c10 */ /* 0x040fe2000fffe0ff */
[----:B------:R3:W-:Y:S01]  /*37d90*/  @P4 STG.E desc[UR18][R4.64], R48 ;  /* 0x0000003004004986 */ /* 0x0007e2000c101912 */
[----:B------:R-:W-:Y:S01]  /*37da0*/  ULDC UR4, c[0x0][0x228] ;  /* 0x00008a0000047ab9 */ /* 0x000fe20000000800 */
[----:B-1----:R-:W-:Y:S01]  /*37db0*/  IMAD.WIDE R10, R15, 0x4, R56 ;  /* 0x000000040f0a7825 */ /* 0x002fe200078e0238 */
[----:B------:R-:W-:Y:S01]  /*37dc0*/  ULDC UR10, c[0x0][0x228] ;  /* 0x00008a00000a7ab9 */ /* 0x000fe20000000800 */
[----:B------:R1:W-:Y:S01]  /*37dd0*/  @P3 STG.E desc[UR18][R6.64], R80 ;  /* 0x0000005006003986 */ /* 0x0003e2000c101912 */
[----:B------:R-:W-:Y:S01]  /*37de0*/  ISETP.LT.AND P3, PT, R95, UR6, !P0 ;  /* 0x000000065f007c0c */ /* 0x000fe2000c761270 */
[----:B--2---:R-:W-:Y:S01]  /*37df0*/  IMAD.WIDE R12, R61, 0x4, R224 ;  /* 0x000000043d0c7825 */ /* 0x004fe200078e02e0 */
[----:B------:R-:W-:Y:S01]  /*37e00*/  ISETP.LT.AND P4, PT, R239, UR8, !P0 ;  /* 0x00000008ef007c0c */ /* 0x000fe2000c781270 */
[----:B------:R2:W-:Y:S01]  /*37e10*/  @P2 STG.E desc[UR18][R8.64], R152 ;  /* 0x0000009808002986 */ /* 0x0005e2000c101912 */
[----:B------:R-:W-:Y:S01]  /*37e20*/  ISETP.LT.AND P2, PT, R127, UR4, !P0 ;  /* 0x000000047f007c0c */ /* 0x000fe2000c741270 */
[----:B------:R-:W-:Y:S01]  /*37e30*/  IMAD.WIDE R14, R61, 0x4, R222 ;  /* 0x000000043d0e7825 */ /* 0x000fe200078e02de */
[----:B------:R-:W-:Y:S01]  /*37e40*/  ULDC UR4, c[0x0][0x228] ;  /* 0x00008a0000047ab9 */ /* 0x000fe20000000800 */
[----:B------:R4:W-:Y:S01]  /*37e50*/  @P1 STG.E desc[UR18][R10.64], R144 ;  /* 0x000000900a001986 */ /* 0x0009e2000c101912 */
[----:B------:R-:W-:Y:S01]  /*37e60*/  ULDC UR6, c[0x0][0x228] ;  /* 0x00008a0000067ab9 */ /* 0x000fe20000000800 */
[----:B------:R-:W-:Y:S01]  /*37e70*/  VIADD R0, R183, 0x2b ;  /* 0x0000002bb7007836 */ /* 0x000fe20000000000 */
[----:B------:R-:W-:Y:S01]  /*37e80*/  ULDC UR8, c[0x0][0x228] ;  /* 0x00008a0000087ab9 */ /* 0x000fe20000000800 */
[----:B------:R-:W-:Y:S01]  /*37e90*/  @P5 STG.E desc[UR18][R12.64], R45 ;  /* 0x0000002d0c005986 */ /* 0x000fe2000c101912 */
[----:B---3--:R-:W-:Y:S01]  /*37ea0*/  IMAD.WIDE R4, R61, 0x4, R2 ;  /* 0x000000043d047825 */ /* 0x008fe200078e0202 */
[----:B------:R-:W-:-:S02]  /*37eb0*/  ULDC UR12, c[0x0][0x228] ;  /* 0x00008a00000c7ab9 */ /* 0x000fc40000000800 */
[----:B------:R3:W-:Y:S01]  /*37ec0*/  @P6 STG.E desc[UR18][R14.64], R41 ;  /* 0x000000290e006986 */ /* 0x0007e2000c101912 */
[----:B------:R-:W-:Y:S01]  /*37ed0*/  ISETP.LT.AND P6, PT, R237, UR4, !P0 ;  /* 0x00000004ed007c0c */ /* 0x000fe2000c7c1270 */
[----:B------:R-:W-:Y:S01]  /*37ee0*/  ULDC UR4, c[0x0][0x22c] ;  /* 0x00008b0000047ab9 */ /* 0x000fe20000000800 */
[----:B-1----:R-:W-:Y:S01]  /*37ef0*/  IMAD.WIDE R6, R61, 0x4, R220 ;  /* 0x000000043d067825 */ /* 0x002fe200078e02dc */
[----:B------:R-:W-:-:S03]  /*37f00*/  ISETP.LT.AND P5, PT, R238, UR10, !P0 ;  /* 0x0000000aee007c0c */ /* 0x000fc6000c7a1270 */
[----:B--2---:R-:W-:Y:S01]  /*37f10*/  IMAD.WIDE R8, R61, 0x4, R218 ;  /* 0x000000043d087825 */ /* 0x004fe200078e02da */
[----:B------:R-:W-:Y:S01]  /*37f20*/  ISETP.GE.AND P1, PT, R0, UR4, PT ;  /* 0x0000000400007c0c */ /* 0x000fe2000bf26270 */
[----:B------:R1:W-:Y:S01]  /*37f30*/  @P2 STG.E desc[UR18][R4.64], R29 ;  /* 0x0000001d04002986 */ /* 0x0003e2000c101912 */
[----:B------:R-:W-:Y:S01]  /*37f40*/  ULDC UR10, c[0x0][0x228] ;  /* 0x00008a00000a7ab9 */ /* 0x000fe20000000800 */
[----:B------:R-:W-:Y:S01]  /*37f50*/  ISETP.LT.AND P2, PT, R236, UR6, !P0 ;  /* 0x00000006ec007c0c */ /* 0x000fe2000c741270 */
[----:B------:R-:W-:Y:S01]  /*37f60*/  ULDC UR4, c[0x0][0x248] ;  /* 0x0000920000047ab9 */ /* 0x000fe20000000800 */
[----:B------:R2:W-:Y:S01]  /*37f70*/  @P3 STG.E desc[UR18][R6.64], R21 ;  /* 0x0000001506003986 */ /* 0x0005e2000c101912 */
[----:B------:R-:W-:Y:S01]  /*37f80*/  ISETP.LT.AND P3, PT, R199, UR8, !P1 ;  /* 0x00000008c7007c0c */ /* 0x000fe2000cf61270 */
[----:B----4-:R-:W-:Y:S01]  /*37f90*/  IMAD.WIDE R10, R61, 0x4, R216 ;  /* 0x000000043d0a7825 */ /* 0x010fe200078e02d8 */
[----:B------:R-:W-:Y:S01]  /*37fa0*/  IADD3 R0, R183, 0x2c, RZ ;  /* 0x0000002cb7007810 */ /* 0x000fe20007ffe0ff */
[----:B------:R4:W-:Y:S01]  /*37fb0*/  @P4 STG.E desc[UR18][R8.64], R37 ;  /* 0x0000002508004986 */ /* 0x0009e2000c101912 */
[----:B------:R-:W-:Y:S01]  /*37fc0*/  ISETP.LT.AND P4, PT, R211, UR10, !P1 ;  /* 0x0000000ad3007c0c */ /* 0x000fe2000cf81270 */
[C---:B---3--:R-:W-:Y:S01]  /*37fd0*/  VIADD R15, R61.reuse, UR4 ;  /* 0x000000043d0f7c36 */ /* 0x048fe20008000000 */
[----:B------:R-:W-:Y:S01]  /*37fe0*/  ULDC UR6, c[0x0][0x228] ;  /* 0x00008a0000067ab9 */ /* 0x000fe20000000800 */
[C---:B------:R-:W-:Y:S01]  /*37ff0*/  IMAD.WIDE R12, R61.reuse, 0x4, R58 ;  /* 0x000000043d0c7825 */ /* 0x040fe200078e023a */
[----:B------:R3:W-:Y:S03]  /*38000*/  @P5 STG.E desc[UR18][R10.64], R25 ;  /* 0x000000190a005986 */ /* 0x0007e6000c101912 */
[----:B-1----:R-:W-:Y:S01]  /*38010*/  IMAD.WIDE R4, R61, 0x4, R56 ;  /* 0x000000043d047825 */ /* 0x002fe200078e0238 */
[----:B------:R1:W-:Y:S01]  /*38020*/  @P6 STG.E desc[UR18][R12.64], R69 ;  /* 0x000000450c006986 */ /* 0x0003e2000c101912 */
[----:B------:R-:W-:Y:S01]  /*38030*/  ISETP.LT.AND P5, PT, R127, UR12, !P1 ;  /* 0x0000000c7f007c0c */ /* 0x000fe2000cfa1270 */
[----:B------:R-:W-:Y:S01]  /*38040*/  ULDC UR4, c[0x0][0x22c] ;  /* 0x00008b0000047ab9 */ /* 0x000fe20000000800 */
[----:B--2---:R-:W-:Y:S01]  /*38050*/  IMAD.WIDE R6, R15, 0x4, R224 ;  /* 0x000000040f067825 */ /* 0x004fe200078e02e0 */
[----:B------:R-:W-:Y:S01]  /*38060*/  ISETP.LT.AND P6, PT, R95, UR6, !P1 ;  /* 0x000000065f007c0c */ /* 0x000fe2000cfc1270 */
[----:B------:R-:W-:Y:S01]  /*38070*/  ULDC UR8, c[0x0][0x228] ;  /* 0x00008a0000087ab9 */ /* 0x000fe20000000800 */
[----:B------:R-:W-:Y:S01]  /*38080*/  ULDC UR10, c[0x0][0x228] ;  /* 0x00008a00000a7ab9 */ /* 0x000fe20000000800 */
[C---:B----4-:R-:W-:Y:S01]  /*38090*/  IMAD.WIDE R8, R15.reuse, 0x4, R222 ;  /* 0x000000040f087825 */ /* 0x050fe200078e02de */
[----:B------:R-:W-:Y:S01]  /*380a0*/  ISETP.GE.AND P0, PT, R0, UR4, PT ;  /* 0x0000000400007c0c */ /* 0x000fe2000bf06270 */
[----:B------:R2:W-:Y:S01]  /*380b0*/  @P2 STG.E desc[UR18][R4.64], R17 ;  /* 0x0000001104002986 */ /* 0x0005e2000c101912 */
[----:B------:R-:W-:Y:S01]  /*380c0*/  ULDC UR4, c[0x0][0x228] ;  /* 0x00008a0000047ab9 */ /* 0x000fe20000000800 */
[----:B------:R-:W-:Y:S01]  /*380d0*/  ULDC UR6, c[0x0][0x228] ;  /* 0x00008a0000067ab9 */ /* 0x000fe20000000800 */
[----:B---3--:R-:W-:Y:S01]  /*380e0*/  IMAD.WIDE R10, R15, 0x4, R2 ;  /* 0x000000040f0a7825 */ /* 0x008fe200078e0202 */
        /* <DEDUP_REMOVED lines=259> */
[----:B------:R-:W-:Y:S01]  /*39120*/  ISETP.LT.AND P5, PT, R238, UR10, !P0 ;  /* 0x0000000aee007c0c */ /* 0x000fe2000c7a1270 */
[----:B---3--:R-:W-:Y:S01]  /*39130*/  IMAD.WIDE R4, R17, 0x4, R2 ;  /* 0x0000000411047825 */ /* 0x008fe200078e0202 */
[----:B------:R-:W-:Y:S01]  /*39140*/  ULDC UR10, c[0x0][0x228] ;  /* 0x00008a00000a7ab9 */ /* 0x000fe20000000800 */
[----:B------:R3:W-:Y:S01]  /*39150*/  @P6 STG.E desc[UR18][R14.64], R133 ;  /* 0x000000850e006986 */ /* 0x0007e2000c101912 */
[----:B------:R-:W-:Y:S01]  /*39160*/  ISETP.LT.AND P6, PT, R237, UR4, !P0 ;  /* 0x00000004ed007c0c */ /* 0x000fe2000c7c1270 */
[----:B------:R-:W-:Y:S01]  /*39170*/  ULDC UR4, c[0x0][0x22c] ;  /* 0x00008b0000047ab9 */ /* 0x000fe20000000800 */
[----:B-1----:R-:W-:Y:S01]  /*39180*/  IMAD.WIDE R6, R17, 0x4, R220 ;  /* 0x0000000411067825 */ /* 0x002fe200078e02dc */
[----:B------:R-:W-:Y:S01]  /*39190*/  ISETP.GE.AND P1, PT, R0, UR4, PT ;  /* 0x0000000400007c0c */ /* 0x000fe2000bf26270 */
[----:B------:R-:W-:-:S02]  /*391a0*/  ULDC UR12, c[0x0][0x228] ;  /* 0x00008a00000c7ab9 */ /* 0x000fc40000000800 */
[C---:B--2---:R-:W-:Y:S01]  /*391b0*/  IMAD.WIDE R8, R17.reuse, 0x4, R218 ;  /* 0x0000000411087825 */ /* 0x044fe200078e02da */
[----:B------:R1:W-:Y:S01]  /*391c0*/  @P2 STG.E desc[UR18][R4.64], R117 ;  /* 0x0000007504002986 */ /* 0x0003e2000c101912 */
[----:B------:R-:W-:Y:S01]  /*391d0*/  ISETP.LT.AND P2, PT, R236, UR6, !P0 ;  /* 0x00000006ec007c0c */ /* 0x000fe2000c741270 */
[----:B------:R-:W-:Y:S01]  /*391e0*/  ULDC UR4, c[0x0][0x248] ;  /* 0x0000920000047ab9 */ /* 0x000fe20000000800 */
[----:B----4-:R-:W-:Y:S01]  /*391f0*/  IMAD.WIDE R10, R17, 0x4, R216 ;  /* 0x00000004110a7825 */ /* 0x010fe200078e02d8 */
[----:B------:R2:W-:Y:S01]  /*39200*/  @P3 STG.E desc[UR18][R6.64], R109 ;  /* 0x0000006d06003986 */ /* 0x0005e2000c101912 */
[----:B------:R-:W-:Y:S01]  /*39210*/  ISETP.LT.AND P3, PT, R199, UR8, !P1 ;  /* 0x00000008c7007c0c */ /* 0x000fe2000cf61270 */
[----:B------:R-:W-:Y:S01]  /*39220*/  ULDC UR6, c[0x0][0x228] ;  /* 0x00008a0000067ab9 */ /* 0x000fe20000000800 */
[----:B---3--:R-:W-:Y:S01]  /*39230*/  VIADD R15, R17, UR4 ;  /* 0x00000004110f7c36 */ /* 0x008fe20008000000 */
[----:B------:R3:W-:Y:S01]  /*39240*/  @P4 STG.E desc[UR18][R8.64], R129 ;  /* 0x0000008108004986 */ /* 0x0007e2000c101912 */
[----:B------:R-:W-:Y:S01]  /*39250*/  ISETP.LT.AND P4, PT, R211, UR10, !P1 ;  /* 0x0000000ad3007c0c */ /* 0x000fe2000cf81270 */
[----:B------:R-:W-:Y:S01]  /*39260*/  IMAD.WIDE R12, R17, 0x4, R58 ;  /* 0x00000004110c7825 */ /* 0x000fe200078e023a */
[----:B------:R-:W-:Y:S01]  /*39270*/  IADD3 R0, R183, 0x34, RZ ;  /* 0x00000034b7007810 */ /* 0x000fe20007ffe0ff */
[----:B------:R4:W-:Y:S01]  /*39280*/  @P5 STG.E desc[UR18][R10.64], R113 ;  /* 0x000000710a005986 */ /* 0x0009e2000c101912 */
[----:B------:R-:W-:Y:S01]  /*39290*/  ISETP.LT.AND P5, PT, R127, UR12, !P1 ;  /* 0x0000000c7f007c0c */ /* 0x000fe2000cfa1270 */
[----:B-1----:R-:W-:Y:S01]  /*392a0*/  IMAD.WIDE R4, R17, 0x4, R56 ;  /* 0x0000000411047825 */ /* 0x002fe200078e0238 */
[----:B------:R-:W-:Y:S01]  /*392b0*/  ULDC UR4, c[0x0][0x22c] ;  /* 0x00008b0000047ab9 */ /* 0x000fe20000000800 */
[----:B------:R1:W-:Y:S01]  /*392c0*/  @P6 STG.E desc[UR18][R12.64], R157 ;  /* 0x0000009d0c006986 */ /* 0x0003e2000c101912 */
[----:B------:R-:W-:Y:S01]  /*392d0*/  ULDC UR8, c[0x0][0x228] ;  /* 0x00008a0000087ab9 */ /* 0x000fe20000000800 */
[----:B--2---:R-:W-:Y:S01]  /*392e0*/  IMAD.WIDE R6, R15, 0x4, R224 ;  /* 0x000000040f067825 */ /* 0x004fe200078e02e0 */
[----:B------:R-:W-:Y:S01]  /*392f0*/  ISETP.GE.AND P0, PT, R0, UR4, PT ;  /* 0x0000000400007c0c */ /* 0x000fe2000bf06270 */
[----:B------:R-:W-:-:S02]  /*39300*/  ULDC UR4, c[0x0][0x228] ;  /* 0x00008a0000047ab9 */ /* 0x000fc40000000800 */
[----:B---3--:R-:W-:Y:S01]  /*39310*/  IMAD.WIDE R8, R15, 0x4, R222 ;  /* 0x000000040f087825 */ /* 0x008fe200078e02de */
[----:B------:R-:W-:Y:S01]  /*39320*/  ISETP.LT.AND P6, PT, R95, UR6, !P1 ;  /* 0x000000065f007c0c */ /* 0x000fe2000cfc1270 */
[----:B------:R2:W-:Y:S01]  /*39330*/  @P2 STG.E desc[UR18][R4.64], R105 ;  /* 0x0000006904002986 */ /* 0x0005e2000c101912 */
[----:B------:R-:W-:Y:S01]  /*39340*/  ULDC UR6, c[0x0][0x228] ;  /* 0x00008a0000067ab9 */ /* 0x000fe20000000800 */
[----:B------:R-:W-:Y:S01]  /*39350*/  ISETP.LT.AND P2, PT, R239, UR4, !P1 ;  /* 0x00000004ef007c0c */ /* 0x000fe2000cf41270 */
[----:B----4-:R-:W-:Y:S01]  /*39360*/  IMAD.WIDE R10, R15, 0x4, R2 ;  /* 0x000000040f0a7825 */ /* 0x010fe200078e0202 */
[----:B------:R3:W-:Y:S01]  /*39370*/  @P3 STG.E desc[UR18][R6.64], R121 ;  /* 0x0000007906003986 */ /* 0x0007e2000c101912 */
[----:B------:R-:W-:Y:S01]  /*39380*/  ISETP.LT.AND P3, PT, R238, UR6, !P1 ;  /* 0x00000006ee007c0c */ /* 0x000fe2000cf61270 */
[----:B------:R-:W-:Y:S01]  /*39390*/  ULDC UR4, c[0x0][0x228] ;  /* 0x00008a0000047ab9 */ /* 0x000fe20000000800 */
[----:B------:R-:W-:Y:S01]  /*393a0*/  ULDC UR6, c[0x0][0x228] ;  /* 0x00008a0000067ab9 */ /* 0x000fe20000000800 */
[----:B------:R4:W-:Y:S01]  /*393b0*/  @P4 STG.E desc[UR18][R8.64], R161 ;  /* 0x000000a108004986 */ /* 0x0009e2000c101912 */
[----:B------:R-:W-:Y:S01]  /*393c0*/  ISETP.LT.AND P4, PT, R237, UR8, !P1 ;  /* 0x00000008ed007c0c */ /* 0x000fe2000cf81270 */
[----:B-1----:R-:W-:Y:S01]  /*393d0*/  IMAD.WIDE R12, R15, 0x4, R220 ;  /* 0x000000040f0c7825 */ /* 0x002fe200078e02dc */
[----:B------:R-:W-:Y:S01]  /*393e0*/  ISETP.LT.AND P1, PT, R236, UR4, !P1 ;  /* 0x00000004ec007c0c */ /* 0x000fe2000cf21270 */
[----:B------:R1:W-:Y:S01]  /*393f0*/  @P5 STG.E desc[UR18][R10.64], R137 ;  /* 0x000000890a005986 */ /* 0x0003e2000c101912 */
[----:B------:R-:W-:Y:S01]  /*39400*/  ISETP.LT.AND P5, PT, R199, UR6, !P0 ;  /* 0x00000006c7007c0c */ /* 0x000fe2000c7a1270 */
[----:B------:R-:W-:Y:S01]  /*39410*/  ULDC UR4, c[0x0][0x248] ;  /* 0x0000920000047ab9 */ /* 0x000fe20000000800 */
[C---:B--2---:R-:W-:Y:S01]  /*39420*/  IMAD.WIDE R4, R15.reuse, 0x4, R218 ;  /* 0x000000040f047825 */ /* 0x044fe200078e02da */
[C---:B------:R-:W-:Y:S01]  /*39430*/  IADD3 R19, R15.reuse, UR4, RZ ;  /* 0x000000040f137c10 */ /* 0x040fe2000fffe0ff */
[----:B------:R-:W-:Y:S01]  /*39440*/  ULDC UR10, c[0x0][0x228] ;  /* 0x00008a00000a7ab9 */ /* 0x000fe20000000800 */
[----:B------:R-:W-:Y:S01]  /*39450*/  ULDC UR12, c[0x0][0x228] ;  /* 0x00008a00000c7ab9 */ /* 0x000fe20000000800 */
[C---:B---3--:R-:W-:Y:S01]  /*39460*/  IMAD.WIDE R6, R15.reuse, 0x4, R216 ;  /* 0x000000040f067825 */ /* 0x048fe200078e02d8 */
[----:B------:R2:W-:Y:S01]  /*39470*/  @P6 STG.E desc[UR18][R12.64], R165 ;  /* 0x000000a50c006986 */ /* 0x0005e2000c101912 */
[----:B------:R-:W-:Y:S01]  /*39480*/  ULDC UR4, c[0x0][0x228] ;  /* 0x00008a0000047ab9 */ /* 0x000fe20000000800 */
[----:B------:R-:W-:Y:S01]  /*39490*/  ULDC UR6, c[0x0][0x228] ;  /* 0x00008a0000067ab9 */ /* 0x000fe20000000800 */
[----:B----4-:R-:W-:Y:S01]  /*394a0*/  IMAD.WIDE R8, R15, 0x4, R58 ;  /* 0x000000040f087825 */ /* 0x010fe200078e023a */
[----:B------:R3:W-:Y:S01]  /*394b0*/  @P2 STG.E desc[UR18][R4.64], R53 ;  /* 0x0000003504002986 */ /* 0x0007e2000c101912 */
[----:B------:R-:W-:-:S02]  /*394c0*/  ULDC UR8, c[0x0][0x228] ;  /* 0x00008a0000087ab9 */ /* 0x000fc40000000800 */
[----:B-1----:R-:W-:Y:S01]  /*394d0*/  IMAD.WIDE R10, R15, 0x4, R56 ;  /* 0x000000040f0a7825 */ /* 0x002fe200078e0238 */
[----:B------:R1:W-:Y:S03]  /*394e0*/  @P3 STG.E desc[UR18][R6.64], R85 ;  /* 0x0000005506003986 */ /* 0x0003e6000c101912 */
[----:B--2---:R-:W-:Y:S01]  /*394f0*/  IMAD.WIDE R12, R19, 0x4, R224 ;  /* 0x00000004130c7825 */ /* 0x004fe200078e02e0 */
[----:B------:R2:W-:Y:S01]  /*39500*/  @P4 STG.E desc[UR18][R8.64], R193 ;  /* 0x000000c108004986 */ /* 0x0005e2000c101912 */
[----:B------:R-:W-:Y:S01]  /*39510*/  ISETP.LT.AND P2, PT, R127, UR6, !P0 ;  /* 0x000000067f007c0c */ /* 0x000fe2000c741270 */
[----:B------:R-:W-:Y:S02]  /*39520*/  ULDC UR6, c[0x0][0x228] ;  /* 0x00008a0000067ab9 */ /* 0x000fe40000000800 */
[----:B------:R4:W-:Y:S01]  /*39530*/  @P1 STG.E desc[UR18][R10.64], R189 ;  /* 0x000000bd0a001986 */ /* 0x0009e2000c101912 */
[----:B------:R-:W-:Y:S01]  /*39540*/  ISETP.LT.AND P1, PT, R211, UR4, !P0 ;  /* 0x00000004d3007c0c */ /* 0x000fe2000c721270 */
[----:B------:R-:W-:-:S02]  /*39550*/  ULDC UR4, c[0x0][0x228] ;  /* 0x00008a0000047ab9 */ /* 0x000fc40000000800 */
[----:B------:R4:W-:Y:S01]  /*39560*/  @P5 STG.E desc[UR18][R12.64], R142 ;  /* 0x0000008e0c005986 */ /* 0x0009e2000c101912 */
[----:B------:R-:W-:Y:S01]  /*39570*/  ISETP.LT.AND P6, PT, R95, UR4, !P0 ;  /* 0x000000045f007c0c */ /* 0x000fe2000c7c1270 */
[----:B---3--:R-:W-:Y:S01]  /*39580*/  IMAD.WIDE R4, R19, 0x4, R222 ;  /* 0x0000000413047825 */ /* 0x008fe200078e02de */
[----:B------:R-:W-:Y:S01]  /*39590*/  ISETP.LT.AND P5, PT, R239, UR8, !P0 ;  /* 0x00000008ef007c0c */ /* 0x000fe2000c7a1270 */
[----:B------:R-:W-:Y:S01]  /*395a0*/  ULDC UR4, c[0x0][0x248] ;  /* 0x0000920000047ab9 */ /* 0x000fe20000000800 */
[----:B------:R-:W-:Y:S01]  /*395b0*/  ISETP.LT.AND P4, PT, R238, UR10, !P0 ;  /* 0x0000000aee007c0c */ /* 0x000fe2000c781270 */
[----:B-1----:R-:W-:Y:S01]  /*395c0*/  IMAD.WIDE R6, R19, 0x4, R2 ;  /* 0x0000000413067825 */ /* 0x002fe200078e0202 */
[----:B------:R-:W-:Y:S01]  /*395d0*/  ISETP.LT.AND P3, PT, R237, UR6, !P0 ;  /* 0x00000006ed007c0c */ /* 0x000fe2000c761270 */
[----:B------:R-:W-:Y:S01]  /*395e0*/  ULDC UR6, c[0x0][0x228] ;  /* 0x00008a0000067ab9 */ /* 0x000fe20000000800 */
[----:B------:R-:W-:Y:S01]  /*395f0*/  ISETP.LT.AND P0, PT, R236, UR12, !P0 ;  /* 0x0000000cec007c0c */ /* 0x000fe2000c701270 */
[----:B--2---:R-:W-:Y:S01]  /*39600*/  IMAD.WIDE R8, R19, 0x4, R220 ;  /* 0x0000000413087825 */ /* 0x004fe200078e02dc */
[----:B------:R1:W-:Y:S01]  /*39610*/  @P1 STG.E desc[UR18][R4.64], R134 ;  /* 0x0000008604001986 */ /* 0x0003e2000c101912 */
[----:B------:R-:W-:Y:S01]  /*39620*/  ULDC UR8, c[0x0][0x228] ;  /* 0x00008a0000087ab9 */ /* 0x000fe20000000800 */
[----:B------:R-:W-:Y:S01]  /*39630*/  ULDC UR10, c[0x0][0x228] ;  /* 0x00008a00000a7ab9 */ /* 0x000fe20000000800 */
[----:B------:R-:W-:-:S02]  /*39640*/  VIADD R0, R183, 0x35 ;  /* 0x00000035b7007836 */ /* 0x000fc40000000000 */
[C---:B----4-:R-:W-:Y:S01]  /*39650*/  IMAD.WIDE R10, R19.reuse, 0x4, R218 ;  /* 0x00000004130a7825 */ /* 0x050fe200078e02da */
[----:B------:R2:W-:Y:S03]  /*39660*/  @P2 STG.E desc[UR18][R6.64], R118 ;  /* 0x0000007606002986 */ /* 0x0005e6000c101912 */
[C---:B------:R-:W-:Y:S01]  /*39670*/  IMAD.WIDE R12, R19.reuse, 0x4, R216 ;  /* 0x00000004130c7825 */ /* 0x040fe200078e02d8 */
[----:B------:R3:W-:Y:S03]  /*39680*/  @P6 STG.E desc[UR18][R8.64], R110 ;  /* 0x0000006e08006986 */ /* 0x0007e6000c101912 */
[C---:B------:R-:W-:Y:S01]  /*39690*/  IMAD.WIDE R14, R19.reuse, 0x4, R58 ;  /* 0x00000004130e7825 */ /* 0x040fe200078e023a */
[----:B------:R-:W-:Y:S01]  /*396a0*/  ISETP.GE.AND P1, PT, R0, UR7, PT ;  /* 0x0000000700007c0c */ /* 0x000fe2000bf26270 */
[----:B------:R4:W-:Y:S01]  /*396b0*/  @P5 STG.E desc[UR18][R10.64], R130 ;  /* 0x000000820a005986 */ /* 0x0009e2000c101912 */
[----:B------:R-:W-:Y:S01]  /*396c0*/  ULDC UR7, c[0x0][0x228] ;  /* 0x00008a0000077ab9 */ /* 0x000fe20000000800 */
[----:B------:R-:W-:-:S02]  /*396d0*/  IMAD.WIDE R16, R19, 0x4, R56 ;  /* 0x0000000413107825 */ /* 0x000fc400078e0238 */
[----:B------:R4:W-:Y:S04]  /*396e0*/  @P4 STG.E desc[UR18][R12.64], R114 ;  /* 0x000000720c004986 */ /* 0x0009e8000c101912 */
[----:B------:R4:W-:Y:S01]  /*396f0*/  @P3 STG.E desc[UR18][R14.64], R158 ;  /* 0x0000009e0e003986 */ /* 0x0009e2000c101912 */
[----:B------:R-:W-:Y:S01]  /*39700*/  IADD3 R19, R19, UR4, RZ ;  /* 0x0000000413137c10 */ /* 0x000fe2000fffe0ff */
[----:B------:R-:W-:Y:S02]  /*39710*/  ULDC UR4, c[0x0][0x228] ;  /* 0x00008a0000047ab9 */ /* 0x000fe40000000800 */
[----:B------:R4:W-:Y:S01]  /*39720*/  @P0 STG.E desc[UR18][R16.64], R106 ;  /* 0x0000006a10000986 */ /* 0x0009e2000c101912 */
[----:B------:R-:W-:Y:S01]  /*39730*/  ISETP.LT.AND P0, PT, R199, UR6, !P1 ;  /* 0x00000006c7007c0c */ /* 0x000fe2000cf01270 */
[----:B------:R-:W-:Y:S01]  /*39740*/  ULDC UR6, c[0x0][0x228] ;  /* 0x00008a0000067ab9 */ /* 0x000fe20000000800 */
[----:B------:R-:W-:-:S02]  /*39750*/  ISETP.LT.AND P2, PT, R211, UR7, !P1 ;  /* 0x00000007d3007c0c */ /* 0x000fc4000cf41270 */
[----:B------:R-:W-:Y:S02]  /*39760*/  ISETP.LT.AND P4, PT, R95, UR8, !P1 ;  /* 0x000000085f007c0c */ /* 0x000fe4000cf81270 */
[----:B------:R-:W-:Y:S01]  /*39770*/  ISETP.LT.AND P6, PT, R238, UR10, !P1 ;  /* 0x0000000aee007c0c */ /* 0x000fe2000cfc1270 */
[----:B-1----:R-:W-:Y:S01]  /*39780*/  IMAD.WIDE R4, R19, 0x4, R224 ;  /* 0x0000000413047825 */ /* 0x002fe200078e02e0 */
[----:B------:R-:W-:Y:S01]  /*39790*/  ISETP.LT.AND P3, PT, R127, UR6, !P1 ;  /* 0x000000067f007c0c */ /* 0x000fe2000cf61270 */
[----:B------:R-:W-:Y:S01]  /*397a0*/  ULDC UR6, c[0x0][0x228] ;  /* 0x00008a0000067ab9 */ /* 0x000fe20000000800 */
[----:B------:R-:W-:Y:S01]  /*397b0*/  ISETP.LT.AND P5, PT, R239, UR4, !P1 ;  /* 0x00000004ef007c0c */ /* 0x000fe2000cfa1270 */
[----:B--2---:R-:W-:Y:S01]  /*397c0*/  IMAD.WIDE R6, R19, 0x4, R222 ;  /* 0x0000000413067825 */ /* 0x004fe200078e02de */
[----:B------:R-:W-:-:S03]  /*397d0*/  ULDC UR4, c[0x0][0x228] ;  /* 0x00008a0000047ab9 */ /* 0x000fc60000000800 */
[----:B------:R-:W-:Y:S02]  /*397e0*/  VIADD R0, R183, 0x36 ;  /* 0x00000036b7007836 */ /* 0x000fe40000000000 */
[C---:B---3--:R-:W-:Y:S01]  /*397f0*/  IMAD.WIDE R8, R19.reuse, 0x4, R2 ;  /* 0x0000000413087825 */ /* 0x048fe200078e0202 */
[----:B------:R1:W-:Y:S01]  /*39800*/  @P0 STG.E desc[UR18][R4.64], R122 ;  /* 0x0000007a04000986 */ /* 0x0003e2000c101912 */
[----:B------:R-:W-:Y:S02]  /*39810*/  ULDC UR7, c[0x0][0x228] ;  /* 0x00008a0000077ab9 */ /* 0x000fe40000000800 */
[C---:B----4-:R-:W-:Y:S01]  /*39820*/  IMAD.WIDE R10, R19.reuse, 0x4, R220 ;  /* 0x00000004130a7825 */ /* 0x050fe200078e02dc */
[----:B------:R2:W-:Y:S03]  /*39830*/  @P2 STG.E desc[UR18][R6.64], R162 ;  /* 0x000000a206002986 */ /* 0x0005e6000c101912 */
[C---:B------:R-:W-:Y:S01]  /*39840*/  IMAD.WIDE R12, R19.reuse, 0x4, R218 ;  /* 0x00000004130c7825 */ /* 0x040fe200078e02da */
[----:B------:R-:W-:Y:S01]  /*39850*/  ISETP.GE.AND P0, PT, R0, UR5, PT ;  /* 0x0000000500007c0c */ /* 0x000fe2000bf06270 */
[----:B------:R3:W-:Y:S01]  /*39860*/  @P3 STG.E desc[UR18][R8.64], R138 ;  /* 0x0000008a08003986 */ /* 0x0007e2000c101912 */
[----:B------:R-:W-:Y:S01]  /*39870*/  ULDC UR5, c[0x0][0x228] ;  /* 0x00008a0000057ab9 */ /* 0x000fe20000000800 */
[----:B------:R-:W-:Y:S01]  /*39880*/  IMAD.WIDE R14, R19, 0x4, R216 ;  /* 0x00000004130e7825 */ /* 0x000fe200078e02d8 */
[----:B------:R-:W-:Y:S01]  /*39890*/  ISETP.LT.AND P2, PT, R237, UR4, !P1 ;  /* 0x00000004ed007c0c */ /* 0x000fe2000cf41270 */
[----:B------:R4:W-:Y:S01]  /*398a0*/  @P4 STG.E desc[UR18][R10.64], R166 ;  /* 0x000000a60a004986 */ /* 0x0009e2000c101912 */
[----:B------:R-:W-:Y:S01]  /*398b0*/  ISETP.LT.AND P1, PT, R236, UR5, !P1 ;  /* 0x00000005ec007c0c */ /* 0x000fe2000cf21270 */
[----:B------:R-:W-:Y:S01]  /*398c0*/  ULDC UR8, c[0x0][0x228] ;  /* 0x00008a0000087ab9 */ /* 0x000fe20000000800 */
[----:B------:R-:W-:Y:S01]  /*398d0*/  ULDC UR10, c[0x0][0x228] ;  /* 0x00008a00000a7ab9 */ /* 0x000fe20000000800 */
[----:B------:R4:W-:Y:S01]  /*398e0*/  @P5 STG.E desc[UR18][R12.64], R54 ;  /* 0x000000360c005986 */ /* 0x0009e2000c101912 */
[----:B------:R-:W-:Y:S01]  /*398f0*/  ISETP.LT.AND P5, PT, R211, UR7, !P0 ;  /* 0x00000007d3007c0c */ /* 0x000fe2000c7a1270 */
[----:B------:R-:W-:Y:S01]  /*39900*/  ULDC UR4, c[0x0][0x248] ;  /* 0x0000920000047ab9 */ /* 0x000fe20000000800 */
[----:B------:R-:W-:Y:S01]  /*39910*/  ISETP.LT.AND P4, PT, R127, UR8, !P0 ;  /* 0x000000087f007c0c */ /* 0x000fe2000c781270 */
[----:B------:R4:W-:Y:S01]  /*39920*/  @P6 STG.E desc[UR18][R14.64], R86 ;  /* 0x000000560e006986 */ /* 0x0009e2000c101912 */
[----:B------:R-:W-:Y:S01]  /*39930*/  ISETP.LT.AND P6, PT, R199, UR6, !P0 ;  /* 0x00000006c7007c0c */ /* 0x000fe2000c7c1270 */
[----:B------:R-:W-:Y:S01]  /*39940*/  VIADD R17, R19, UR4 ;  /* 0x0000000413117c36 */ /* 0x000fe20008000000 */
[----:B------:R-:W-:Y:S01]  /*39950*/  ISETP.LT.AND P3, PT, R95, UR10, !P0 ;  /* 0x0000000a5f007c0c */ /* 0x000fe2000c761270 */
[----:B-1----:R-:W-:-:S04]  /*39960*/  IMAD.WIDE R4, R19, 0x4, R58 ;  /* 0x0000000413047825 */ /* 0x002fc800078e023a */
[----:B--2---:R-:W-:Y:S01]  /*39970*/  IMAD.WIDE R6, R19, 0x4, R56 ;  /* 0x0000000413067825 */ /* 0x004fe200078e0238 */
[----:B------:R1:W-:Y:S01]  /*39980*/  @P2 STG.E desc[UR18][R4.64], R194 ;  /* 0x000000c204002986 */ /* 0x0003e2000c101912 */
[----:B------:R-:W-:Y:S01]  /*39990*/  IADD3 R0, R183, 0x37, RZ ;  /* 0x00000037b7007810 */ /* 0x000fe20007ffe0ff */
[----:B------:R-:W-:Y:S01]  /*399a0*/  ULDC UR4, c[0x0][0x228] ;  /* 0x00008a0000047ab9 */ /* 0x000fe20000000800 */
[C---:B---3--:R-:W-:Y:S01]  /*399b0*/  IMAD.WIDE R8, R17.reuse, 0x4, R224 ;  /* 0x0000000411087825 */ /* 0x048fe200078e02e0 */
[----:B------:R2:W-:Y:S01]  /*399c0*/  @P1 STG.E desc[UR18][R6.64], R190 ;  /* 0x000000be06001986 */ /* 0x0005e2000c101912 */
[----:B------:R-:W-:Y:S01]  /*399d0*/  ULDC UR5, c[0x0][0x228] ;  /* 0x00008a0000057ab9 */ /* 0x000fe20000000800 */
[----:B------:R-:W-:Y:S01]  /*399e0*/  ULDC UR6, c[0x0][0x228] ;  /* 0x00008a0000067ab9 */ /* 0x000fe20000000800 */
[C---:B----4-:R-:W-:Y:S01]  /*399f0*/  IMAD.WIDE R10, R17.reuse, 0x4, R222 ;  /* 0x00000004110a7825 */ /* 0x050fe200078e02de */
[----:B------:R3:W-:Y:S01]  /*39a00*/  @P6 STG.E desc[UR18][R8.64], R143 ;  /* 0x0000008f08006986 */ /* 0x0007e2000c101912 */
[----:B------:R-:W-:Y:S01]  /*39a10*/  ULDC UR7, c[0x0][0x228] ;  /* 0x00008a0000077ab9 */ /* 0x000fe20000000800 */
[----:B------:R-:W-:Y:S01]  /*39a20*/  ULDC UR8, c[0x0][0x228] ;  /* 0x00008a0000087ab9 */ /* 0x000fe20000000800 */
[C---:B------:R-:W-:Y:S01]  /*39a30*/  IMAD.WIDE R12, R17.reuse, 0x4, R2 ;  /* 0x00000004110c7825 */ /* 0x040fe200078e0202 */
[----:B------:R4:W-:Y:S03]  /*39a40*/  @P5 STG.E desc[UR18][R10.64], R135 ;  /* 0x000000870a005986 */ /* 0x0009e6000c101912 */
[----:B------:R-:W-:Y:S01]  /*39a50*/  IMAD.WIDE R14, R17, 0x4, R220 ;  /* 0x00000004110e7825 */ /* 0x000fe200078e02dc */
[----:B------:R4:W-:Y:S01]  /*39a60*/  @P4 STG.E desc[UR18][R12.64], R119 ;  /* 0x000000770c004986 */ /* 0x0009e2000c101912 */
[----:B------:R-:W-:Y:S01]  /*39a70*/  ISETP.LT.AND P1, PT, R239, UR4, !P0 ;  /* 0x00000004ef007c0c */ /* 0x000fe2000c721270 */
[----:B------:R-:W-:Y:S01]  /*39a80*/  ULDC UR4, c[0x0][0x228] ;  /* 0x00008a0000047ab9 */ /* 0x000fe20000000800 */
[----:B------:R-:W-:Y:S01]  /*39a90*/  ISETP.GE.AND P2, PT, R0, UR15, PT ;  /* 0x0000000f00007c0c */ /* 0x000fe2000bf46270 */
[----:B------:R-:W-:Y:S01]  /*39aa0*/  @P3 STG.E desc[UR18][R14.64], R111 ;  /* 0x0000006f0e003986 */ /* 0x000fe2000c101912 */
[----:B------:R-:W-:Y:S01]  /*39ab0*/  ISETP.LT.AND P3, PT, R238, UR5, !P0 ;  /* 0x00000005ee007c0c */ /* 0x000fe2000c761270 */
[----:B------:R-:W-:Y:S01]  /*39ac0*/  ULDC UR5, c[0x0][0x228] ;  /* 0x00008a0000057ab9 */ /* 0x000fe20000000800 */
[----:B------:R-:W-:Y:S01]  /*39ad0*/  ISETP.LT.AND P4, PT, R237, UR6, !P0 ;  /* 0x00000006ed007c0c */ /* 0x000fe2000c781270 */
[----:B-1----:R-:W-:Y:S01]  /*39ae0*/  IMAD.WIDE R4, R17, 0x4, R218 ;  /* 0x0000000411047825 */ /* 0x002fe200078e02da */
[----:B------:R-:W-:Y:S01]  /*39af0*/  ISETP.LT.AND P0, PT, R236, UR4, !P0 ;  /* 0x00000004ec007c0c */ /* 0x000fe2000c701270 */
[----:B------:R-:W-:Y:S01]  /*39b00*/  ULDC UR4, c[0x0][0x248] ;  /* 0x0000920000047ab9 */ /* 0x000fe20000000800 */
[----:B------:R-:W-:Y:S01]  /*39b10*/  ISETP.LT.AND P5, PT, R199, UR5, !P2 ;  /* 0x00000005c7007c0c */ /* 0x000fe2000d7a1270 */
[C---:B--2---:R-:W-:Y:S01]  /*39b20*/  IMAD.WIDE R6, R17.reuse, 0x4, R216 ;  /* 0x0000000411067825 */ /* 0x044fe200078e02d8 */
[----:B------:R-:W-:Y:S01]  /*39b30*/  IADD3 R19, R17, UR4, RZ ;  /* 0x0000000411137c10 */ /* 0x000fe2000fffe0ff */
[----:B------:R-:W-:-:S02]  /*39b40*/  ULDC UR10, c[0x0][0x228] ;  /* 0x00008a00000a7ab9 */ /* 0x000fc40000000800 */
[C---:B---3--:R-:W-:Y:S01]  /*39b50*/  IMAD.WIDE R8, R17.reuse, 0x4, R58 ;  /* 0x0000000411087825 */ /* 0x048fe200078e023a */
[----:B------:R1:W-:Y:S01]  /*39b60*/  @P1 STG.E desc[UR18][R4.64], R131 ;  /* 0x0000008304001986 */ /* 0x0003e2000c101912 */
[----:B------:R-:W-:Y:S01]  /*39b70*/  ULDC UR4, c[0x0][0x228] ;  /* 0x00008a0000047ab9 */ /* 0x000fe20000000800 */
[----:B------:R-:W-:Y:S01]  /*39b80*/  ULDC UR5, c[0x0][0x228] ;  /* 0x00008a0000057ab9 */ /* 0x000fe20000000800 */
[----:B----4-:R-:W-:Y:S01]  /*39b90*/  IMAD.WIDE R10, R17, 0x4, R56 ;  /* 0x00000004110a7825 */ /* 0x010fe200078e0238 */
[----:B------:R2:W-:Y:S01]  /*39ba0*/  @P3 STG.E desc[UR18][R6.64], R115 ;  /* 0x0000007306003986 */ /* 0x0005e2000c101912 */
[----:B------:R-:W-:Y:S01]  /*39bb0*/  ISETP.LT.AND P1, PT, R211, UR4, !P2 ;  /* 0x00000004d3007c0c */ /* 0x000fe2000d721270 */
[----:B------:R-:W-:Y:S01]  /*39bc0*/  ULDC UR4, c[0x0][0x228] ;  /* 0x00008a0000047ab9 */ /* 0x000fe20000000800 */
[----:B------:R-:W-:Y:S01]  /*39bd0*/  IMAD.WIDE R12, R19, 0x4, R224 ;  /* 0x00000004130c7825 */ /* 0x000fe200078e02e0 */
[----:B------:R3:W-:Y:S01]  /*39be0*/  @P4 STG.E desc[UR18][R8.64], R159 ;  /* 0x0000009f08004986 */ /* 0x0007e2000c101912 */
[----:B------:R-:W-:Y:S01]  /*39bf0*/  ULDC UR6, c[0x0][0x228] ;  /* 0x00008a0000067ab9 */ /* 0x000fe20000000800 */
[----:B------:R-:W-:Y:S01]  /*39c00*/  ISETP.LT.AND P6, PT, R95, UR4, !P2 ;  /* 0x000000045f007c0c */ /* 0x000fe2000d7c1270 */
[----:B-1----:R-:W-:Y:S01]  /*39c10*/  IMAD.WIDE R4, R19, 0x4, R222 ;  /* 0x0000000413047825 */ /* 0x002fe200078e02de */
[----:B------:R1:W-:Y:S01]  /*39c20*/  @P0 STG.E desc[UR18][R10.64], R107 ;  /* 0x0000006b0a000986 */ /* 0x0003e2000c101912 */
[----:B------:R-:W-:Y:S01]  /*39c30*/  ISETP.LT.AND P0, PT, R127, UR5, !P2 ;  /* 0x000000057f007c0c */ /* 0x000fe2000d701270 */
[----:B------:R-:W-:Y:S01]  /*39c40*/  ULDC UR5, c[0x0][0x228] ;  /* 0x00008a0000057ab9 */ /* 0x000fe20000000800 */
[----:B------:R-:W-:Y:S01]  /*39c50*/  ISETP.LT.AND P4, PT, R238, UR7, !P2 ;  /* 0x00000007ee007c0c */ /* 0x000fe2000d781270 */
[----:B------:R4:W-:Y:S01]  /*39c60*/  @P5 STG.E desc[UR18][R12.64], R123 ;  /* 0x0000007b0c005986 */ /* 0x0009e2000c101912 */
[----:B------:R-:W-:Y:S01]  /*39c70*/  ISETP.LT.AND P5, PT, R239, UR6, !P2 ;  /* 0x00000006ef007c0c */ /* 0x000fe2000d7a1270 */
[----:B--2---:R-:W-:Y:S01]  /*39c80*/  IMAD.WIDE R6, R19, 0x4, R2 ;  /* 0x0000000413067825 */ /* 0x004fe200078e0202 */
[----:B------:R-:W-:-:S03]  /*39c90*/  ISETP.LT.AND P3, PT, R237, UR5, !P2 ;  /* 0x00000005ed007c0c */ /* 0x000fc6000d761270 */
[----:B------:R-:W-:Y:S01]  /*39ca0*/  VIADD R0, R183, 0x38 ;  /* 0x00000038b7007836 */ /* 0x000fe20000000000 */
[----:B------:R-:W-:Y:S01]  /*39cb0*/  ISETP.LT.AND P2, PT, R236, UR8, !P2 ;  /* 0x00000008ec007c0c */ /* 0x000fe2000d741270 */
[C---:B---3--:R-:W-:Y:S01]  /*39cc0*/  IMAD.WIDE R8, R19.reuse, 0x4, R220 ;  /* 0x0000000413087825 */ /* 0x048fe200078e02dc */
[----:B------:R2:W-:Y:S01]  /*39cd0*/  @P1 STG.E desc[UR18][R4.64], R163 ;  /* 0x000000a304001986 */ /* 0x0005e2000c101912 */
[----:B------:R-:W-:Y:S01]  /*39ce0*/  ULDC UR5, c[0x0][0x228] ;  /* 0x00008a0000057ab9 */ /* 0x000fe20000000800 */
[----:B------:R-:W-:Y:S01]  /*39cf0*/  ULDC UR4, c[0x0][0x248] ;  /* 0x0000920000047ab9 */ /* 0x000fe20000000800 */
[C---:B-1----:R-:W-:Y:S01]  /*39d00*/  IMAD.WIDE R10, R19.reuse, 0x4, R218 ;  /* 0x00000004130a7825 */ /* 0x042fe200078e02da */
[----:B------:R1:W-:Y:S01]  /*39d10*/  @P0 STG.E desc[UR18][R6.64], R139 ;  /* 0x0000008b06000986 */ /* 0x0003e2000c101912 */
[----:B------:R-:W-:Y:S02]  /*39d20*/  ULDC UR7, c[0x0][0x228] ;  /* 0x00008a0000077ab9 */ /* 0x000fe40000000800 */
[C---:B----4-:R-:W-:Y:S01]  /*39d30*/  IMAD.WIDE R12, R19.reuse, 0x4, R216 ;  /* 0x00000004130c7825 */ /* 0x050fe200078e02d8 */
[----:B------:R-:W-:Y:S01]  /*39d40*/  ISETP.GE.AND P1, PT, R0, UR13, PT ;  /* 0x0000000d00007c0c */ /* 0x000fe2000bf26270 */
[----:B------:R3:W-:Y:S01]  /*39d50*/  @P6 STG.E desc[UR18][R8.64], R167 ;  /* 0x000000a708006986 */ /* 0x0007e2000c101912 */
[----:B------:R-:W-:Y:S01]  /*39d60*/  ULDC UR6, c[0x0][0x228] ;  /* 0x00008a0000067ab9 */ /* 0x000fe20000000800 */
[C---:B------:R-:W-:Y:S01]  /*39d70*/  IMAD.WIDE R14, R19.reuse, 0x4, R58 ;  /* 0x00000004130e7825 */ /* 0x040fe200078e023a */
[----:B------:R-:W-:Y:S01]  /*39d80*/  ULDC UR8, c[0x0][0x228] ;  /* 0x00008a0000087ab9 */ /* 0x000fe20000000800 */
[----:B------:R4:W-:Y:S02]  /*39d90*/  @P5 STG.E desc[UR18][R10.64], R55 ;  /* 0x000000370a005986 */ /* 0x0009e4000c101912 */
[----:B------:R-:W-:-:S02]  /*39da0*/  IMAD.WIDE R16, R19, 0x4, R56 ;  /* 0x0000000413107825 */ /* 0x000fc400078e0238 */
[----:B------:R4:W-:Y:S01]  /*39db0*/  @P4 STG.E desc[UR18][R12.64], R87 ;  /* 0x000000570c004986 */ /* 0x0009e2000c101912 */
[----:B------:R-:W-:Y:S01]  /*39dc0*/  ISETP.LT.AND P0, PT, R199, UR5, !P1 ;  /* 0x00000005c7007c0c */ /* 0x000fe2000cf01270 */
[----:B------:R-:W-:Y:S02]  /*39dd0*/  ULDC UR5, c[0x0][0x228] ;  /* 0x00008a0000057ab9 */ /* 0x000fe40000000800 */
[----:B------:R4:W-:Y:S01]  /*39de0*/  @P3 STG.E desc[UR18][R14.64], R195 ;  /* 0x000000c30e003986 */ /* 0x0009e2000c101912 */
[----:B------:R-:W-:Y:S01]  /*39df0*/  IADD3 R19, R19, UR4, RZ ;  /* 0x0000000413137c10 */ /* 0x000fe2000fffe0ff */
[----:B------:R-:W-:Y:S02]  /*39e00*/  ULDC UR4, c[0x0][0x228] ;  /* 0x00008a0000047ab9 */ /* 0x000fe40000000800 */
[----:B------:R-:W-:Y:S01]  /*39e10*/  @P2 STG.E desc[UR18][R16.64], R191 ;  /* 0x000000bf10002986 */ /* 0x000fe2000c101912 */
[----:B------:R-:W-:Y:S02]  /*39e20*/  ISETP.LT.AND P2, PT, R211, UR6, !P1 ;  /* 0x00000006d3007c0c */ /* 0x000fe4000cf41270 */
[----:B------:R-:W-:Y:S01]  /*39e30*/  ISETP.LT.AND P3, PT, R127, UR5, !P1 ;  /* 0x000000057f007c0c */ /* 0x000fe2000cf61270 */
[----:B--2---:R-:W-:Y:S01]  /*39e40*/  IMAD.WIDE R4, R19, 0x4, R224 ;  /* 0x0000000413047825 */ /* 0x004fe200078e02e0 */
[----:B------:R-:W-:Y:S01]  /*39e50*/  ISETP.LT.AND P4, PT, R95, UR7, !P1 ;  /* 0x000000075f007c0c */ /* 0x000fe2000cf81270 */
[----:B------:R-:W-:Y:S01]  /*39e60*/  ULDC UR5, c[0x0][0x228] ;  /* 0x00008a0000057ab9 */ /* 0x000fe20000000800 */
[----:B------:R-:W-:Y:S01]  /*39e70*/  ISETP.LT.AND P5, PT, R239, UR4, !P1 ;  /* 0x00000004ef007c0c */ /* 0x000fe2000cfa1270 */
[----:B-1----:R-:W-:Y:S01]  /*39e80*/  IMAD.WIDE R6, R19, 0x4, R222 ;  /* 0x0000000413067825 */ /* 0x002fe200078e02de */
[----:B------:R-:W-:Y:S01]  /*39e90*/  ISETP.LT.AND P6, PT, R238, UR8, !P1 ;  /* 0x00000008ee007c0c */ /* 0x000fe2000cfc1270 */
[----:B------:R-:W-:Y:S01]  /*39ea0*/  @P0 STG.E desc[UR18][R4.64], R180 ;  /* 0x000000b404000986 */ /* 0x000fe2000c101912 */
[----:B------:R-:W-:Y:S01]  /*39eb0*/  ULDC UR6, c[0x0][0x228] ;  /* 0x00008a0000067ab9 */ /* 0x000fe20000000800 */
[----:B------:R-:W-:Y:S01]  /*39ec0*/  VIADD R0, R183, 0x39 ;  /* 0x00000039b7007836 */ /* 0x000fe20000000000 */
[----:B------:R-:W-:Y:S01]  /*39ed0*/  ULDC UR7, c[0x0][0x228] ;  /* 0x00008a0000077ab9 */ /* 0x000fe20000000800 */
[C---:B---3--:R-:W-:Y:S01]  /*39ee0*/  IMAD.WIDE R8, R19.reuse, 0x4, R2 ;  /* 0x0000000413087825 */ /* 0x048fe200078e0202 */
[----:B------:R-:W-:Y:S01]  /*39ef0*/  @P2 STG.E desc[UR18][R6.64], R172 ;  /* 0x000000ac06002986 */ /* 0x000fe2000c101912 */
[----:B------:R-:W-:Y:S01]  /*39f00*/  ULDC UR8, c[0x0][0x228] ;  /* 0x00008a0000087ab9 */ /* 0x000fe20000000800 */
[----:B------:R-:W-:Y:S01]  /*39f10*/  ULDC UR4, c[0x0][0x248] ;  /* 0x0000920000047ab9 */ /* 0x000fe20000000800 */
[C---:B----4-:R-:W-:Y:S01]  /*39f20*/  IMAD.WIDE R10, R19.reuse, 0x4, R220 ;  /* 0x00000004130a7825 */ /* 0x050fe200078e02dc */
[----:B------:R-:W1:Y:S03]  /*39f30*/  LDS.128 R4, [R252] ;  /* 0x00000000fc047984 */ /* 0x000e660000000c00 */
[C---:B------:R-:W-:Y:S01]  /*39f40*/  IMAD.WIDE R12, R19.reuse, 0x4, R218 ;  /* 0x00000004130c7825 */ /* 0x040fe200078e02da */
[----:B------:R-:W-:Y:S01]  /*39f50*/  ISETP.GE.AND P0, PT, R0, UR11, PT ;  /* 0x0000000b00007c0c */ /* 0x000fe2000bf06270 */
[----:B------:R2:W-:Y:S02]  /*39f60*/  @P3 STG.E desc[UR18][R8.64], R176 ;  /* 0x000000b008003986 */ /* 0x0005e4000c101912 */
[----:B------:R-:W-:Y:S01]  /*39f70*/  IMAD.WIDE R14, R19, 0x4, R216 ;  /* 0x00000004130e7825 */ /* 0x000fe200078e02d8 */
[----:B------:R-:W-:Y:S01]  /*39f80*/  ISETP.LT.AND P2, PT, R237, UR5, !P1 ;  /* 0x00000005ed007c0c */ /* 0x000fe2000cf41270 */
[----:B------:R3:W-:Y:S01]  /*39f90*/  @P4 STG.E desc[UR18][R10.64], R184 ;  /* 0x000000b80a004986 */ /* 0x0007e2000c101912 */
[----:B------:R-:W-:Y:S01]  /*39fa0*/  ULDC UR5, c[0x0][0x228] ;  /* 0x00008a0000057ab9 */ /* 0x000fe20000000800 */
[----:B------:R-:W-:Y:S01]  /*39fb0*/  ISETP.LT.AND P1, PT, R236, UR6, !P1 ;  /* 0x00000006ec007c0c */ /* 0x000fe2000cf21270 */
[----:B------:R-:W-:Y:S01]  /*39fc0*/  VIADD R21, R19, UR4 ;  /* 0x0000000413157c36 */ /* 0x000fe20008000000 */
[----:B------:R4:W-:Y:S01]  /*39fd0*/  @P5 STG.E desc[UR18][R12.64], R196 ;  /* 0x000000c40c005986 */ /* 0x0009e2000c101912 */
[----:B------:R-:W-:Y:S01]  /*39fe0*/  ISETP.LT.AND P5, PT, R211, UR5, !P0 ;  /* 0x00000005d3007c0c */ /* 0x000fe2000c7a1270 */
[----:B------:R-:W-:Y:S01]  /*39ff0*/  ULDC UR4, c[0x0][0x228] ;  /* 0x00008a0000047ab9 */ /* 0x000fe20000000800 */
[----:B------:R-:W-:Y:S01]  /*3a000*/  ISETP.LT.AND P4, PT, R127, UR8, !P0 ;  /* 0x000000087f007c0c */ /* 0x000fe2000c781270 */
[----:B------:R4:W-:Y:S01]  /*3a010*/  @P6 STG.E desc[UR18][R14.64], R204 ;  /* 0x000000cc0e006986 */ /* 0x0009e2000c101912 */
[----:B------:R-:W-:-:S02]  /*3a020*/  ISETP.LT.AND P6, PT, R199, UR7, !P0 ;  /* 0x00000007c7007c0c */ /* 0x000fc4000c7c1270 */
[----:B------:R-:W-:Y:S01]  /*3a030*/  ISETP.LT.AND P3, PT, R95, UR10, !P0 ;  /* 0x0000000a5f007c0c */ /* 0x000fe2000c761270 */
[----:B--2---:R-:W-:Y:S01]  /*3a040*/  IMAD.WIDE R8, R19, 0x4, R58 ;  /* 0x0000000413087825 */ /* 0x004fe200078e023a */
[----:B------:R-:W-:Y:S01]  /*3a050*/  IADD3 R0, R183, 0x3a, RZ ;  /* 0x0000003ab7007810 */ /* 0x000fe20007ffe0ff */
[----:B------:R-:W-:Y:S01]  /*3a060*/  ULDC UR5, c[0x0][0x228] ;  /* 0x00008a0000057ab9 */ /* 0x000fe20000000800 */
[----:B------:R-:W-:Y:S01]  /*3a070*/  ULDC UR6, c[0x0][0x228] ;  /* 0x00008a0000067ab9 */ /* 0x000fe20000000800 */
[----:B---3--:R-:W-:Y:S01]  /*3a080*/  IMAD.WIDE R10, R19, 0x4, R56 ;  /* 0x00000004130a7825 */ /* 0x008fe200078e0238 */
[----:B------:R2:W-:Y:S01]  /*3a090*/  @P2 STG.E desc[UR18][R8.64], R208 ;  /* 0x000000d008002986 */ /* 0x0005e2000c101912 */
[----:B------:R-:W-:Y:S01]  /*3a0a0*/  ULDC UR7, c[0x0][0x228] ;  /* 0x00008a0000077ab9 */ /* 0x000fe20000000800 */
[----:B------:R-:W-:Y:S01]  /*3a0b0*/  ULDC UR8, c[0x0][0x228] ;  /* 0x00008a0000087ab9 */ /* 0x000fe20000000800 */
[C---:B----4-:R-:W-:Y:S01]  /*3a0c0*/  IMAD.WIDE R12, R21.reuse, 0x4, R224 ;  /* 0x00000004150c7825 */ /* 0x050fe200078e02e0 */
[----:B------:R3:W-:Y:S03]  /*3a0d0*/  @P1 STG.E desc[UR18][R10.64], R200 ;  /* 0x000000c80a001986 */ /* 0x0007e6000c101912 */
[C---:B------:R-:W-:Y:S01]  /*3a0e0*/  IMAD.WIDE R14, R21.reuse, 0x4, R222 ;  /* 0x00000004150e7825 */ /* 0x040fe200078e02de */
[----:B------:R4:W-:Y:S03]  /*3a0f0*/  @P6 STG.E desc[UR18][R12.64], R124 ;  /* 0x0000007c0c006986 */ /* 0x0009e6000c101912 */
[C---:B------:R-:W-:Y:S01]  /*3a100*/  IMAD.WIDE R16, R21.reuse, 0x4, R2 ;  /* 0x0000000415107825 */ /* 0x040fe200078e0202 */
[----:B------:R1:W-:Y:S03]  /*3a110*/  @P5 STG.E desc[UR18][R14.64], R92 ;  /* 0x0000005c0e005986 */ /* 0x0003e6000c101912 */
[----:B------:R-:W-:Y:S01]  /*3a120*/  IMAD.WIDE R18, R21, 0x4, R220 ;  /* 0x0000000415127825 */ /* 0x000fe200078e02dc */
[----:B------:R1:W-:Y:S01]  /*3a130*/  @P4 STG.E desc[UR18][R16.64], R212 ;  /* 0x000000d410004986 */ /* 0x0003e2000c101912 */
[----:B------:R-:W-:Y:S01]  /*3a140*/  ISETP.LT.AND P1, PT, R239, UR4, !P0 ;  /* 0x00000004ef007c0c */ /* 0x000fe2000c721270 */
[----:B------:R-:W-:-:S02]  /*3a150*/  ULDC UR4, c[0x0][0x228] ;  /* 0x00008a0000047ab9 */ /* 0x000fc40000000800 */
[----:B------:R-:W-:Y:S01]  /*3a160*/  @P3 STG.E desc[UR18][R18.64], R32 ;  /* 0x0000002012003986 */ /* 0x000fe2000c101912 */
[----:B------:R-:W-:Y:S01]  /*3a170*/  ISETP.LT.AND P3, PT, R238, UR5, !P0 ;  /* 0x00000005ee007c0c */ /* 0x000fe2000c761270 */
[----:B------:R-:W-:Y:S01]  /*3a180*/  ULDC UR5, c[0x0][0x228] ;  /* 0x00008a0000057ab9 */ /* 0x000fe20000000800 */
[----:B------:R-:W-:Y:S02]  /*3a190*/  ISETP.LT.AND P4, PT, R237, UR6, !P0 ;  /* 0x00000006ed007c0c */ /* 0x000fe4000c781270 */
[----:B------:R-:W-:Y:S01]  /*3a1a0*/  ISETP.GE.AND P2, PT, R0, UR9, PT ;  /* 0x0000000900007c0c */ /* 0x000fe2000bf46270 */
[----:B--2---:R-:W-:Y:S01]  /*3a1b0*/  IMAD.WIDE R8, R21, 0x4, R218 ;  /* 0x0000000415087825 */ /* 0x004fe200078e02da */
[----:B------:R-:W-:Y:S01]  /*3a1c0*/  ISETP.LT.AND P0, PT, R236, UR4, !P0 ;  /* 0x00000004ec007c0c */ /* 0x000fe2000c701270 */
[----:B------:R-:W-:Y:S01]  /*3a1d0*/  ULDC UR4, c[0x0][0x248] ;  /* 0x0000920000047ab9 */ /* 0x000fe20000000800 */
[----:B------:R-:W-:Y:S01]  /*3a1e0*/  ISETP.LT.AND P5, PT, R199, UR5, !P2 ;  /* 0x00000005c7007c0c */ /* 0x000fe2000d7a1270 */
[C---:B---3--:R-:W-:Y:S01]  /*3a1f0*/  IMAD.WIDE R10, R21.reuse, 0x4, R216 ;  /* 0x00000004150a7825 */ /* 0x048fe200078e02d8 */
[----:B------:R-:W-:-:S03]  /*3a200*/  IADD3 R23, R21, UR4, RZ ;  /* 0x0000000415177c10 */ /* 0x000fc6000fffe0ff */
[C---:B----4-:R-:W-:Y:S01]  /*3a210*/  IMAD.WIDE R12, R21.reuse, 0x4, R58 ;  /* 0x00000004150c7825 */ /* 0x050fe200078e023a */
[----:B------:R2:W-:Y:S01]  /*3a220*/  @P1 STG.E desc[UR18][R8.64], R88 ;  /* 0x0000005808001986 */ /* 0x0005e2000c101912 */
[----:B------:R-:W-:Y:S01]  /*3a230*/  ULDC UR4, c[0x0][0x228] ;  /* 0x00008a0000047ab9 */ /* 0x000fe20000000800 */
[----:B------:R-:W-:Y:S01]  /*3a240*/  ULDC UR5, c[0x0][0x228] ;  /* 0x00008a0000057ab9 */ /* 0x000fe20000000800 */
[----:B-1----:R-:W-:Y:S01]  /*3a250*/  IMAD.WIDE R14, R21, 0x4, R56 ;  /* 0x00000004150e7825 */ /* 0x002fe200078e0238 */
[----:B------:R1:W-:Y:S01]  /*3a260*/  @P3 STG.E desc[UR18][R10.64], R148 ;  /* 0x000000940a003986 */ /* 0x0003e2000c101912 */
[----:B------:R-:W-:Y:S02]  /*3a270*/  ULDC UR6, c[0x0][0x228] ;  /* 0x00008a0000067ab9 */ /* 0x000fe40000000800 */
[----:B------:R-:W-:Y:S01]  /*3a280*/  IMAD.WIDE R16, R23, 0x4, R224 ;  /* 0x0000000417107825 */ /* 0x000fe200078e02e0 */
[----:B------:R3:W-:Y:S01]  /*3a290*/  @P4 STG.E desc[UR18][R12.64], R168 ;  /* 0x000000a80c004986 */ /* 0x0007e2000c101912 */
[----:B------:R-:W-:Y:S01]  /*3a2a0*/  ISETP.LT.AND P1, PT, R127, UR5, !P2 ;  /* 0x000000057f007c0c */ /* 0x000fe2000d721270 */
[----:B------:R-:W-:-:S02]  /*3a2b0*/  ULDC UR5, c[0x0][0x228] ;  /* 0x00008a0000057ab9 */ /* 0x000fc40000000800 */
[----:B------:R4:W-:Y:S01]  /*3a2c0*/  @P0 STG.E desc[UR18][R14.64], R4 ;  /* 0x000000040e000986 */ /* 0x0009e2000c101912 */
[----:B------:R-:W-:Y:S01]  /*3a2d0*/  ISETP.LT.AND P0, PT, R211, UR4, !P2 ;  /* 0x00000004d3007c0c */ /* 0x000fe2000d701270 */
[----:B------:R-:W-:Y:S02]  /*3a2e0*/  ULDC UR4, c[0x0][0x228] ;  /* 0x00008a0000047ab9 */ /* 0x000fe40000000800 */
[----:B------:R4:W-:Y:S01]  /*3a2f0*/  @P5 STG.E desc[UR18][R16.64], R181 ;  /* 0x000000b510005986 */ /* 0x0009e2000c101912 */
[----:B------:R-:W-:Y:S01]  /*3a300*/  ISETP.LT.AND P6, PT, R95, UR4, !P2 ;  /* 0x000000045f007c0c */ /* 0x000fe2000d7c1270 */
[----:B--2---:R-:W-:Y:S01]  /*3a310*/  IMAD.WIDE R8, R23, 0x4, R222 ;  /* 0x0000000417087825 */ /* 0x004fe200078e02de */
[----:B------:R-:W-:Y:S01]  /*3a320*/  ISETP.LT.AND P5, PT, R239, UR6, !P2 ;  /* 0x00000006ef007c0c */ /* 0x000fe2000d7a1270 */
[----:B------:R-:W-:Y:S01]  /*3a330*/  ULDC UR4, c[0x0][0x248] ;  /* 0x0000920000047ab9 */ /* 0x000fe20000000800 */
[----:B------:R-:W-:Y:S01]  /*3a340*/  ISETP.LT.AND P4, PT, R238, UR7, !P2 ;  /* 0x00000007ee007c0c */ /* 0x000fe2000d781270 */
[----:B------:R-:W-:Y:S01]  /*3a350*/  VIADD R0, R183, 0x3b ;  /* 0x0000003bb7007836 */ /* 0x000fe20000000000 */
[----:B------:R-:W-:Y:S01]  /*3a360*/  ISETP.LT.AND P3, PT, R237, UR5, !P2 ;  /* 0x00000005ed007c0c */ /* 0x000fe2000d761270 */
[----:B-1----:R-:W-:Y:S01]  /*3a370*/  IMAD.WIDE R10, R23, 0x4, R2 ;  /* 0x00000004170a7825 */ /* 0x002fe200078e0202 */
[----:B------:R-:W-:-:S03]  /*3a380*/  ISETP.LT.AND P2, PT, R236, UR8, !P2 ;  /* 0x00000008ec007c0c */ /* 0x000fc6000d741270 */
[C---:B---3--:R-:W-:Y:S01]  /*3a390*/  IMAD.WIDE R12, R23.reuse, 0x4, R220 ;  /* 0x00000004170c7825 */ /* 0x048fe200078e02dc */
[----:B------:R1:W-:Y:S03]  /*3a3a0*/  @P0 STG.E desc[UR18][R8.64], R173 ;  /* 0x000000ad08000986 */ /* 0x0003e6000c101912 */
[C---:B----4-:R-:W-:Y:S01]  /*3a3b0*/  IMAD.WIDE R14, R23.reuse, 0x4, R218 ;  /* 0x00000004170e7825 */ /* 0x050fe200078e02da */
[----:B------:R-:W-:Y:S01]  /*3a3c0*/  ISETP.GE.AND P0, PT, R0, UR27, PT ;  /* 0x0000001b00007c0c */ /* 0x000fe2000bf06270 */
[----:B------:R2:W-:Y:S01]  /*3a3d0*/  @P1 STG.E desc[UR18][R10.64], R177 ;  /* 0x000000b10a001986 */ /* 0x0005e2000c101912 */
[----:B------:R-:W-:Y:S01]  /*3a3e0*/  ULDC UR5, c[0x0][0x228] ;  /* 0x00008a0000057ab9 */ /* 0x000fe20000000800 */
[C---:B------:R-:W-:Y:S01]  /*3a3f0*/  IMAD.WIDE R16, R23.reuse, 0x4, R216 ;  /* 0x0000000417107825 */ /* 0x040fe200078e02d8 */
[----:B------:R-:W-:Y:S01]  /*3a400*/  ULDC UR6, c[0x0][0x228] ;  /* 0x00008a0000067ab9 */ /* 0x000fe20000000800 */
[----:B------:R3:W-:Y:S02]  /*3a410*/  @P6 STG.E desc[UR18][R12.64], R185 ;  /* 0x000000b90c006986 */ /* 0x0007e4000c101912 */
[C---:B------:R-:W-:Y:S01]  /*3a420*/  IMAD.WIDE R18, R23.reuse, 0x4, R58 ;  /* 0x0000000417127825 */ /* 0x040fe200078e023a */
[----:B------:R-:W-:Y:S01]  /*3a430*/  ULDC UR7, c[0x0][0x228] ;  /* 0x00008a0000077ab9 */ /* 0x000fe20000000800 */
[----:B------:R4:W-:Y:S02]  /*3a440*/  @P5 STG.E desc[UR18][R14.64], R197 ;  /* 0x000000c50e005986 */ /* 0x0009e4000c101912 */
[----:B------:R-:W-:Y:S01]  /*3a450*/  IMAD.WIDE R20, R23, 0x4, R56 ;  /* 0x0000000417147825 */ /* 0x000fe200078e0238 */
[----:B------:R-:W-:Y:S01]  /*3a460*/  ISETP.LT.AND P1, PT, R199, UR5, !P0 ;  /* 0x00000005c7007c0c */ /* 0x000fe2000c721270 */
[----:B------:R4:W-:Y:S01]  /*3a470*/  @P4 STG.E desc[UR18][R16.64], R205 ;  /* 0x000000cd10004986 */ /* 0x0009e2000c101912 */
[----:B------:R-:W-:Y:S01]  /*3a480*/  ULDC UR5, c[0x0][0x228] ;  /* 0x00008a0000057ab9 */ /* 0x000fe20000000800 */
[----:B------:R-:W-:Y:S01]  /*3a490*/  IADD3 R23, R23, UR4, RZ ;  /* 0x0000000417177c10 */ /* 0x000fe2000fffe0ff */
[----:B------:R-:W-:Y:S01]  /*3a4a0*/  ULDC UR4, c[0x0][0x228] ;  /* 0x00008a0000047ab9 */ /* 0x000fe20000000800 */
[----:B------:R4:W-:Y:S01]  /*3a4b0*/  @P3 STG.E desc[UR18][R18.64], R209 ;  /* 0x000000d112003986 */ /* 0x0009e2000c101912 */
[----:B------:R-:W-:Y:S01]  /*3a4c0*/  ISETP.LT.AND P3, PT, R127, UR5, !P0 ;  /* 0x000000057f007c0c */ /* 0x000fe2000c761270 */
[----:B------:R-:W-:Y:S01]  /*3a4d0*/  ULDC UR8, c[0x0][0x228] ;  /* 0x00008a0000087ab9 */ /* 0x000fe20000000800 */
[----:B------:R-:W-:Y:S01]  /*3a4e0*/  ISETP.LT.AND P4, PT, R95, UR7, !P0 ;  /* 0x000000075f007c0c */ /* 0x000fe2000c781270 */
[----:B------:R-:W-:Y:S01]  /*3a4f0*/  @P2 STG.E desc[UR18][R20.64], R201 ;  /* 0x000000c914002986 */ /* 0x000fe2000c101912 */
        /* <DEDUP_REMOVED lines=9> */
[----:B------:R-:W-:Y:S01]  /*3a590*/  VIADD R0, R183, 0x3c ;  /* 0x0000003cb7007836 */ /* 0x000fe20000000000 */
[----:B------:R-:W-:Y:S01]  /*3a5a0*/  ULDC UR7, c[0x0][0x228] ;  /* 0x00008a0000077ab9 */ /* 0x000fe20000000800 */
[----:B---3--:R-:W-:Y:S01]  /*3a5b0*/  IMAD.WIDE R12, R23, 0x4, R2 ;  /* 0x00000004170c7825 */ /* 0x008fe200078e0202 */
[----:B------:R-:W-:-:S03]  /*3a5c0*/  ULDC UR8, c[0x0][0x228] ;  /* 0x00008a0000087ab9 */ /* 0x000fc60000000800 */
[C---:B----4-:R-:W-:Y:S01]  /*3a5d0*/  IMAD.WIDE R14, R23.reuse, 0x4, R220 ;  /* 0x00000004170e7825 */ /* 0x050fe200078e02dc */
[----:B------:R2:W-:Y:S03]  /*3a5e0*/  @P2 STG.E desc[UR18][R10.64], R93 ;  /* 0x0000005d0a002986 */ /* 0x0005e6000c101912 */
[C---:B------:R-:W-:Y:S01]  /*3a5f0*/  IMAD.WIDE R16, R23.reuse, 0x4, R218 ;  /* 0x0000000417107825 */ /* 0x040fe200078e02da */
[----:B------:R-:W-:Y:S01]  /*3a600*/  ISETP.GE.AND P1, PT, R0, UR25, PT ;  /* 0x0000001900007c0c */ /* 0x000fe2000bf26270 */
[----:B------:R-:W-:Y:S02]  /*3a610*/  @P3 STG.E desc[UR18][R12.64], R213 ;  /* 0x000000d50c003986 */ /* 0x000fe4000c101912 */
[----:B------:R-:W-:Y:S01]  /*3a620*/  IMAD.WIDE R18, R23, 0x4, R216 ;  /* 0x0000000417127825 */ /* 0x000fe200078e02d8 */
[----:B------:R-:W-:Y:S01]  /*3a630*/  ISETP.LT.AND P3, PT, R237, UR4, !P0 ;  /* 0x00000004ed007c0c */ /* 0x000fe2000c761270 */
[----:B------:R-:W-:Y:S01]  /*3a640*/  @P4 STG.E desc[UR18][R14.64], R33 ;  /* 0x000000210e004986 */ /* 0x000fe2000c101912 */
[----:B------:R-:W-:Y:S01]  /*3a650*/  ISETP.LT.AND P2, PT, R236, UR5, !P0 ;  /* 0x00000005ec007c0c */ /* 0x000fe2000c741270 */
[----:B------:R-:W-:Y:S01]  /*3a660*/  ULDC UR4, c[0x0][0x248] ;  /* 0x0000920000047ab9 */ /* 0x000fe20000000800 */
[----:B------:R-:W-:Y:S01]  /*3a670*/  ISETP.LT.AND P4, PT, R127, UR8, !P1 ;  /* 0x000000087f007c0c */ /* 0x000fe2000cf81270 */
[----:B------:R-:W-:Y:S01]  /*3a680*/  @P5 STG.E desc[UR18][R16.64], R89 ;  /* 0x0000005910005986 */ /* 0x000fe2000c101912 */
[----:B------:R-:W-:Y:S01]  /*3a690*/  ISETP.LT.AND P5, PT, R211, UR7, !P1 ;  /* 0x00000007d3007c0c */ /* 0x000fe2000cfa1270 */
[----:B-1----:R-:W-:Y:S01]  /*3a6a0*/  IMAD.WIDE R8, R23, 0x4, R58 ;  /* 0x0000000417087825 */ /* 0x002fe200078e023a */
[----:B------:R-:W-:Y:S01]  /*3a6b0*/  ULDC UR5, c[0x0][0x228] ;  /* 0x00008a0000057ab9 */ /* 0x000fe20000000800 */
[----:B------:R1:W-:Y:S01]  /*3a6c0*/  @P6 STG.E desc[UR18][R18.64], R149 ;  /* 0x0000009512006986 */ /* 0x0003e2000c101912 */
[----:B------:R-:W-:Y:S01]  /*3a6d0*/  ISETP.LT.AND P6, PT, R199, UR6, !P1 ;  /* 0x00000006c7007c0c */ /* 0x000fe2000cfc1270 */
[----:B--2---:R-:W-:Y:S01]  /*3a6e0*/  IMAD.WIDE R10, R23, 0x4, R56 ;  /* 0x00000004170a7825 */ /* 0x004fe200078e0238 */
[----:B------:R-:W-:Y:S01]  /*3a6f0*/  ULDC UR6, c[0x0][0x228] ;  /* 0x00008a0000067ab9 */ /* 0x000fe20000000800 */
[----:B------:R2:W-:Y:S01]  /*3a700*/  @P3 STG.E desc[UR18][R8.64], R169 ;  /* 0x000000a908003986 */ /* 0x0005e2000c101912 */
[----:B------:R-:W-:Y:S01]  /*3a710*/  ULDC UR7, c[0x0][0x228] ;  /* 0x00008a0000077ab9 */ /* 0x000fe20000000800 */
[----:B------:R-:W-:Y:S01]  /*3a720*/  IADD3 R0, R183, 0x3d, RZ ;  /* 0x0000003db7007810 */ /* 0x000fe20007ffe0ff */
[----:B------:R-:W-:Y:S01]  /*3a730*/  ULDC UR8, c[0x0][0x228] ;  /* 0x00008a0000087ab9 */ /* 0x000fe20000000800 */
[----:B-1----:R-:W-:Y:S01]  /*3a740*/  VIADD R19, R23, UR4 ;  /* 0x0000000417137c36 */ /* 0x002fe20008000000 */
[----:B------:R-:W-:-:S03]  /*3a750*/  ULDC UR4, c[0x0][0x228] ;  /* 0x00008a0000047ab9 */ /* 0x000fc60000000800 */
[----:B------:R-:W-:Y:S01]  /*3a760*/  IMAD.WIDE R12, R19, 0x4, R224 ;  /* 0x00000004130c7825 */ /* 0x000fe200078e02e0 */
[----:B------:R-:W-:Y:S01]  /*3a770*/  ISETP.LT.AND P3, PT, R95, UR4, !P1 ;  /* 0x000000045f007c0c */ /* 0x000fe2000cf61270 */
[----:B------:R1:W-:Y:S01]  /*3a780*/  @P2 STG.E desc[UR18][R10.64], R5 ;  /* 0x000000050a002986 */ /* 0x0003e2000c101912 */
[----:B------:R-:W-:Y:S01]  /*3a790*/  ULDC UR4, c[0x0][0x228] ;  /* 0x00008a0000047ab9 */ /* 0x000fe20000000800 */
[----:B------:R-:W-:-:S04]  /*3a7a0*/  IMAD.WIDE R14, R19, 0x4, R222 ;  /* 0x00000004130e7825 */ /* 0x000fc800078e02de */
[----:B------:R-:W-:Y:S01]  /*3a7b0*/  IMAD.WIDE R16, R19, 0x4, R2 ;  /* 0x0000000413107825 */ /* 0x000fe200078e0202 */
[----:B------:R3:W-:Y:S01]  /*3a7c0*/  @P6 STG.E desc[UR18][R12.64], R182 ;  /* 0x000000b60c006986 */ /* 0x0007e2000c101912 */
[----:B------:R-:W-:Y:S01]  /*3a7d0*/  ISETP.LT.AND P2, PT, R237, UR6, !P1 ;  /* 0x00000006ed007c0c */ /* 0x000fe2000cf41270 */
[----:B------:R-:W-:Y:S02]  /*3a7e0*/  ULDC UR6, c[0x0][0x228] ;  /* 0x00008a0000067ab9 */ /* 0x000fe40000000800 */
[----:B------:R4:W-:Y:S01]  /*3a7f0*/  @P5 STG.E desc[UR18][R14.64], R174 ;  /* 0x000000ae0e005986 */ /* 0x0009e2000c101912 */
[----:B------:R-:W-:Y:S01]  /*3a800*/  ISETP.LT.AND P5, PT, R239, UR4, !P1 ;  /* 0x00000004ef007c0c */ /* 0x000fe2000cfa1270 */
[C---:B--2---:R-:W-:Y:S01]  /*3a810*/  IMAD.WIDE R8, R19.reuse, 0x4, R220 ;  /* 0x0000000413087825 */ /* 0x044fe200078e02dc */
[----:B------:R-:W-:Y:S01]  /*3a820*/  ISETP.GE.AND P0, PT, R0, UR23, PT ;  /* 0x0000001700007c0c */ /* 0x000fe2000bf06270 */
[----:B------:R-:W-:Y:S01]  /*3a830*/  @P4 STG.E desc[UR18][R16.64], R178 ;  /* 0x000000b210004986 */ /* 0x000fe2000c101912 */
[----:B------:R-:W-:Y:S01]  /*3a840*/  ISETP.LT.AND P4, PT, R238, UR5, !P1 ;  /* 0x00000005ee007c0c */ /* 0x000fe2000cf81270 */
[----:B-1----:R-:W-:Y:S01]  /*3a850*/  IMAD.WIDE R4, R19, 0x4, R218 ;  /* 0x0000000413047825 */ /* 0x002fe200078e02da */
[----:B------:R-:W-:-:S03]  /*3a860*/  ISETP.LT.AND P1, PT, R236, UR7, !P1 ;  /* 0x00000007ec007c0c */ /* 0x000fc6000cf21270 */
[C---:B------:R-:W-:Y:S01]  /*3a870*/  IMAD.WIDE R10, R19.reuse, 0x4, R216 ;  /* 0x00000004130a7825 */ /* 0x040fe200078e02d8 */
[----:B------:R1:W-:Y:S01]  /*3a880*/  @P3 STG.E desc[UR18][R8.64], R186 ;  /* 0x000000ba08003986 */ /* 0x0003e2000c101912 */
[----:B------:R-:W-:Y:S01]  /*3a890*/  ULDC UR4, c[0x0][0x248] ;  /* 0x0000920000047ab9 */ /* 0x000fe20000000800 */
[----:B------:R-:W-:Y:S01]  /*3a8a0*/  ULDC UR5, c[0x0][0x228] ;  /* 0x00008a0000057ab9 */ /* 0x000fe20000000800 */
[C---:B---3--:R-:W-:Y:S01]  /*3a8b0*/  IMAD.WIDE R12, R19.reuse, 0x4, R58 ;  /* 0x00000004130c7825 */ /* 0x048fe200078e023a */
[----:B------:R2:W-:Y:S03]  /*3a8c0*/  @P5 STG.E desc[UR18][R4.64], R198 ;  /* 0x000000c604005986 */ /* 0x0005e6000c101912 */
[C---:B----4-:R-:W-:Y:S01]  /*3a8d0*/  IMAD.WIDE R14, R19.reuse, 0x4, R56 ;  /* 0x00000004130e7825 */ /* 0x050fe200078e0238 */
[----:B------:R-:W-:Y:S01]  /*3a8e0*/  IADD3 R21, R19, UR4, RZ ;  /* 0x0000000413157c10 */ /* 0x000fe2000fffe0ff */
[----:B------:R-:W-:Y:S01]  /*3a8f0*/  @P4 STG.E desc[UR18][R10.64], R206 ;  /* 0x000000ce0a004986 */ /* 0x000fe2000c101912 */
[----:B------:R-:W-:Y:S01]  /*3a900*/  ULDC UR4, c[0x0][0x228] ;  /* 0x00008a0000047ab9 */ /* 0x000fe20000000800 */
[----:B------:R-:W-:Y:S01]  /*3a910*/  ISETP.LT.AND P3, PT, R199, UR5, !P0 ;  /* 0x00000005c7007c0c */ /* 0x000fe2000c761270 */
[----:B------:R-:W-:Y:S01]  /*3a920*/  VIADD R0, R183, 0x3e ;  /* 0x0000003eb7007836 */ /* 0x000fe20000000000 */
[----:B------:R-:W-:Y:S01]  /*3a930*/  @P2 STG.E desc[UR18][R12.64], R210 ;  /* 0x000000d20c002986 */ /* 0x000fe2000c101912 */
[----:B-1----:R-:W-:Y:S01]  /*3a940*/  IMAD.WIDE R8, R21, 0x4, R224 ;  /* 0x0000000415087825 */ /* 0x002fe200078e02e0 */
[----:B------:R-:W-:Y:S01]  /*3a950*/  ULDC UR5, c[0x0][0x228] ;  /* 0x00008a0000057ab9 */ /* 0x000fe20000000800 */
[----:B------:R-:W-:Y:S01]  /*3a960*/  ULDC UR7, c[0x0][0x228] ;  /* 0x00008a0000077ab9 */ /* 0x000fe20000000800 */
[----:B------:R-:W-:Y:S01]  /*3a970*/  @P1 STG.E desc[UR18][R14.64], R202 ;  /* 0x000000ca0e001986 */ /* 0x000fe2000c101912 */
[----:B------:R-:W-:Y:S01]  /*3a980*/  ISETP.LT.AND P1, PT, R211, UR4, !P0 ;  /* 0x00000004d3007c0c */ /* 0x000fe2000c721270 */
[----:B--2---:R-:W-:Y:S01]  /*3a990*/  IMAD.WIDE R4, R21, 0x4, R222 ;  /* 0x0000000415047825 */ /* 0x004fe200078e02de */
[----:B------:R-:W-:-:S04]  /*3a9a0*/  ULDC UR4, c[0x0][0x228] ;  /* 0x00008a0000047ab9 */ /* 0x000fc80000000800 */
[----:B------:R1:W-:Y:S07]  /*3a9b0*/  @P3 STG.E desc[UR18][R8.64], R126 ;  /* 0x0000007e08003986 */ /* 0x0003ee000c101912 */
[----:B------:R2:W-:Y:S01]  /*3a9c0*/  @P1 STG.E desc[UR18][R4.64], R94 ;  /* 0x0000005e04001986 */ /* 0x0005e2000c101912 */
[----:B------:R-:W-:Y:S02]  /*3a9d0*/  ISETP.GE.AND P1, PT, R0, UR21, PT ;  /* 0x0000001500007c0c */ /* 0x000fe4000bf26270 */
[----:B------:R-:W-:-:S02]  /*3a9e0*/  IADD3 R0, R183, 0x3f, RZ ;  /* 0x0000003fb7007810 */ /* 0x000fc40007ffe0ff */
[----:B------:R-:W3:Y:S01]  /*3a9f0*/  LDL.LU R183, [R1+0x11f4] ;  /* 0x0011f40001b77983 */ /* 0x000ee20000300800 */
[----:B------:R-:W-:Y:S02]  /*3aa00*/  ISETP.LT.AND P2, PT, R127, UR5, !P0 ;  /* 0x000000057f007c0c */ /* 0x000fe4000c741270 */
[----:B------:R-:W-:Y:S02]  /*3aa10*/  ISETP.LT.AND P4, PT, R239, UR6, !P0 ;  /* 0x00000006ef007c0c */ /* 0x000fe4000c781270 */
[----:B------:R-:W-:Y:S02]  /*3aa20*/  ISETP.LT.AND P5, PT, R238, UR7, !P0 ;  /* 0x00000007ee007c0c */ /* 0x000fe4000c7a1270 */
[----:B------:R-:W-:Y:S01]  /*3aa30*/  ISETP.LT.AND P6, PT, R237, UR8, !P0 ;  /* 0x00000008ed007c0c */ /* 0x000fe2000c7c1270 */
[----:B-1----:R-:W-:Y:S01]  /*3aa40*/  IMAD.WIDE R8, R21, 0x4, R2 ;  /* 0x0000000415087825 */ /* 0x002fe200078e0202 */
[----:B------:R-:W-:Y:S01]  /*3aa50*/  ISETP.LT.AND P3, PT, R95, UR4, !P0 ;  /* 0x000000045f007c0c */ /* 0x000fe2000c761270 */
[----:B------:R-:W-:Y:S01]  /*3aa60*/  ULDC UR5, c[0x0][0x228] ;  /* 0x00008a0000057ab9 */ /* 0x000fe20000000800 */
[----:B------:R-:W-:Y:S01]  /*3aa70*/  ULDC UR4, c[0x0][0x248] ;  /* 0x0000920000047ab9 */ /* 0x000fe20000000800 */
[----:B------:R-:W-:Y:S01]  /*3aa80*/  IMAD.WIDE R10, R21, 0x4, R220 ;  /* 0x00000004150a7825 */ /* 0x000fe200078e02dc */
[----:B------:R-:W-:-:S03]  /*3aa90*/  ULDC UR7, c[0x0][0x228] ;  /* 0x00008a0000077ab9 */ /* 0x000fc60000000800 */
[C---:B------:R-:W-:Y:S01]  /*3aaa0*/  IMAD.WIDE R12, R21.reuse, 0x4, R218 ;  /* 0x00000004150c7825 */ /* 0x040fe200078e02da */
[----:B------:R1:W-:Y:S01]  /*3aab0*/  @P2 STG.E desc[UR18][R8.64], R214 ;  /* 0x000000d608002986 */ /* 0x0003e2000c101912 */
[----:B------:R-:W-:Y:S02]  /*3aac0*/  ULDC UR6, c[0x0][0x228] ;  /* 0x00008a0000067ab9 */ /* 0x000fe40000000800 */
[C---:B------:R-:W-:Y:S02]  /*3aad0*/  IMAD.WIDE R14, R21.reuse, 0x4, R216 ;  /* 0x00000004150e7825 */ /* 0x040fe400078e02d8 */
[----:B------:R4:W-:Y:S02]  /*3aae0*/  @P3 STG.E desc[UR18][R10.64], R34 ;  /* 0x000000220a003986 */ /* 0x0009e4000c101912 */
[----:B------:R-:W-:Y:S02]  /*3aaf0*/  IMAD.WIDE R16, R21, 0x4, R58 ;  /* 0x0000000415107825 */ /* 0x000fe400078e023a */
[----:B------:R4:W-:Y:S04]  /*3ab00*/  @P4 STG.E desc[UR18][R12.64], R90 ;  /* 0x0000005a0c004986 */ /* 0x0009e8000c101912 */
[----:B------:R4:W-:Y:S04]  /*3ab10*/  @P5 STG.E desc[UR18][R14.64], R150 ;  /* 0x000000960e005986 */ /* 0x0009e8000c101912 */
[----:B------:R4:W-:Y:S01]  /*3ab20*/  @P6 STG.E desc[UR18][R16.64], R170 ;  /* 0x000000aa10006986 */ /* 0x0009e2000c101912 */
[----:B------:R-:W-:Y:S01]  /*3ab30*/  ISETP.LT.AND P6, PT, R236, UR5, !P0 ;  /* 0x00000005ec007c0c */ /* 0x000fe2000c7c1270 */
[----:B------:R-:W-:-:S02]  /*3ab40*/  ULDC UR5, c[0x0][0x228] ;  /* 0x00008a0000057ab9 */ /* 0x000fc40000000800 */
[----:B------:R-:W-:Y:S01]  /*3ab50*/  ISETP.LT.AND P3, PT, R199, UR5, !P1 ;  /* 0x00000005c7007c0c */ /* 0x000fe2000cf61270 */
[C---:B------:R-:W-:Y:S02]  /*3ab60*/  VIADD R19, R21.reuse, UR4 ;  /* 0x0000000415137c36 */ /* 0x040fe40008000000 */
[----:B--2---:R-:W-:Y:S01]  /*3ab70*/  IMAD.WIDE R4, R21, 0x4, R56 ;  /* 0x0000000415047825 */ /* 0x004fe200078e0238 */
[----:B------:R-:W-:Y:S01]  /*3ab80*/  ISETP.GE.AND P0, PT, R0, UR17, PT ;  /* 0x0000001100007c0c */ /* 0x000fe2000bf06270 */
[----:B------:R-:W-:Y:S01]  /*3ab90*/  ULDC UR5, c[0x0][0x228] ;  /* 0x00008a0000057ab9 */ /* 0x000fe20000000800 */
[----:B------:R-:W-:Y:S01]  /*3aba0*/  ISETP.LT.AND P5, PT, R211, UR6, !P1 ;  /* 0x00000006d3007c0c */ /* 0x000fe2000cfa1270 */
[----:B-1----:R-:W-:Y:S01]  /*3abb0*/  IMAD.WIDE R8, R19, 0x4, R224 ;  /* 0x0000000413087825 */ /* 0x002fe200078e02e0 */
[----:B------:R-:W-:Y:S01]  /*3abc0*/  ISETP.LT.AND P4, PT, R95, UR7, !P1 ;  /* 0x000000075f007c0c */ /* 0x000fe2000cf81270 */
[----:B------:R-:W-:Y:S01]  /*3abd0*/  ULDC UR4, c[0x0][0x248] ;  /* 0x0000920000047ab9 */ /* 0x000fe20000000800 */
[----:B------:R1:W-:Y:S04]  /*3abe0*/  @P6 STG.E desc[UR18][R4.64], R6 ;  /* 0x0000000604006986 */ /* 0x0003e8000c101912 */
[----:B---3--:R2:W-:Y:S01]  /*3abf0*/  @P3 STG.E desc[UR18][R8.64], R183 ;  /* 0x000000b708003986 */ /* 0x0085e2000c101912 */
[----:B------:R-:W-:-:S03]  /*3ac00*/  ISETP.LT.AND P3, PT, R199, UR7, !P0 ;  /* 0x00000007c7007c0c */ /* 0x000fc6000c761270 */
[----:B------:R-:W3:Y:S01]  /*3ac10*/  LDL.LU R199, [R1+0x11f0] ;  /* 0x0011f00001c77983 */ /* 0x000ee20000300800 */
[----:B------:R-:W-:Y:S02]  /*3ac20*/  ISETP.LT.AND P2, PT, R127, UR5, !P1 ;  /* 0x000000057f007c0c */ /* 0x000fe4000cf41270 */
[----:B------:R-:W-:Y:S01]  /*3ac30*/  ISETP.LT.AND P6, PT, R239, UR7, !P1 ;  /* 0x00000007ef007c0c */ /* 0x000fe2000cfc1270 */
[----:B----4-:R-:W-:-:S04]  /*3ac40*/  IMAD.WIDE R10, R19, 0x4, R222 ;  /* 0x00000004130a7825 */ /* 0x010fc800078e02de */
[C---:B------:R-:W-:Y:S01]  /*3ac50*/  IMAD.WIDE R12, R19.reuse, 0x4, R2 ;  /* 0x00000004130c7825 */ /* 0x040fe200078e0202 */
[----:B------:R4:W-:Y:S01]  /*3ac60*/  @P5 STG.E desc[UR18][R10.64], R175 ;  /* 0x000000af0a005986 */ /* 0x0009e2000c101912 */
[----:B------:R-:W-:Y:S02]  /*3ac70*/  ISETP.LT.AND P5, PT, R238, UR7, !P1 ;  /* 0x00000007ee007c0c */ /* 0x000fe4000cfa1270 */
[----:B------:R-:W-:-:S04]  /*3ac80*/  IMAD.WIDE R14, R19, 0x4, R220 ;  /* 0x00000004130e7825 */ /* 0x000fc800078e02dc */
[----:B------:R-:W-:Y:S01]  /*3ac90*/  IMAD.WIDE R16, R19, 0x4, R218 ;  /* 0x0000000413107825 */ /* 0x000fe200078e02da */
[----:B------:R2:W-:Y:S01]  /*3aca0*/  @P2 STG.E desc[UR18][R12.64], R179 ;  /* 0x000000b30c002986 */ /* 0x0005e2000c101912 */
[----:B------:R-:W-:-:S03]  /*3acb0*/  ISETP.LT.AND P2, PT, R211, UR7, !P0 ;  /* 0x00000007d3007c0c */ /* 0x000fc6000c741270 */
[----:B------:R2:W-:Y:S04]  /*3acc0*/  @P4 STG.E desc[UR18][R14.64], R187 ;  /* 0x000000bb0e004986 */ /* 0x0005e8000c101912 */
[----:B------:R-:W4:Y:S01]  /*3acd0*/  LDL.LU R211, [R1+0x11ec] ;  /* 0x0011ec0001d37983 */ /* 0x000f220000300800 */
[----:B-1----:R-:W-:-:S03]  /*3ace0*/  IMAD.WIDE R4, R19, 0x4, R216 ;  /* 0x0000000413047825 */ /* 0x002fc600078e02d8 */
[----:B---3--:R1:W-:Y:S01]  /*3acf0*/  @P6 STG.E desc[UR18][R16.64], R199 ;  /* 0x000000c710006986 */ /* 0x0083e2000c101912 */
[----:B------:R-:W-:-:S03]  /*3ad00*/  ISETP.LT.AND P6, PT, R127, UR7, !P0 ;  /* 0x000000077f007c0c */ /* 0x000fc6000c7c1270 */
[----:B------:R-:W3:Y:S04]  /*3ad10*/  LDL.LU R127, [R1+0x11e8] ;  /* 0x0011e800017f7983 */ /* 0x000ee80000300800 */
[----:B------:R1:W-:Y:S01]  /*3ad20*/  @P5 STG.E desc[UR18][R4.64], R207 ;  /* 0x000000cf04005986 */ /* 0x0003e2000c101912 */
[----:B------:R-:W-:-:S03]  /*3ad30*/  ISETP.LT.AND P5, PT, R95, UR7, !P0 ;  /* 0x000000075f007c0c */ /* 0x000fc6000c7a1270 */
[----:B------:R-:W3:Y:S01]  /*3ad40*/  LDL.LU R95, [R1+0x11e4] ;  /* 0x0011e400015f7983 */ /* 0x000ee20000300800 */
[----:B------:R-:W-:Y:S02]  /*3ad50*/  ISETP.LT.AND P4, PT, R237, UR7, !P1 ;  /* 0x00000007ed007c0c */ /* 0x000fe4000cf81270 */
[----:B------:R-:W-:Y:S02]  /*3ad60*/  ISETP.LT.AND P1, PT, R236, UR7, !P1 ;  /* 0x00000007ec007c0c */ /* 0x000fe4000cf21270 */
[C---:B------:R-:W-:Y:S01]  /*3ad70*/  IADD3 R21, R19.reuse, UR4, RZ ;  /* 0x0000000413157c10 */ /* 0x040fe2000fffe0ff */
[----:B--2---:R-:W-:-:S04]  /*3ad80*/  IMAD.WIDE R8, R19, 0x4, R58 ;  /* 0x0000000413087825 */ /* 0x004fc800078e023a */
[----:B----4-:R-:W-:-:S04]  /*3ad90*/  IMAD.WIDE R10, R19, 0x4, R56 ;  /* 0x00000004130a7825 */ /* 0x010fc800078e0238 */
[----:B------:R-:W-:Y:S01]  /*3ada0*/  IMAD.WIDE R224, R21, 0x4, R224 ;  /* 0x0000000415e07825 */ /* 0x000fe200078e02e0 */
[----:B------:R1:W-:Y:S01]  /*3adb0*/  @P4 STG.E desc[UR18][R8.64], R211 ;  /* 0x000000d308004986 */ /* 0x0003e2000c101912 */
[----:B------:R-:W-:-:S03]  /*3adc0*/  ISETP.LT.AND P4, PT, R239, UR7, !P0 ;  /* 0x00000007ef007c0c */ /* 0x000fc6000c781270 */
[----:B------:R1:W-:Y:S01]  /*3add0*/  @P1 STG.E desc[UR18][R10.64], R203 ;  /* 0x000000cb0a001986 */ /* 0x0003e2000c101912 */
[----:B------:R-:W-:Y:S01]  /*3ade0*/  ISETP.LT.AND P1, PT, R238, UR7, !P0 ;  /* 0x00000007ee007c0c */ /* 0x000fe2000c721270 */
[----:B------:R-:W-:-:S04]  /*3adf0*/  IMAD.WIDE R222, R21, 0x4, R222 ;  /* 0x0000000415de7825 */ /* 0x000fc800078e02de */
[----:B------:R-:W-:-:S04]  /*3ae00*/  IMAD.WIDE R2, R21, 0x4, R2 ;  /* 0x0000000415027825 */ /* 0x000fc800078e0202 */
[----:B------:R-:W-:-:S04]  /*3ae10*/  IMAD.WIDE R220, R21, 0x4, R220 ;  /* 0x0000000415dc7825 */ /* 0x000fc800078e02dc */
[----:B------:R-:W-:-:S04]  /*3ae20*/  IMAD.WIDE R218, R21, 0x4, R218 ;  /* 0x0000000415da7825 */ /* 0x000fc800078e02da */
[----:B------:R-:W-:-:S04]  /*3ae30*/  IMAD.WIDE R216, R21, 0x4, R216 ;  /* 0x0000000415d87825 */ /* 0x000fc800078e02d8 */
[----:B------:R-:W-:-:S04]  /*3ae40*/  IMAD.WIDE R58, R21, 0x4, R58 ;  /* 0x00000004153a7825 */ /* 0x000fc800078e023a */
[----:B------:R-:W-:Y:S01]  /*3ae50*/  IMAD.WIDE R56, R21, 0x4, R56 ;  /* 0x0000000415387825 */ /* 0x000fe200078e0238 */
[----:B---3--:R1:W-:Y:S01]  /*3ae60*/  @P3 STG.E desc[UR18][R224.64], R127 ;  /* 0x0000007fe0003986 */ /* 0x0083e2000c101912 */
[----:B------:R-:W-:Y:S02]  /*3ae70*/  ISETP.LT.AND P3, PT, R237, UR7, !P0 ;  /* 0x00000007ed007c0c */ /* 0x000fe4000c761270 */
[----:B------:R-:W-:Y:S01]  /*3ae80*/  ISETP.LT.AND P0, PT, R236, UR7, !P0 ;  /* 0x00000007ec007c0c */ /* 0x000fe2000c701270 */
[----:B------:R1:W-:Y:S04]  /*3ae90*/  @P2 STG.E desc[UR18][R222.64], R95 ;  /* 0x0000005fde002986 */ /* 0x0003e8000c101912 */
[----:B------:R1:W-:Y:S04]  /*3aea0*/  @P6 STG.E desc[UR18][R2.64], R215 ;  /* 0x000000d702006986 */ /* 0x0003e8000c101912 */
[----:B------:R1:W-:Y:S04]  /*3aeb0*/  @P5 STG.E desc[UR18][R220.64], R35 ;  /* 0x00000023dc005986 */ /* 0x0003e8000c101912 */
[----:B------:R1:W-:Y:S04]  /*3aec0*/  @P4 STG.E desc[UR18][R218.64], R91 ;  /* 0x0000005bda004986 */ /* 0x0003e8000c101912 */
[----:B------:R1:W-:Y:S04]  /*3aed0*/  @P1 STG.E desc[UR18][R216.64], R151 ;  /* 0x00000097d8001986 */ /* 0x0003e8000c101912 */
[----:B------:R1:W-:Y:S01]  /*3aee0*/  @P3 STG.E desc[UR18][R58.64], R171 ;  /* 0x000000ab3a003986 */ /* 0x0003e2000c101912 */
[----:B------:R-:W-:Y:S05]  /*3aef0*/  @!P0 EXIT ;  /* 0x000000000000894d */ /* 0x000fea0003800000 */
[----:B------:R-:W-:Y:S01]  /*3af00*/  STG.E desc[UR18][R56.64], R7 ;  /* 0x0000000738007986 */ /* 0x000fe2000c101912 */
[----:B------:R-:W-:Y:S05]  /*3af10*/  EXIT ;  /* 0x000000000000794d */ /* 0x000fea0003800000 */
.L_x_2:
[----:B------:R-:W-:-:S00]  /*3af20*/  BRA `(.L_x_2) ;  /* 0xfffffffc00fc7947 */ /* 0x000fc0000383ffff */
[----:B------:R-:W-:-:S00]  /*3af30*/  NOP ;  /* 0x0000000000007918 */ /* 0x000fc00000000000 */
        /* <DEDUP_REMOVED lines=12> */
.L_x_3:


//--------------------- .nv.shared.matmul_kernel  --------------------------
	.section	.nv.shared.matmul_kernel,"aw",@nobits
	.sectionflags	@""
	.align	16
	.zero		1024


//--------------------- .nv.shared.reserved.0     --------------------------
	.section	.nv.shared.reserved.0,"aw",@nobits
	.weak		__nv_reservedSMEM_offset_0_alias
	.size		__nv_reservedSMEM_offset_0_alias, 0, 0
	.other		__nv_reservedSMEM_offset_0_alias,@"STO_CUDA_RESERVED_SHARED STV_DEFAULT"
__nv_reservedSMEM_offset_0_alias:
	.zero		0


//--------------------- .nv.constant0.matmul_kernel --------------------------
	.section	.nv.constant0.matmul_kernel,"a",@progbits
	.sectionflags	@""
	.align	4
.nv.constant0.matmul_kernel:
	.zero		608


//--------------------- SYMBOLS --------------------------

	.type		.nv.reservedSmem.offset0,@object
	.size		.nv.reservedSmem.offset0,0x4
